//
// Generated by NVIDIA NVVM Compiler
//
// Compiler Build ID: CL-36424714
// Cuda compilation tools, release 13.0, V13.0.88
// Based on NVVM 20.0.0
//

.version 9.0
.target sm_100
.address_size 64

	// .globl	_Z18dlacpy_full_kerneliiPKdiPdi
.global .align 4 .b8 precalc_xorwow_matrix[102400];
.global .align 4 .b8 precalc_xorwow_offset_matrix[102400];
.global .align 4 .b8 mrg32k3aM1[2304];
.global .align 4 .b8 mrg32k3aM2[2304];
.global .align 4 .b8 mrg32k3aM1SubSeq[2016];
.global .align 4 .b8 mrg32k3aM2SubSeq[2016];
.global .align 4 .b8 mrg32k3aM1Seq[2304];
.global .align 4 .b8 mrg32k3aM2Seq[2304];
.const .align 8 .b8 __cr_lgamma_table[72];

.visible .entry _Z18dlacpy_full_kerneliiPKdiPdi(
	.param .u32 _Z18dlacpy_full_kerneliiPKdiPdi_param_0,
	.param .u32 _Z18dlacpy_full_kerneliiPKdiPdi_param_1,
	.param .u64 .ptr .align 1 _Z18dlacpy_full_kerneliiPKdiPdi_param_2,
	.param .u32 _Z18dlacpy_full_kerneliiPKdiPdi_param_3,
	.param .u64 .ptr .align 1 _Z18dlacpy_full_kerneliiPKdiPdi_param_4,
	.param .u32 _Z18dlacpy_full_kerneliiPKdiPdi_param_5
)
{
	.reg .pred 	%p<8>;
	.reg .b32 	%r<48>;
	.reg .b64 	%rd<153>;
	.reg .b64 	%fd<70>;

	ld.param.u32 	%r28, [_Z18dlacpy_full_kerneliiPKdiPdi_param_0];
	ld.param.u32 	%r25, [_Z18dlacpy_full_kerneliiPKdiPdi_param_1];
	ld.param.u64 	%rd3, [_Z18dlacpy_full_kerneliiPKdiPdi_param_2];
	ld.param.u32 	%r26, [_Z18dlacpy_full_kerneliiPKdiPdi_param_3];
	ld.param.u64 	%rd4, [_Z18dlacpy_full_kerneliiPKdiPdi_param_4];
	ld.param.u32 	%r27, [_Z18dlacpy_full_kerneliiPKdiPdi_param_5];
	mov.u32 	%r29, %ctaid.x;
	shl.b32 	%r30, %r29, 6;
	mov.u32 	%r31, %tid.x;
	add.s32 	%r1, %r30, %r31;
	mov.u32 	%r32, %ctaid.y;
	shl.b32 	%r2, %r32, 6;
	setp.ge.s32 	%p1, %r1, %r28;
	@%p1 bra 	$L__BB0_9;
	add.s32 	%r33, %r2, 64;
	setp.le.s32 	%p2, %r33, %r25;
	cvta.to.global.u64 	%rd5, %rd3;
	cvta.to.global.u64 	%rd6, %rd4;
	mad.lo.s32 	%r34, %r26, %r2, %r1;
	mul.wide.s32 	%rd7, %r34, 8;
	add.s64 	%rd1, %rd5, %rd7;
	mad.lo.s32 	%r35, %r27, %r2, %r1;
	mul.wide.s32 	%rd8, %r35, 8;
	add.s64 	%rd2, %rd6, %rd8;
	@%p2 bra 	$L__BB0_10;
	setp.ge.s32 	%p3, %r2, %r25;
	@%p3 bra 	$L__BB0_9;
	not.b32 	%r37, %r2;
	add.s32 	%r38, %r25, %r37;
	min.u32 	%r39, %r38, 63;
	add.s32 	%r3, %r39, 1;
	and.b32  	%r4, %r3, 3;
	setp.lt.u32 	%p4, %r38, 3;
	mov.b32 	%r44, 0;
	@%p4 bra 	$L__BB0_6;
	and.b32  	%r44, %r3, 124;
	neg.s32 	%r43, %r44;
	shl.b32 	%r7, %r27, 2;
	shl.b32 	%r8, %r26, 2;
	mov.b32 	%r41, 0;
	mul.wide.s32 	%rd141, %r26, 8;
	mul.wide.s32 	%rd143, %r27, 8;
	mov.u32 	%r42, %r41;
$L__BB0_5:
	mul.wide.s32 	%rd137, %r41, 8;
	add.s64 	%rd138, %rd1, %rd137;
	ld.global.f64 	%fd65, [%rd138];
	mul.wide.s32 	%rd139, %r42, 8;
	add.s64 	%rd140, %rd2, %rd139;
	st.global.f64 	[%rd140], %fd65;
	add.s64 	%rd142, %rd138, %rd141;
	ld.global.f64 	%fd66, [%rd142];
	add.s64 	%rd144, %rd140, %rd143;
	st.global.f64 	[%rd144], %fd66;
	add.s64 	%rd145, %rd142, %rd141;
	ld.global.f64 	%fd67, [%rd145];
	add.s64 	%rd146, %rd144, %rd143;
	st.global.f64 	[%rd146], %fd67;
	add.s64 	%rd147, %rd145, %rd141;
	ld.global.f64 	%fd68, [%rd147];
	add.s64 	%rd148, %rd146, %rd143;
	st.global.f64 	[%rd148], %fd68;
	add.s32 	%r43, %r43, 4;
	add.s32 	%r42, %r42, %r7;
	add.s32 	%r41, %r41, %r8;
	setp.ne.s32 	%p5, %r43, 0;
	@%p5 bra 	$L__BB0_5;
$L__BB0_6:
	setp.eq.s32 	%p6, %r4, 0;
	@%p6 bra 	$L__BB0_9;
	mul.lo.s32 	%r47, %r44, %r27;
	mul.lo.s32 	%r46, %r44, %r26;
	neg.s32 	%r45, %r4;
$L__BB0_8:
	.pragma "nounroll";
	mul.wide.s32 	%rd149, %r46, 8;
	add.s64 	%rd150, %rd1, %rd149;
	ld.global.f64 	%fd69, [%rd150];
	mul.wide.s32 	%rd151, %r47, 8;
	add.s64 	%rd152, %rd2, %rd151;
	st.global.f64 	[%rd152], %fd69;
	add.s32 	%r47, %r47, %r27;
	add.s32 	%r46, %r46, %r26;
	add.s32 	%r45, %r45, 1;
	setp.ne.s32 	%p7, %r45, 0;
	@%p7 bra 	$L__BB0_8;
$L__BB0_9:
	ret;
$L__BB0_10:
	ld.global.f64 	%fd1, [%rd1];
	st.global.f64 	[%rd2], %fd1;
	mul.wide.s32 	%rd9, %r26, 8;
	add.s64 	%rd10, %rd1, %rd9;
	ld.global.f64 	%fd2, [%rd10];
	mul.wide.s32 	%rd11, %r27, 8;
	add.s64 	%rd12, %rd2, %rd11;
	st.global.f64 	[%rd12], %fd2;
	add.s64 	%rd13, %rd10, %rd9;
	ld.global.f64 	%fd3, [%rd13];
	add.s64 	%rd14, %rd12, %rd11;
	st.global.f64 	[%rd14], %fd3;
	add.s64 	%rd15, %rd13, %rd9;
	ld.global.f64 	%fd4, [%rd15];
	add.s64 	%rd16, %rd14, %rd11;
	st.global.f64 	[%rd16], %fd4;
	add.s64 	%rd17, %rd15, %rd9;
	ld.global.f64 	%fd5, [%rd17];
	add.s64 	%rd18, %rd16, %rd11;
	st.global.f64 	[%rd18], %fd5;
	add.s64 	%rd19, %rd17, %rd9;
	ld.global.f64 	%fd6, [%rd19];
	add.s64 	%rd20, %rd18, %rd11;
	st.global.f64 	[%rd20], %fd6;
	add.s64 	%rd21, %rd19, %rd9;
	ld.global.f64 	%fd7, [%rd21];
	add.s64 	%rd22, %rd20, %rd11;
	st.global.f64 	[%rd22], %fd7;
	add.s64 	%rd23, %rd21, %rd9;
	ld.global.f64 	%fd8, [%rd23];
	add.s64 	%rd24, %rd22, %rd11;
	st.global.f64 	[%rd24], %fd8;
	add.s64 	%rd25, %rd23, %rd9;
	ld.global.f64 	%fd9, [%rd25];
	add.s64 	%rd26, %rd24, %rd11;
	st.global.f64 	[%rd26], %fd9;
	add.s64 	%rd27, %rd25, %rd9;
	ld.global.f64 	%fd10, [%rd27];
	add.s64 	%rd28, %rd26, %rd11;
	st.global.f64 	[%rd28], %fd10;
	add.s64 	%rd29, %rd27, %rd9;
	ld.global.f64 	%fd11, [%rd29];
	add.s64 	%rd30, %rd28, %rd11;
	st.global.f64 	[%rd30], %fd11;
	add.s64 	%rd31, %rd29, %rd9;
	ld.global.f64 	%fd12, [%rd31];
	add.s64 	%rd32, %rd30, %rd11;
	st.global.f64 	[%rd32], %fd12;
	add.s64 	%rd33, %rd31, %rd9;
	ld.global.f64 	%fd13, [%rd33];
	add.s64 	%rd34, %rd32, %rd11;
	st.global.f64 	[%rd34], %fd13;
	add.s64 	%rd35, %rd33, %rd9;
	ld.global.f64 	%fd14, [%rd35];
	add.s64 	%rd36, %rd34, %rd11;
	st.global.f64 	[%rd36], %fd14;
	add.s64 	%rd37, %rd35, %rd9;
	ld.global.f64 	%fd15, [%rd37];
	add.s64 	%rd38, %rd36, %rd11;
	st.global.f64 	[%rd38], %fd15;
	add.s64 	%rd39, %rd37, %rd9;
	ld.global.f64 	%fd16, [%rd39];
	add.s64 	%rd40, %rd38, %rd11;
	st.global.f64 	[%rd40], %fd16;
	add.s64 	%rd41, %rd39, %rd9;
	ld.global.f64 	%fd17, [%rd41];
	add.s64 	%rd42, %rd40, %rd11;
	st.global.f64 	[%rd42], %fd17;
	add.s64 	%rd43, %rd41, %rd9;
	ld.global.f64 	%fd18, [%rd43];
	add.s64 	%rd44, %rd42, %rd11;
	st.global.f64 	[%rd44], %fd18;
	add.s64 	%rd45, %rd43, %rd9;
	ld.global.f64 	%fd19, [%rd45];
	add.s64 	%rd46, %rd44, %rd11;
	st.global.f64 	[%rd46], %fd19;
	add.s64 	%rd47, %rd45, %rd9;
	ld.global.f64 	%fd20, [%rd47];
	add.s64 	%rd48, %rd46, %rd11;
	st.global.f64 	[%rd48], %fd20;
	add.s64 	%rd49, %rd47, %rd9;
	ld.global.f64 	%fd21, [%rd49];
	add.s64 	%rd50, %rd48, %rd11;
	st.global.f64 	[%rd50], %fd21;
	add.s64 	%rd51, %rd49, %rd9;
	ld.global.f64 	%fd22, [%rd51];
	add.s64 	%rd52, %rd50, %rd11;
	st.global.f64 	[%rd52], %fd22;
	add.s64 	%rd53, %rd51, %rd9;
	ld.global.f64 	%fd23, [%rd53];
	add.s64 	%rd54, %rd52, %rd11;
	st.global.f64 	[%rd54], %fd23;
	add.s64 	%rd55, %rd53, %rd9;
	ld.global.f64 	%fd24, [%rd55];
	add.s64 	%rd56, %rd54, %rd11;
	st.global.f64 	[%rd56], %fd24;
	add.s64 	%rd57, %rd55, %rd9;
	ld.global.f64 	%fd25, [%rd57];
	add.s64 	%rd58, %rd56, %rd11;
	st.global.f64 	[%rd58], %fd25;
	add.s64 	%rd59, %rd57, %rd9;
	ld.global.f64 	%fd26, [%rd59];
	add.s64 	%rd60, %rd58, %rd11;
	st.global.f64 	[%rd60], %fd26;
	add.s64 	%rd61, %rd59, %rd9;
	ld.global.f64 	%fd27, [%rd61];
	add.s64 	%rd62, %rd60, %rd11;
	st.global.f64 	[%rd62], %fd27;
	add.s64 	%rd63, %rd61, %rd9;
	ld.global.f64 	%fd28, [%rd63];
	add.s64 	%rd64, %rd62, %rd11;
	st.global.f64 	[%rd64], %fd28;
	add.s64 	%rd65, %rd63, %rd9;
	ld.global.f64 	%fd29, [%rd65];
	add.s64 	%rd66, %rd64, %rd11;
	st.global.f64 	[%rd66], %fd29;
	add.s64 	%rd67, %rd65, %rd9;
	ld.global.f64 	%fd30, [%rd67];
	add.s64 	%rd68, %rd66, %rd11;
	st.global.f64 	[%rd68], %fd30;
	add.s64 	%rd69, %rd67, %rd9;
	ld.global.f64 	%fd31, [%rd69];
	add.s64 	%rd70, %rd68, %rd11;
	st.global.f64 	[%rd70], %fd31;
	add.s64 	%rd71, %rd69, %rd9;
	ld.global.f64 	%fd32, [%rd71];
	add.s64 	%rd72, %rd70, %rd11;
	st.global.f64 	[%rd72], %fd32;
	add.s64 	%rd73, %rd71, %rd9;
	ld.global.f64 	%fd33, [%rd73];
	add.s64 	%rd74, %rd72, %rd11;
	st.global.f64 	[%rd74], %fd33;
	add.s64 	%rd75, %rd73, %rd9;
	ld.global.f64 	%fd34, [%rd75];
	add.s64 	%rd76, %rd74, %rd11;
	st.global.f64 	[%rd76], %fd34;
	add.s64 	%rd77, %rd75, %rd9;
	ld.global.f64 	%fd35, [%rd77];
	add.s64 	%rd78, %rd76, %rd11;
	st.global.f64 	[%rd78], %fd35;
	add.s64 	%rd79, %rd77, %rd9;
	ld.global.f64 	%fd36, [%rd79];
	add.s64 	%rd80, %rd78, %rd11;
	st.global.f64 	[%rd80], %fd36;
	add.s64 	%rd81, %rd79, %rd9;
	ld.global.f64 	%fd37, [%rd81];
	add.s64 	%rd82, %rd80, %rd11;
	st.global.f64 	[%rd82], %fd37;
	add.s64 	%rd83, %rd81, %rd9;
	ld.global.f64 	%fd38, [%rd83];
	add.s64 	%rd84, %rd82, %rd11;
	st.global.f64 	[%rd84], %fd38;
	add.s64 	%rd85, %rd83, %rd9;
	ld.global.f64 	%fd39, [%rd85];
	add.s64 	%rd86, %rd84, %rd11;
	st.global.f64 	[%rd86], %fd39;
	add.s64 	%rd87, %rd85, %rd9;
	ld.global.f64 	%fd40, [%rd87];
	add.s64 	%rd88, %rd86, %rd11;
	st.global.f64 	[%rd88], %fd40;
	add.s64 	%rd89, %rd87, %rd9;
	ld.global.f64 	%fd41, [%rd89];
	add.s64 	%rd90, %rd88, %rd11;
	st.global.f64 	[%rd90], %fd41;
	add.s64 	%rd91, %rd89, %rd9;
	ld.global.f64 	%fd42, [%rd91];
	add.s64 	%rd92, %rd90, %rd11;
	st.global.f64 	[%rd92], %fd42;
	add.s64 	%rd93, %rd91, %rd9;
	ld.global.f64 	%fd43, [%rd93];
	add.s64 	%rd94, %rd92, %rd11;
	st.global.f64 	[%rd94], %fd43;
	add.s64 	%rd95, %rd93, %rd9;
	ld.global.f64 	%fd44, [%rd95];
	add.s64 	%rd96, %rd94, %rd11;
	st.global.f64 	[%rd96], %fd44;
	add.s64 	%rd97, %rd95, %rd9;
	ld.global.f64 	%fd45, [%rd97];
	add.s64 	%rd98, %rd96, %rd11;
	st.global.f64 	[%rd98], %fd45;
	add.s64 	%rd99, %rd97, %rd9;
	ld.global.f64 	%fd46, [%rd99];
	add.s64 	%rd100, %rd98, %rd11;
	st.global.f64 	[%rd100], %fd46;
	add.s64 	%rd101, %rd99, %rd9;
	ld.global.f64 	%fd47, [%rd101];
	add.s64 	%rd102, %rd100, %rd11;
	st.global.f64 	[%rd102], %fd47;
	add.s64 	%rd103, %rd101, %rd9;
	ld.global.f64 	%fd48, [%rd103];
	add.s64 	%rd104, %rd102, %rd11;
	st.global.f64 	[%rd104], %fd48;
	add.s64 	%rd105, %rd103, %rd9;
	ld.global.f64 	%fd49, [%rd105];
	add.s64 	%rd106, %rd104, %rd11;
	st.global.f64 	[%rd106], %fd49;
	add.s64 	%rd107, %rd105, %rd9;
	ld.global.f64 	%fd50, [%rd107];
	add.s64 	%rd108, %rd106, %rd11;
	st.global.f64 	[%rd108], %fd50;
	add.s64 	%rd109, %rd107, %rd9;
	ld.global.f64 	%fd51, [%rd109];
	add.s64 	%rd110, %rd108, %rd11;
	st.global.f64 	[%rd110], %fd51;
	add.s64 	%rd111, %rd109, %rd9;
	ld.global.f64 	%fd52, [%rd111];
	add.s64 	%rd112, %rd110, %rd11;
	st.global.f64 	[%rd112], %fd52;
	add.s64 	%rd113, %rd111, %rd9;
	ld.global.f64 	%fd53, [%rd113];
	add.s64 	%rd114, %rd112, %rd11;
	st.global.f64 	[%rd114], %fd53;
	add.s64 	%rd115, %rd113, %rd9;
	ld.global.f64 	%fd54, [%rd115];
	add.s64 	%rd116, %rd114, %rd11;
	st.global.f64 	[%rd116], %fd54;
	add.s64 	%rd117, %rd115, %rd9;
	ld.global.f64 	%fd55, [%rd117];
	add.s64 	%rd118, %rd116, %rd11;
	st.global.f64 	[%rd118], %fd55;
	add.s64 	%rd119, %rd117, %rd9;
	ld.global.f64 	%fd56, [%rd119];
	add.s64 	%rd120, %rd118, %rd11;
	st.global.f64 	[%rd120], %fd56;
	add.s64 	%rd121, %rd119, %rd9;
	ld.global.f64 	%fd57, [%rd121];
	add.s64 	%rd122, %rd120, %rd11;
	st.global.f64 	[%rd122], %fd57;
	add.s64 	%rd123, %rd121, %rd9;
	ld.global.f64 	%fd58, [%rd123];
	add.s64 	%rd124, %rd122, %rd11;
	st.global.f64 	[%rd124], %fd58;
	add.s64 	%rd125, %rd123, %rd9;
	ld.global.f64 	%fd59, [%rd125];
	add.s64 	%rd126, %rd124, %rd11;
	st.global.f64 	[%rd126], %fd59;
	add.s64 	%rd127, %rd125, %rd9;
	ld.global.f64 	%fd60, [%rd127];
	add.s64 	%rd128, %rd126, %rd11;
	st.global.f64 	[%rd128], %fd60;
	add.s64 	%rd129, %rd127, %rd9;
	ld.global.f64 	%fd61, [%rd129];
	add.s64 	%rd130, %rd128, %rd11;
	st.global.f64 	[%rd130], %fd61;
	add.s64 	%rd131, %rd129, %rd9;
	ld.global.f64 	%fd62, [%rd131];
	add.s64 	%rd132, %rd130, %rd11;
	st.global.f64 	[%rd132], %fd62;
	add.s64 	%rd133, %rd131, %rd9;
	ld.global.f64 	%fd63, [%rd133];
	add.s64 	%rd134, %rd132, %rd11;
	st.global.f64 	[%rd134], %fd63;
	add.s64 	%rd135, %rd133, %rd9;
	ld.global.f64 	%fd64, [%rd135];
	add.s64 	%rd136, %rd134, %rd11;
	st.global.f64 	[%rd136], %fd64;
	bra.uni 	$L__BB0_9;

}
	// .globl	_Z18slacpy_full_kerneliiPKfiPfi
.visible .entry _Z18slacpy_full_kerneliiPKfiPfi(
	.param .u32 _Z18slacpy_full_kerneliiPKfiPfi_param_0,
	.param .u32 _Z18slacpy_full_kerneliiPKfiPfi_param_1,
	.param .u64 .ptr .align 1 _Z18slacpy_full_kerneliiPKfiPfi_param_2,
	.param .u32 _Z18slacpy_full_kerneliiPKfiPfi_param_3,
	.param .u64 .ptr .align 1 _Z18slacpy_full_kerneliiPKfiPfi_param_4,
	.param .u32 _Z18slacpy_full_kerneliiPKfiPfi_param_5
)
{
	.reg .pred 	%p<8>;
	.reg .b32 	%r<48>;
	.reg .b32 	%f<70>;
	.reg .b64 	%rd<153>;

	ld.param.u32 	%r28, [_Z18slacpy_full_kerneliiPKfiPfi_param_0];
	ld.param.u32 	%r25, [_Z18slacpy_full_kerneliiPKfiPfi_param_1];
	ld.param.u64 	%rd3, [_Z18slacpy_full_kerneliiPKfiPfi_param_2];
	ld.param.u32 	%r26, [_Z18slacpy_full_kerneliiPKfiPfi_param_3];
	ld.param.u64 	%rd4, [_Z18slacpy_full_kerneliiPKfiPfi_param_4];
	ld.param.u32 	%r27, [_Z18slacpy_full_kerneliiPKfiPfi_param_5];
	mov.u32 	%r29, %ctaid.x;
	shl.b32 	%r30, %r29, 6;
	mov.u32 	%r31, %tid.x;
	add.s32 	%r1, %r30, %r31;
	mov.u32 	%r32, %ctaid.y;
	shl.b32 	%r2, %r32, 6;
	setp.ge.s32 	%p1, %r1, %r28;
	@%p1 bra 	$L__BB1_9;
	add.s32 	%r33, %r2, 64;
	setp.le.s32 	%p2, %r33, %r25;
	cvta.to.global.u64 	%rd5, %rd3;
	cvta.to.global.u64 	%rd6, %rd4;
	mad.lo.s32 	%r34, %r26, %r2, %r1;
	mul.wide.s32 	%rd7, %r34, 4;
	add.s64 	%rd1, %rd5, %rd7;
	mad.lo.s32 	%r35, %r27, %r2, %r1;
	mul.wide.s32 	%rd8, %r35, 4;
	add.s64 	%rd2, %rd6, %rd8;
	@%p2 bra 	$L__BB1_10;
	setp.ge.s32 	%p3, %r2, %r25;
	@%p3 bra 	$L__BB1_9;
	not.b32 	%r37, %r2;
	add.s32 	%r38, %r25, %r37;
	min.u32 	%r39, %r38, 63;
	add.s32 	%r3, %r39, 1;
	and.b32  	%r4, %r3, 3;
	setp.lt.u32 	%p4, %r38, 3;
	mov.b32 	%r44, 0;
	@%p4 bra 	$L__BB1_6;
	and.b32  	%r44, %r3, 124;
	neg.s32 	%r43, %r44;
	shl.b32 	%r7, %r27, 2;
	shl.b32 	%r8, %r26, 2;
	mov.b32 	%r41, 0;
	mul.wide.s32 	%rd141, %r26, 4;
	mul.wide.s32 	%rd143, %r27, 4;
	mov.u32 	%r42, %r41;
$L__BB1_5:
	mul.wide.s32 	%rd137, %r41, 4;
	add.s64 	%rd138, %rd1, %rd137;
	ld.global.f32 	%f65, [%rd138];
	mul.wide.s32 	%rd139, %r42, 4;
	add.s64 	%rd140, %rd2, %rd139;
	st.global.f32 	[%rd140], %f65;
	add.s64 	%rd142, %rd138, %rd141;
	ld.global.f32 	%f66, [%rd142];
	add.s64 	%rd144, %rd140, %rd143;
	st.global.f32 	[%rd144], %f66;
	add.s64 	%rd145, %rd142, %rd141;
	ld.global.f32 	%f67, [%rd145];
	add.s64 	%rd146, %rd144, %rd143;
	st.global.f32 	[%rd146], %f67;
	add.s64 	%rd147, %rd145, %rd141;
	ld.global.f32 	%f68, [%rd147];
	add.s64 	%rd148, %rd146, %rd143;
	st.global.f32 	[%rd148], %f68;
	add.s32 	%r43, %r43, 4;
	add.s32 	%r42, %r42, %r7;
	add.s32 	%r41, %r41, %r8;
	setp.ne.s32 	%p5, %r43, 0;
	@%p5 bra 	$L__BB1_5;
$L__BB1_6:
	setp.eq.s32 	%p6, %r4, 0;
	@%p6 bra 	$L__BB1_9;
	mul.lo.s32 	%r47, %r44, %r27;
	mul.lo.s32 	%r46, %r44, %r26;
	neg.s32 	%r45, %r4;
$L__BB1_8:
	.pragma "nounroll";
	mul.wide.s32 	%rd149, %r46, 4;
	add.s64 	%rd150, %rd1, %rd149;
	ld.global.f32 	%f69, [%rd150];
	mul.wide.s32 	%rd151, %r47, 4;
	add.s64 	%rd152, %rd2, %rd151;
	st.global.f32 	[%rd152], %f69;
	add.s32 	%r47, %r47, %r27;
	add.s32 	%r46, %r46, %r26;
	add.s32 	%r45, %r45, 1;
	setp.ne.s32 	%p7, %r45, 0;
	@%p7 bra 	$L__BB1_8;
$L__BB1_9:
	ret;
$L__BB1_10:
	ld.global.f32 	%f1, [%rd1];
	st.global.f32 	[%rd2], %f1;
	mul.wide.s32 	%rd9, %r26, 4;
	add.s64 	%rd10, %rd1, %rd9;
	ld.global.f32 	%f2, [%rd10];
	mul.wide.s32 	%rd11, %r27, 4;
	add.s64 	%rd12, %rd2, %rd11;
	st.global.f32 	[%rd12], %f2;
	add.s64 	%rd13, %rd10, %rd9;
	ld.global.f32 	%f3, [%rd13];
	add.s64 	%rd14, %rd12, %rd11;
	st.global.f32 	[%rd14], %f3;
	add.s64 	%rd15, %rd13, %rd9;
	ld.global.f32 	%f4, [%rd15];
	add.s64 	%rd16, %rd14, %rd11;
	st.global.f32 	[%rd16], %f4;
	add.s64 	%rd17, %rd15, %rd9;
	ld.global.f32 	%f5, [%rd17];
	add.s64 	%rd18, %rd16, %rd11;
	st.global.f32 	[%rd18], %f5;
	add.s64 	%rd19, %rd17, %rd9;
	ld.global.f32 	%f6, [%rd19];
	add.s64 	%rd20, %rd18, %rd11;
	st.global.f32 	[%rd20], %f6;
	add.s64 	%rd21, %rd19, %rd9;
	ld.global.f32 	%f7, [%rd21];
	add.s64 	%rd22, %rd20, %rd11;
	st.global.f32 	[%rd22], %f7;
	add.s64 	%rd23, %rd21, %rd9;
	ld.global.f32 	%f8, [%rd23];
	add.s64 	%rd24, %rd22, %rd11;
	st.global.f32 	[%rd24], %f8;
	add.s64 	%rd25, %rd23, %rd9;
	ld.global.f32 	%f9, [%rd25];
	add.s64 	%rd26, %rd24, %rd11;
	st.global.f32 	[%rd26], %f9;
	add.s64 	%rd27, %rd25, %rd9;
	ld.global.f32 	%f10, [%rd27];
	add.s64 	%rd28, %rd26, %rd11;
	st.global.f32 	[%rd28], %f10;
	add.s64 	%rd29, %rd27, %rd9;
	ld.global.f32 	%f11, [%rd29];
	add.s64 	%rd30, %rd28, %rd11;
	st.global.f32 	[%rd30], %f11;
	add.s64 	%rd31, %rd29, %rd9;
	ld.global.f32 	%f12, [%rd31];
	add.s64 	%rd32, %rd30, %rd11;
	st.global.f32 	[%rd32], %f12;
	add.s64 	%rd33, %rd31, %rd9;
	ld.global.f32 	%f13, [%rd33];
	add.s64 	%rd34, %rd32, %rd11;
	st.global.f32 	[%rd34], %f13;
	add.s64 	%rd35, %rd33, %rd9;
	ld.global.f32 	%f14, [%rd35];
	add.s64 	%rd36, %rd34, %rd11;
	st.global.f32 	[%rd36], %f14;
	add.s64 	%rd37, %rd35, %rd9;
	ld.global.f32 	%f15, [%rd37];
	add.s64 	%rd38, %rd36, %rd11;
	st.global.f32 	[%rd38], %f15;
	add.s64 	%rd39, %rd37, %rd9;
	ld.global.f32 	%f16, [%rd39];
	add.s64 	%rd40, %rd38, %rd11;
	st.global.f32 	[%rd40], %f16;
	add.s64 	%rd41, %rd39, %rd9;
	ld.global.f32 	%f17, [%rd41];
	add.s64 	%rd42, %rd40, %rd11;
	st.global.f32 	[%rd42], %f17;
	add.s64 	%rd43, %rd41, %rd9;
	ld.global.f32 	%f18, [%rd43];
	add.s64 	%rd44, %rd42, %rd11;
	st.global.f32 	[%rd44], %f18;
	add.s64 	%rd45, %rd43, %rd9;
	ld.global.f32 	%f19, [%rd45];
	add.s64 	%rd46, %rd44, %rd11;
	st.global.f32 	[%rd46], %f19;
	add.s64 	%rd47, %rd45, %rd9;
	ld.global.f32 	%f20, [%rd47];
	add.s64 	%rd48, %rd46, %rd11;
	st.global.f32 	[%rd48], %f20;
	add.s64 	%rd49, %rd47, %rd9;
	ld.global.f32 	%f21, [%rd49];
	add.s64 	%rd50, %rd48, %rd11;
	st.global.f32 	[%rd50], %f21;
	add.s64 	%rd51, %rd49, %rd9;
	ld.global.f32 	%f22, [%rd51];
	add.s64 	%rd52, %rd50, %rd11;
	st.global.f32 	[%rd52], %f22;
	add.s64 	%rd53, %rd51, %rd9;
	ld.global.f32 	%f23, [%rd53];
	add.s64 	%rd54, %rd52, %rd11;
	st.global.f32 	[%rd54], %f23;
	add.s64 	%rd55, %rd53, %rd9;
	ld.global.f32 	%f24, [%rd55];
	add.s64 	%rd56, %rd54, %rd11;
	st.global.f32 	[%rd56], %f24;
	add.s64 	%rd57, %rd55, %rd9;
	ld.global.f32 	%f25, [%rd57];
	add.s64 	%rd58, %rd56, %rd11;
	st.global.f32 	[%rd58], %f25;
	add.s64 	%rd59, %rd57, %rd9;
	ld.global.f32 	%f26, [%rd59];
	add.s64 	%rd60, %rd58, %rd11;
	st.global.f32 	[%rd60], %f26;
	add.s64 	%rd61, %rd59, %rd9;
	ld.global.f32 	%f27, [%rd61];
	add.s64 	%rd62, %rd60, %rd11;
	st.global.f32 	[%rd62], %f27;
	add.s64 	%rd63, %rd61, %rd9;
	ld.global.f32 	%f28, [%rd63];
	add.s64 	%rd64, %rd62, %rd11;
	st.global.f32 	[%rd64], %f28;
	add.s64 	%rd65, %rd63, %rd9;
	ld.global.f32 	%f29, [%rd65];
	add.s64 	%rd66, %rd64, %rd11;
	st.global.f32 	[%rd66], %f29;
	add.s64 	%rd67, %rd65, %rd9;
	ld.global.f32 	%f30, [%rd67];
	add.s64 	%rd68, %rd66, %rd11;
	st.global.f32 	[%rd68], %f30;
	add.s64 	%rd69, %rd67, %rd9;
	ld.global.f32 	%f31, [%rd69];
	add.s64 	%rd70, %rd68, %rd11;
	st.global.f32 	[%rd70], %f31;
	add.s64 	%rd71, %rd69, %rd9;
	ld.global.f32 	%f32, [%rd71];
	add.s64 	%rd72, %rd70, %rd11;
	st.global.f32 	[%rd72], %f32;
	add.s64 	%rd73, %rd71, %rd9;
	ld.global.f32 	%f33, [%rd73];
	add.s64 	%rd74, %rd72, %rd11;
	st.global.f32 	[%rd74], %f33;
	add.s64 	%rd75, %rd73, %rd9;
	ld.global.f32 	%f34, [%rd75];
	add.s64 	%rd76, %rd74, %rd11;
	st.global.f32 	[%rd76], %f34;
	add.s64 	%rd77, %rd75, %rd9;
	ld.global.f32 	%f35, [%rd77];
	add.s64 	%rd78, %rd76, %rd11;
	st.global.f32 	[%rd78], %f35;
	add.s64 	%rd79, %rd77, %rd9;
	ld.global.f32 	%f36, [%rd79];
	add.s64 	%rd80, %rd78, %rd11;
	st.global.f32 	[%rd80], %f36;
	add.s64 	%rd81, %rd79, %rd9;
	ld.global.f32 	%f37, [%rd81];
	add.s64 	%rd82, %rd80, %rd11;
	st.global.f32 	[%rd82], %f37;
	add.s64 	%rd83, %rd81, %rd9;
	ld.global.f32 	%f38, [%rd83];
	add.s64 	%rd84, %rd82, %rd11;
	st.global.f32 	[%rd84], %f38;
	add.s64 	%rd85, %rd83, %rd9;
	ld.global.f32 	%f39, [%rd85];
	add.s64 	%rd86, %rd84, %rd11;
	st.global.f32 	[%rd86], %f39;
	add.s64 	%rd87, %rd85, %rd9;
	ld.global.f32 	%f40, [%rd87];
	add.s64 	%rd88, %rd86, %rd11;
	st.global.f32 	[%rd88], %f40;
	add.s64 	%rd89, %rd87, %rd9;
	ld.global.f32 	%f41, [%rd89];
	add.s64 	%rd90, %rd88, %rd11;
	st.global.f32 	[%rd90], %f41;
	add.s64 	%rd91, %rd89, %rd9;
	ld.global.f32 	%f42, [%rd91];
	add.s64 	%rd92, %rd90, %rd11;
	st.global.f32 	[%rd92], %f42;
	add.s64 	%rd93, %rd91, %rd9;
	ld.global.f32 	%f43, [%rd93];
	add.s64 	%rd94, %rd92, %rd11;
	st.global.f32 	[%rd94], %f43;
	add.s64 	%rd95, %rd93, %rd9;
	ld.global.f32 	%f44, [%rd95];
	add.s64 	%rd96, %rd94, %rd11;
	st.global.f32 	[%rd96], %f44;
	add.s64 	%rd97, %rd95, %rd9;
	ld.global.f32 	%f45, [%rd97];
	add.s64 	%rd98, %rd96, %rd11;
	st.global.f32 	[%rd98], %f45;
	add.s64 	%rd99, %rd97, %rd9;
	ld.global.f32 	%f46, [%rd99];
	add.s64 	%rd100, %rd98, %rd11;
	st.global.f32 	[%rd100], %f46;
	add.s64 	%rd101, %rd99, %rd9;
	ld.global.f32 	%f47, [%rd101];
	add.s64 	%rd102, %rd100, %rd11;
	st.global.f32 	[%rd102], %f47;
	add.s64 	%rd103, %rd101, %rd9;
	ld.global.f32 	%f48, [%rd103];
	add.s64 	%rd104, %rd102, %rd11;
	st.global.f32 	[%rd104], %f48;
	add.s64 	%rd105, %rd103, %rd9;
	ld.global.f32 	%f49, [%rd105];
	add.s64 	%rd106, %rd104, %rd11;
	st.global.f32 	[%rd106], %f49;
	add.s64 	%rd107, %rd105, %rd9;
	ld.global.f32 	%f50, [%rd107];
	add.s64 	%rd108, %rd106, %rd11;
	st.global.f32 	[%rd108], %f50;
	add.s64 	%rd109, %rd107, %rd9;
	ld.global.f32 	%f51, [%rd109];
	add.s64 	%rd110, %rd108, %rd11;
	st.global.f32 	[%rd110], %f51;
	add.s64 	%rd111, %rd109, %rd9;
	ld.global.f32 	%f52, [%rd111];
	add.s64 	%rd112, %rd110, %rd11;
	st.global.f32 	[%rd112], %f52;
	add.s64 	%rd113, %rd111, %rd9;
	ld.global.f32 	%f53, [%rd113];
	add.s64 	%rd114, %rd112, %rd11;
	st.global.f32 	[%rd114], %f53;
	add.s64 	%rd115, %rd113, %rd9;
	ld.global.f32 	%f54, [%rd115];
	add.s64 	%rd116, %rd114, %rd11;
	st.global.f32 	[%rd116], %f54;
	add.s64 	%rd117, %rd115, %rd9;
	ld.global.f32 	%f55, [%rd117];
	add.s64 	%rd118, %rd116, %rd11;
	st.global.f32 	[%rd118], %f55;
	add.s64 	%rd119, %rd117, %rd9;
	ld.global.f32 	%f56, [%rd119];
	add.s64 	%rd120, %rd118, %rd11;
	st.global.f32 	[%rd120], %f56;
	add.s64 	%rd121, %rd119, %rd9;
	ld.global.f32 	%f57, [%rd121];
	add.s64 	%rd122, %rd120, %rd11;
	st.global.f32 	[%rd122], %f57;
	add.s64 	%rd123, %rd121, %rd9;
	ld.global.f32 	%f58, [%rd123];
	add.s64 	%rd124, %rd122, %rd11;
	st.global.f32 	[%rd124], %f58;
	add.s64 	%rd125, %rd123, %rd9;
	ld.global.f32 	%f59, [%rd125];
	add.s64 	%rd126, %rd124, %rd11;
	st.global.f32 	[%rd126], %f59;
	add.s64 	%rd127, %rd125, %rd9;
	ld.global.f32 	%f60, [%rd127];
	add.s64 	%rd128, %rd126, %rd11;
	st.global.f32 	[%rd128], %f60;
	add.s64 	%rd129, %rd127, %rd9;
	ld.global.f32 	%f61, [%rd129];
	add.s64 	%rd130, %rd128, %rd11;
	st.global.f32 	[%rd130], %f61;
	add.s64 	%rd131, %rd129, %rd9;
	ld.global.f32 	%f62, [%rd131];
	add.s64 	%rd132, %rd130, %rd11;
	st.global.f32 	[%rd132], %f62;
	add.s64 	%rd133, %rd131, %rd9;
	ld.global.f32 	%f63, [%rd133];
	add.s64 	%rd134, %rd132, %rd11;
	st.global.f32 	[%rd134], %f63;
	add.s64 	%rd135, %rd133, %rd9;
	ld.global.f32 	%f64, [%rd135];
	add.s64 	%rd136, %rd134, %rd11;
	st.global.f32 	[%rd136], %f64;
	bra.uni 	$L__BB1_9;

}
	// .globl	_Z18zlacpy_full_kerneliiPK7double2iPS_i
.visible .entry _Z18zlacpy_full_kerneliiPK7double2iPS_i(
	.param .u32 _Z18zlacpy_full_kerneliiPK7double2iPS_i_param_0,
	.param .u32 _Z18zlacpy_full_kerneliiPK7double2iPS_i_param_1,
	.param .u64 .ptr .align 1 _Z18zlacpy_full_kerneliiPK7double2iPS_i_param_2,
	.param .u32 _Z18zlacpy_full_kerneliiPK7double2iPS_i_param_3,
	.param .u64 .ptr .align 1 _Z18zlacpy_full_kerneliiPK7double2iPS_i_param_4,
	.param .u32 _Z18zlacpy_full_kerneliiPK7double2iPS_i_param_5
)
{
	.reg .pred 	%p<8>;
	.reg .b32 	%r<48>;
	.reg .b64 	%rd<153>;
	.reg .b64 	%fd<139>;

	ld.param.u32 	%r28, [_Z18zlacpy_full_kerneliiPK7double2iPS_i_param_0];
	ld.param.u32 	%r25, [_Z18zlacpy_full_kerneliiPK7double2iPS_i_param_1];
	ld.param.u64 	%rd3, [_Z18zlacpy_full_kerneliiPK7double2iPS_i_param_2];
	ld.param.u32 	%r26, [_Z18zlacpy_full_kerneliiPK7double2iPS_i_param_3];
	ld.param.u64 	%rd4, [_Z18zlacpy_full_kerneliiPK7double2iPS_i_param_4];
	ld.param.u32 	%r27, [_Z18zlacpy_full_kerneliiPK7double2iPS_i_param_5];
	mov.u32 	%r29, %ctaid.x;
	shl.b32 	%r30, %r29, 6;
	mov.u32 	%r31, %tid.x;
	add.s32 	%r1, %r30, %r31;
	mov.u32 	%r32, %ctaid.y;
	shl.b32 	%r2, %r32, 6;
	setp.ge.s32 	%p1, %r1, %r28;
	@%p1 bra 	$L__BB2_9;
	add.s32 	%r33, %r2, 64;
	setp.le.s32 	%p2, %r33, %r25;
	cvta.to.global.u64 	%rd5, %rd3;
	cvta.to.global.u64 	%rd6, %rd4;
	mad.lo.s32 	%r34, %r26, %r2, %r1;
	mul.wide.s32 	%rd7, %r34, 16;
	add.s64 	%rd1, %rd5, %rd7;
	mad.lo.s32 	%r35, %r27, %r2, %r1;
	mul.wide.s32 	%rd8, %r35, 16;
	add.s64 	%rd2, %rd6, %rd8;
	@%p2 bra 	$L__BB2_10;
	setp.ge.s32 	%p3, %r2, %r25;
	@%p3 bra 	$L__BB2_9;
	not.b32 	%r37, %r2;
	add.s32 	%r38, %r25, %r37;
	min.u32 	%r39, %r38, 63;
	add.s32 	%r3, %r39, 1;
	and.b32  	%r4, %r3, 3;
	setp.lt.u32 	%p4, %r38, 3;
	mov.b32 	%r44, 0;
	@%p4 bra 	$L__BB2_6;
	and.b32  	%r44, %r3, 124;
	neg.s32 	%r43, %r44;
	shl.b32 	%r7, %r26, 2;
	shl.b32 	%r8, %r27, 2;
	mov.b32 	%r41, 0;
	mul.wide.s32 	%rd141, %r27, 16;
	mul.wide.s32 	%rd143, %r26, 16;
	mov.u32 	%r42, %r41;
$L__BB2_5:
	mul.wide.s32 	%rd137, %r41, 16;
	add.s64 	%rd138, %rd2, %rd137;
	mul.wide.s32 	%rd139, %r42, 16;
	add.s64 	%rd140, %rd1, %rd139;
	ld.global.v2.f64 	{%fd129, %fd130}, [%rd140];
	st.global.v2.f64 	[%rd138], {%fd129, %fd130};
	add.s64 	%rd142, %rd138, %rd141;
	add.s64 	%rd144, %rd140, %rd143;
	ld.global.v2.f64 	{%fd131, %fd132}, [%rd144];
	st.global.v2.f64 	[%rd142], {%fd131, %fd132};
	add.s64 	%rd145, %rd142, %rd141;
	add.s64 	%rd146, %rd144, %rd143;
	ld.global.v2.f64 	{%fd133, %fd134}, [%rd146];
	st.global.v2.f64 	[%rd145], {%fd133, %fd134};
	add.s64 	%rd147, %rd145, %rd141;
	add.s64 	%rd148, %rd146, %rd143;
	ld.global.v2.f64 	{%fd135, %fd136}, [%rd148];
	st.global.v2.f64 	[%rd147], {%fd135, %fd136};
	add.s32 	%r43, %r43, 4;
	add.s32 	%r42, %r42, %r7;
	add.s32 	%r41, %r41, %r8;
	setp.ne.s32 	%p5, %r43, 0;
	@%p5 bra 	$L__BB2_5;
$L__BB2_6:
	setp.eq.s32 	%p6, %r4, 0;
	@%p6 bra 	$L__BB2_9;
	mul.lo.s32 	%r47, %r44, %r26;
	mul.lo.s32 	%r46, %r44, %r27;
	neg.s32 	%r45, %r4;
$L__BB2_8:
	.pragma "nounroll";
	mul.wide.s32 	%rd149, %r46, 16;
	add.s64 	%rd150, %rd2, %rd149;
	mul.wide.s32 	%rd151, %r47, 16;
	add.s64 	%rd152, %rd1, %rd151;
	ld.global.v2.f64 	{%fd137, %fd138}, [%rd152];
	st.global.v2.f64 	[%rd150], {%fd137, %fd138};
	add.s32 	%r47, %r47, %r26;
	add.s32 	%r46, %r46, %r27;
	add.s32 	%r45, %r45, 1;
	setp.ne.s32 	%p7, %r45, 0;
	@%p7 bra 	$L__BB2_8;
$L__BB2_9:
	ret;
$L__BB2_10:
	ld.global.v2.f64 	{%fd1, %fd2}, [%rd1];
	st.global.v2.f64 	[%rd2], {%fd1, %fd2};
	mul.wide.s32 	%rd9, %r27, 16;
	add.s64 	%rd10, %rd2, %rd9;
	mul.wide.s32 	%rd11, %r26, 16;
	add.s64 	%rd12, %rd1, %rd11;
	ld.global.v2.f64 	{%fd3, %fd4}, [%rd12];
	st.global.v2.f64 	[%rd10], {%fd3, %fd4};
	add.s64 	%rd13, %rd10, %rd9;
	add.s64 	%rd14, %rd12, %rd11;
	ld.global.v2.f64 	{%fd5, %fd6}, [%rd14];
	st.global.v2.f64 	[%rd13], {%fd5, %fd6};
	add.s64 	%rd15, %rd13, %rd9;
	add.s64 	%rd16, %rd14, %rd11;
	ld.global.v2.f64 	{%fd7, %fd8}, [%rd16];
	st.global.v2.f64 	[%rd15], {%fd7, %fd8};
	add.s64 	%rd17, %rd15, %rd9;
	add.s64 	%rd18, %rd16, %rd11;
	ld.global.v2.f64 	{%fd9, %fd10}, [%rd18];
	st.global.v2.f64 	[%rd17], {%fd9, %fd10};
	add.s64 	%rd19, %rd17, %rd9;
	add.s64 	%rd20, %rd18, %rd11;
	ld.global.v2.f64 	{%fd11, %fd12}, [%rd20];
	st.global.v2.f64 	[%rd19], {%fd11, %fd12};
	add.s64 	%rd21, %rd19, %rd9;
	add.s64 	%rd22, %rd20, %rd11;
	ld.global.v2.f64 	{%fd13, %fd14}, [%rd22];
	st.global.v2.f64 	[%rd21], {%fd13, %fd14};
	add.s64 	%rd23, %rd21, %rd9;
	add.s64 	%rd24, %rd22, %rd11;
	ld.global.v2.f64 	{%fd15, %fd16}, [%rd24];
	st.global.v2.f64 	[%rd23], {%fd15, %fd16};
	add.s64 	%rd25, %rd23, %rd9;
	add.s64 	%rd26, %rd24, %rd11;
	ld.global.v2.f64 	{%fd17, %fd18}, [%rd26];
	st.global.v2.f64 	[%rd25], {%fd17, %fd18};
	add.s64 	%rd27, %rd25, %rd9;
	add.s64 	%rd28, %rd26, %rd11;
	ld.global.v2.f64 	{%fd19, %fd20}, [%rd28];
	st.global.v2.f64 	[%rd27], {%fd19, %fd20};
	add.s64 	%rd29, %rd27, %rd9;
	add.s64 	%rd30, %rd28, %rd11;
	ld.global.v2.f64 	{%fd21, %fd22}, [%rd30];
	st.global.v2.f64 	[%rd29], {%fd21, %fd22};
	add.s64 	%rd31, %rd29, %rd9;
	add.s64 	%rd32, %rd30, %rd11;
	ld.global.v2.f64 	{%fd23, %fd24}, [%rd32];
	st.global.v2.f64 	[%rd31], {%fd23, %fd24};
	add.s64 	%rd33, %rd31, %rd9;
	add.s64 	%rd34, %rd32, %rd11;
	ld.global.v2.f64 	{%fd25, %fd26}, [%rd34];
	st.global.v2.f64 	[%rd33], {%fd25, %fd26};
	add.s64 	%rd35, %rd33, %rd9;
	add.s64 	%rd36, %rd34, %rd11;
	ld.global.v2.f64 	{%fd27, %fd28}, [%rd36];
	st.global.v2.f64 	[%rd35], {%fd27, %fd28};
	add.s64 	%rd37, %rd35, %rd9;
	add.s64 	%rd38, %rd36, %rd11;
	ld.global.v2.f64 	{%fd29, %fd30}, [%rd38];
	st.global.v2.f64 	[%rd37], {%fd29, %fd30};
	add.s64 	%rd39, %rd37, %rd9;
	add.s64 	%rd40, %rd38, %rd11;
	ld.global.v2.f64 	{%fd31, %fd32}, [%rd40];
	st.global.v2.f64 	[%rd39], {%fd31, %fd32};
	add.s64 	%rd41, %rd39, %rd9;
	add.s64 	%rd42, %rd40, %rd11;
	ld.global.v2.f64 	{%fd33, %fd34}, [%rd42];
	st.global.v2.f64 	[%rd41], {%fd33, %fd34};
	add.s64 	%rd43, %rd41, %rd9;
	add.s64 	%rd44, %rd42, %rd11;
	ld.global.v2.f64 	{%fd35, %fd36}, [%rd44];
	st.global.v2.f64 	[%rd43], {%fd35, %fd36};
	add.s64 	%rd45, %rd43, %rd9;
	add.s64 	%rd46, %rd44, %rd11;
	ld.global.v2.f64 	{%fd37, %fd38}, [%rd46];
	st.global.v2.f64 	[%rd45], {%fd37, %fd38};
	add.s64 	%rd47, %rd45, %rd9;
	add.s64 	%rd48, %rd46, %rd11;
	ld.global.v2.f64 	{%fd39, %fd40}, [%rd48];
	st.global.v2.f64 	[%rd47], {%fd39, %fd40};
	add.s64 	%rd49, %rd47, %rd9;
	add.s64 	%rd50, %rd48, %rd11;
	ld.global.v2.f64 	{%fd41, %fd42}, [%rd50];
	st.global.v2.f64 	[%rd49], {%fd41, %fd42};
	add.s64 	%rd51, %rd49, %rd9;
	add.s64 	%rd52, %rd50, %rd11;
	ld.global.v2.f64 	{%fd43, %fd44}, [%rd52];
	st.global.v2.f64 	[%rd51], {%fd43, %fd44};
	add.s64 	%rd53, %rd51, %rd9;
	add.s64 	%rd54, %rd52, %rd11;
	ld.global.v2.f64 	{%fd45, %fd46}, [%rd54];
	st.global.v2.f64 	[%rd53], {%fd45, %fd46};
	add.s64 	%rd55, %rd53, %rd9;
	add.s64 	%rd56, %rd54, %rd11;
	ld.global.v2.f64 	{%fd47, %fd48}, [%rd56];
	st.global.v2.f64 	[%rd55], {%fd47, %fd48};
	add.s64 	%rd57, %rd55, %rd9;
	add.s64 	%rd58, %rd56, %rd11;
	ld.global.v2.f64 	{%fd49, %fd50}, [%rd58];
	st.global.v2.f64 	[%rd57], {%fd49, %fd50};
	add.s64 	%rd59, %rd57, %rd9;
	add.s64 	%rd60, %rd58, %rd11;
	ld.global.v2.f64 	{%fd51, %fd52}, [%rd60];
	st.global.v2.f64 	[%rd59], {%fd51, %fd52};
	add.s64 	%rd61, %rd59, %rd9;
	add.s64 	%rd62, %rd60, %rd11;
	ld.global.v2.f64 	{%fd53, %fd54}, [%rd62];
	st.global.v2.f64 	[%rd61], {%fd53, %fd54};
	add.s64 	%rd63, %rd61, %rd9;
	add.s64 	%rd64, %rd62, %rd11;
	ld.global.v2.f64 	{%fd55, %fd56}, [%rd64];
	st.global.v2.f64 	[%rd63], {%fd55, %fd56};
	add.s64 	%rd65, %rd63, %rd9;
	add.s64 	%rd66, %rd64, %rd11;
	ld.global.v2.f64 	{%fd57, %fd58}, [%rd66];
	st.global.v2.f64 	[%rd65], {%fd57, %fd58};
	add.s64 	%rd67, %rd65, %rd9;
	add.s64 	%rd68, %rd66, %rd11;
	ld.global.v2.f64 	{%fd59, %fd60}, [%rd68];
	st.global.v2.f64 	[%rd67], {%fd59, %fd60};
	add.s64 	%rd69, %rd67, %rd9;
	add.s64 	%rd70, %rd68, %rd11;
	ld.global.v2.f64 	{%fd61, %fd62}, [%rd70];
	st.global.v2.f64 	[%rd69], {%fd61, %fd62};
	add.s64 	%rd71, %rd69, %rd9;
	add.s64 	%rd72, %rd70, %rd11;
	ld.global.v2.f64 	{%fd63, %fd64}, [%rd72];
	st.global.v2.f64 	[%rd71], {%fd63, %fd64};
	add.s64 	%rd73, %rd71, %rd9;
	add.s64 	%rd74, %rd72, %rd11;
	ld.global.v2.f64 	{%fd65, %fd66}, [%rd74];
	st.global.v2.f64 	[%rd73], {%fd65, %fd66};
	add.s64 	%rd75, %rd73, %rd9;
	add.s64 	%rd76, %rd74, %rd11;
	ld.global.v2.f64 	{%fd67, %fd68}, [%rd76];
	st.global.v2.f64 	[%rd75], {%fd67, %fd68};
	add.s64 	%rd77, %rd75, %rd9;
	add.s64 	%rd78, %rd76, %rd11;
	ld.global.v2.f64 	{%fd69, %fd70}, [%rd78];
	st.global.v2.f64 	[%rd77], {%fd69, %fd70};
	add.s64 	%rd79, %rd77, %rd9;
	add.s64 	%rd80, %rd78, %rd11;
	ld.global.v2.f64 	{%fd71, %fd72}, [%rd80];
	st.global.v2.f64 	[%rd79], {%fd71, %fd72};
	add.s64 	%rd81, %rd79, %rd9;
	add.s64 	%rd82, %rd80, %rd11;
	ld.global.v2.f64 	{%fd73, %fd74}, [%rd82];
	st.global.v2.f64 	[%rd81], {%fd73, %fd74};
	add.s64 	%rd83, %rd81, %rd9;
	add.s64 	%rd84, %rd82, %rd11;
	ld.global.v2.f64 	{%fd75, %fd76}, [%rd84];
	st.global.v2.f64 	[%rd83], {%fd75, %fd76};
	add.s64 	%rd85, %rd83, %rd9;
	add.s64 	%rd86, %rd84, %rd11;
	ld.global.v2.f64 	{%fd77, %fd78}, [%rd86];
	st.global.v2.f64 	[%rd85], {%fd77, %fd78};
	add.s64 	%rd87, %rd85, %rd9;
	add.s64 	%rd88, %rd86, %rd11;
	ld.global.v2.f64 	{%fd79, %fd80}, [%rd88];
	st.global.v2.f64 	[%rd87], {%fd79, %fd80};
	add.s64 	%rd89, %rd87, %rd9;
	add.s64 	%rd90, %rd88, %rd11;
	ld.global.v2.f64 	{%fd81, %fd82}, [%rd90];
	st.global.v2.f64 	[%rd89], {%fd81, %fd82};
	add.s64 	%rd91, %rd89, %rd9;
	add.s64 	%rd92, %rd90, %rd11;
	ld.global.v2.f64 	{%fd83, %fd84}, [%rd92];
	st.global.v2.f64 	[%rd91], {%fd83, %fd84};
	add.s64 	%rd93, %rd91, %rd9;
	add.s64 	%rd94, %rd92, %rd11;
	ld.global.v2.f64 	{%fd85, %fd86}, [%rd94];
	st.global.v2.f64 	[%rd93], {%fd85, %fd86};
	add.s64 	%rd95, %rd93, %rd9;
	add.s64 	%rd96, %rd94, %rd11;
	ld.global.v2.f64 	{%fd87, %fd88}, [%rd96];
	st.global.v2.f64 	[%rd95], {%fd87, %fd88};
	add.s64 	%rd97, %rd95, %rd9;
	add.s64 	%rd98, %rd96, %rd11;
	ld.global.v2.f64 	{%fd89, %fd90}, [%rd98];
	st.global.v2.f64 	[%rd97], {%fd89, %fd90};
	add.s64 	%rd99, %rd97, %rd9;
	add.s64 	%rd100, %rd98, %rd11;
	ld.global.v2.f64 	{%fd91, %fd92}, [%rd100];
	st.global.v2.f64 	[%rd99], {%fd91, %fd92};
	add.s64 	%rd101, %rd99, %rd9;
	add.s64 	%rd102, %rd100, %rd11;
	ld.global.v2.f64 	{%fd93, %fd94}, [%rd102];
	st.global.v2.f64 	[%rd101], {%fd93, %fd94};
	add.s64 	%rd103, %rd101, %rd9;
	add.s64 	%rd104, %rd102, %rd11;
	ld.global.v2.f64 	{%fd95, %fd96}, [%rd104];
	st.global.v2.f64 	[%rd103], {%fd95, %fd96};
	add.s64 	%rd105, %rd103, %rd9;
	add.s64 	%rd106, %rd104, %rd11;
	ld.global.v2.f64 	{%fd97, %fd98}, [%rd106];
	st.global.v2.f64 	[%rd105], {%fd97, %fd98};
	add.s64 	%rd107, %rd105, %rd9;
	add.s64 	%rd108, %rd106, %rd11;
	ld.global.v2.f64 	{%fd99, %fd100}, [%rd108];
	st.global.v2.f64 	[%rd107], {%fd99, %fd100};
	add.s64 	%rd109, %rd107, %rd9;
	add.s64 	%rd110, %rd108, %rd11;
	ld.global.v2.f64 	{%fd101, %fd102}, [%rd110];
	st.global.v2.f64 	[%rd109], {%fd101, %fd102};
	add.s64 	%rd111, %rd109, %rd9;
	add.s64 	%rd112, %rd110, %rd11;
	ld.global.v2.f64 	{%fd103, %fd104}, [%rd112];
	st.global.v2.f64 	[%rd111], {%fd103, %fd104};
	add.s64 	%rd113, %rd111, %rd9;
	add.s64 	%rd114, %rd112, %rd11;
	ld.global.v2.f64 	{%fd105, %fd106}, [%rd114];
	st.global.v2.f64 	[%rd113], {%fd105, %fd106};
	add.s64 	%rd115, %rd113, %rd9;
	add.s64 	%rd116, %rd114, %rd11;
	ld.global.v2.f64 	{%fd107, %fd108}, [%rd116];
	st.global.v2.f64 	[%rd115], {%fd107, %fd108};
	add.s64 	%rd117, %rd115, %rd9;
	add.s64 	%rd118, %rd116, %rd11;
	ld.global.v2.f64 	{%fd109, %fd110}, [%rd118];
	st.global.v2.f64 	[%rd117], {%fd109, %fd110};
	add.s64 	%rd119, %rd117, %rd9;
	add.s64 	%rd120, %rd118, %rd11;
	ld.global.v2.f64 	{%fd111, %fd112}, [%rd120];
	st.global.v2.f64 	[%rd119], {%fd111, %fd112};
	add.s64 	%rd121, %rd119, %rd9;
	add.s64 	%rd122, %rd120, %rd11;
	ld.global.v2.f64 	{%fd113, %fd114}, [%rd122];
	st.global.v2.f64 	[%rd121], {%fd113, %fd114};
	add.s64 	%rd123, %rd121, %rd9;
	add.s64 	%rd124, %rd122, %rd11;
	ld.global.v2.f64 	{%fd115, %fd116}, [%rd124];
	st.global.v2.f64 	[%rd123], {%fd115, %fd116};
	add.s64 	%rd125, %rd123, %rd9;
	add.s64 	%rd126, %rd124, %rd11;
	ld.global.v2.f64 	{%fd117, %fd118}, [%rd126];
	st.global.v2.f64 	[%rd125], {%fd117, %fd118};
	add.s64 	%rd127, %rd125, %rd9;
	add.s64 	%rd128, %rd126, %rd11;
	ld.global.v2.f64 	{%fd119, %fd120}, [%rd128];
	st.global.v2.f64 	[%rd127], {%fd119, %fd120};
	add.s64 	%rd129, %rd127, %rd9;
	add.s64 	%rd130, %rd128, %rd11;
	ld.global.v2.f64 	{%fd121, %fd122}, [%rd130];
	st.global.v2.f64 	[%rd129], {%fd121, %fd122};
	add.s64 	%rd131, %rd129, %rd9;
	add.s64 	%rd132, %rd130, %rd11;
	ld.global.v2.f64 	{%fd123, %fd124}, [%rd132];
	st.global.v2.f64 	[%rd131], {%fd123, %fd124};
	add.s64 	%rd133, %rd131, %rd9;
	add.s64 	%rd134, %rd132, %rd11;
	ld.global.v2.f64 	{%fd125, %fd126}, [%rd134];
	st.global.v2.f64 	[%rd133], {%fd125, %fd126};
	add.s64 	%rd135, %rd133, %rd9;
	add.s64 	%rd136, %rd134, %rd11;
	ld.global.v2.f64 	{%fd127, %fd128}, [%rd136];
	st.global.v2.f64 	[%rd135], {%fd127, %fd128};
	bra.uni 	$L__BB2_9;

}
	// .globl	_Z18clacpy_full_kerneliiPK6float2iPS_i
.visible .entry _Z18clacpy_full_kerneliiPK6float2iPS_i(
	.param .u32 _Z18clacpy_full_kerneliiPK6float2iPS_i_param_0,
	.param .u32 _Z18clacpy_full_kerneliiPK6float2iPS_i_param_1,
	.param .u64 .ptr .align 1 _Z18clacpy_full_kerneliiPK6float2iPS_i_param_2,
	.param .u32 _Z18clacpy_full_kerneliiPK6float2iPS_i_param_3,
	.param .u64 .ptr .align 1 _Z18clacpy_full_kerneliiPK6float2iPS_i_param_4,
	.param .u32 _Z18clacpy_full_kerneliiPK6float2iPS_i_param_5
)
{
	.reg .pred 	%p<8>;
	.reg .b32 	%r<48>;
	.reg .b32 	%f<139>;
	.reg .b64 	%rd<153>;

	ld.param.u32 	%r28, [_Z18clacpy_full_kerneliiPK6float2iPS_i_param_0];
	ld.param.u32 	%r25, [_Z18clacpy_full_kerneliiPK6float2iPS_i_param_1];
	ld.param.u64 	%rd3, [_Z18clacpy_full_kerneliiPK6float2iPS_i_param_2];
	ld.param.u32 	%r26, [_Z18clacpy_full_kerneliiPK6float2iPS_i_param_3];
	ld.param.u64 	%rd4, [_Z18clacpy_full_kerneliiPK6float2iPS_i_param_4];
	ld.param.u32 	%r27, [_Z18clacpy_full_kerneliiPK6float2iPS_i_param_5];
	mov.u32 	%r29, %ctaid.x;
	shl.b32 	%r30, %r29, 6;
	mov.u32 	%r31, %tid.x;
	add.s32 	%r1, %r30, %r31;
	mov.u32 	%r32, %ctaid.y;
	shl.b32 	%r2, %r32, 6;
	setp.ge.s32 	%p1, %r1, %r28;
	@%p1 bra 	$L__BB3_9;
	add.s32 	%r33, %r2, 64;
	setp.le.s32 	%p2, %r33, %r25;
	cvta.to.global.u64 	%rd5, %rd3;
	cvta.to.global.u64 	%rd6, %rd4;
	mad.lo.s32 	%r34, %r26, %r2, %r1;
	mul.wide.s32 	%rd7, %r34, 8;
	add.s64 	%rd1, %rd5, %rd7;
	mad.lo.s32 	%r35, %r27, %r2, %r1;
	mul.wide.s32 	%rd8, %r35, 8;
	add.s64 	%rd2, %rd6, %rd8;
	@%p2 bra 	$L__BB3_10;
	setp.ge.s32 	%p3, %r2, %r25;
	@%p3 bra 	$L__BB3_9;
	not.b32 	%r37, %r2;
	add.s32 	%r38, %r25, %r37;
	min.u32 	%r39, %r38, 63;
	add.s32 	%r3, %r39, 1;
	and.b32  	%r4, %r3, 3;
	setp.lt.u32 	%p4, %r38, 3;
	mov.b32 	%r44, 0;
	@%p4 bra 	$L__BB3_6;
	and.b32  	%r44, %r3, 124;
	neg.s32 	%r43, %r44;
	shl.b32 	%r7, %r26, 2;
	shl.b32 	%r8, %r27, 2;
	mov.b32 	%r41, 0;
	mul.wide.s32 	%rd141, %r27, 8;
	mul.wide.s32 	%rd143, %r26, 8;
	mov.u32 	%r42, %r41;
$L__BB3_5:
	mul.wide.s32 	%rd137, %r41, 8;
	add.s64 	%rd138, %rd2, %rd137;
	mul.wide.s32 	%rd139, %r42, 8;
	add.s64 	%rd140, %rd1, %rd139;
	ld.global.v2.f32 	{%f129, %f130}, [%rd140];
	st.global.v2.f32 	[%rd138], {%f129, %f130};
	add.s64 	%rd142, %rd138, %rd141;
	add.s64 	%rd144, %rd140, %rd143;
	ld.global.v2.f32 	{%f131, %f132}, [%rd144];
	st.global.v2.f32 	[%rd142], {%f131, %f132};
	add.s64 	%rd145, %rd142, %rd141;
	add.s64 	%rd146, %rd144, %rd143;
	ld.global.v2.f32 	{%f133, %f134}, [%rd146];
	st.global.v2.f32 	[%rd145], {%f133, %f134};
	add.s64 	%rd147, %rd145, %rd141;
	add.s64 	%rd148, %rd146, %rd143;
	ld.global.v2.f32 	{%f135, %f136}, [%rd148];
	st.global.v2.f32 	[%rd147], {%f135, %f136};
	add.s32 	%r43, %r43, 4;
	add.s32 	%r42, %r42, %r7;
	add.s32 	%r41, %r41, %r8;
	setp.ne.s32 	%p5, %r43, 0;
	@%p5 bra 	$L__BB3_5;
$L__BB3_6:
	setp.eq.s32 	%p6, %r4, 0;
	@%p6 bra 	$L__BB3_9;
	mul.lo.s32 	%r47, %r44, %r26;
	mul.lo.s32 	%r46, %r44, %r27;
	neg.s32 	%r45, %r4;
$L__BB3_8:
	.pragma "nounroll";
	mul.wide.s32 	%rd149, %r46, 8;
	add.s64 	%rd150, %rd2, %rd149;
	mul.wide.s32 	%rd151, %r47, 8;
	add.s64 	%rd152, %rd1, %rd151;
	ld.global.v2.f32 	{%f137, %f138}, [%rd152];
	st.global.v2.f32 	[%rd150], {%f137, %f138};
	add.s32 	%r47, %r47, %r26;
	add.s32 	%r46, %r46, %r27;
	add.s32 	%r45, %r45, 1;
	setp.ne.s32 	%p7, %r45, 0;
	@%p7 bra 	$L__BB3_8;
$L__BB3_9:
	ret;
$L__BB3_10:
	ld.global.v2.f32 	{%f1, %f2}, [%rd1];
	st.global.v2.f32 	[%rd2], {%f1, %f2};
	mul.wide.s32 	%rd9, %r27, 8;
	add.s64 	%rd10, %rd2, %rd9;
	mul.wide.s32 	%rd11, %r26, 8;
	add.s64 	%rd12, %rd1, %rd11;
	ld.global.v2.f32 	{%f3, %f4}, [%rd12];
	st.global.v2.f32 	[%rd10], {%f3, %f4};
	add.s64 	%rd13, %rd10, %rd9;
	add.s64 	%rd14, %rd12, %rd11;
	ld.global.v2.f32 	{%f5, %f6}, [%rd14];
	st.global.v2.f32 	[%rd13], {%f5, %f6};
	add.s64 	%rd15, %rd13, %rd9;
	add.s64 	%rd16, %rd14, %rd11;
	ld.global.v2.f32 	{%f7, %f8}, [%rd16];
	st.global.v2.f32 	[%rd15], {%f7, %f8};
	add.s64 	%rd17, %rd15, %rd9;
	add.s64 	%rd18, %rd16, %rd11;
	ld.global.v2.f32 	{%f9, %f10}, [%rd18];
	st.global.v2.f32 	[%rd17], {%f9, %f10};
	add.s64 	%rd19, %rd17, %rd9;
	add.s64 	%rd20, %rd18, %rd11;
	ld.global.v2.f32 	{%f11, %f12}, [%rd20];
	st.global.v2.f32 	[%rd19], {%f11, %f12};
	add.s64 	%rd21, %rd19, %rd9;
	add.s64 	%rd22, %rd20, %rd11;
	ld.global.v2.f32 	{%f13, %f14}, [%rd22];
	st.global.v2.f32 	[%rd21], {%f13, %f14};
	add.s64 	%rd23, %rd21, %rd9;
	add.s64 	%rd24, %rd22, %rd11;
	ld.global.v2.f32 	{%f15, %f16}, [%rd24];
	st.global.v2.f32 	[%rd23], {%f15, %f16};
	add.s64 	%rd25, %rd23, %rd9;
	add.s64 	%rd26, %rd24, %rd11;
	ld.global.v2.f32 	{%f17, %f18}, [%rd26];
	st.global.v2.f32 	[%rd25], {%f17, %f18};
	add.s64 	%rd27, %rd25, %rd9;
	add.s64 	%rd28, %rd26, %rd11;
	ld.global.v2.f32 	{%f19, %f20}, [%rd28];
	st.global.v2.f32 	[%rd27], {%f19, %f20};
	add.s64 	%rd29, %rd27, %rd9;
	add.s64 	%rd30, %rd28, %rd11;
	ld.global.v2.f32 	{%f21, %f22}, [%rd30];
	st.global.v2.f32 	[%rd29], {%f21, %f22};
	add.s64 	%rd31, %rd29, %rd9;
	add.s64 	%rd32, %rd30, %rd11;
	ld.global.v2.f32 	{%f23, %f24}, [%rd32];
	st.global.v2.f32 	[%rd31], {%f23, %f24};
	add.s64 	%rd33, %rd31, %rd9;
	add.s64 	%rd34, %rd32, %rd11;
	ld.global.v2.f32 	{%f25, %f26}, [%rd34];
	st.global.v2.f32 	[%rd33], {%f25, %f26};
	add.s64 	%rd35, %rd33, %rd9;
	add.s64 	%rd36, %rd34, %rd11;
	ld.global.v2.f32 	{%f27, %f28}, [%rd36];
	st.global.v2.f32 	[%rd35], {%f27, %f28};
	add.s64 	%rd37, %rd35, %rd9;
	add.s64 	%rd38, %rd36, %rd11;
	ld.global.v2.f32 	{%f29, %f30}, [%rd38];
	st.global.v2.f32 	[%rd37], {%f29, %f30};
	add.s64 	%rd39, %rd37, %rd9;
	add.s64 	%rd40, %rd38, %rd11;
	ld.global.v2.f32 	{%f31, %f32}, [%rd40];
	st.global.v2.f32 	[%rd39], {%f31, %f32};
	add.s64 	%rd41, %rd39, %rd9;
	add.s64 	%rd42, %rd40, %rd11;
	ld.global.v2.f32 	{%f33, %f34}, [%rd42];
	st.global.v2.f32 	[%rd41], {%f33, %f34};
	add.s64 	%rd43, %rd41, %rd9;
	add.s64 	%rd44, %rd42, %rd11;
	ld.global.v2.f32 	{%f35, %f36}, [%rd44];
	st.global.v2.f32 	[%rd43], {%f35, %f36};
	add.s64 	%rd45, %rd43, %rd9;
	add.s64 	%rd46, %rd44, %rd11;
	ld.global.v2.f32 	{%f37, %f38}, [%rd46];
	st.global.v2.f32 	[%rd45], {%f37, %f38};
	add.s64 	%rd47, %rd45, %rd9;
	add.s64 	%rd48, %rd46, %rd11;
	ld.global.v2.f32 	{%f39, %f40}, [%rd48];
	st.global.v2.f32 	[%rd47], {%f39, %f40};
	add.s64 	%rd49, %rd47, %rd9;
	add.s64 	%rd50, %rd48, %rd11;
	ld.global.v2.f32 	{%f41, %f42}, [%rd50];
	st.global.v2.f32 	[%rd49], {%f41, %f42};
	add.s64 	%rd51, %rd49, %rd9;
	add.s64 	%rd52, %rd50, %rd11;
	ld.global.v2.f32 	{%f43, %f44}, [%rd52];
	st.global.v2.f32 	[%rd51], {%f43, %f44};
	add.s64 	%rd53, %rd51, %rd9;
	add.s64 	%rd54, %rd52, %rd11;
	ld.global.v2.f32 	{%f45, %f46}, [%rd54];
	st.global.v2.f32 	[%rd53], {%f45, %f46};
	add.s64 	%rd55, %rd53, %rd9;
	add.s64 	%rd56, %rd54, %rd11;
	ld.global.v2.f32 	{%f47, %f48}, [%rd56];
	st.global.v2.f32 	[%rd55], {%f47, %f48};
	add.s64 	%rd57, %rd55, %rd9;
	add.s64 	%rd58, %rd56, %rd11;
	ld.global.v2.f32 	{%f49, %f50}, [%rd58];
	st.global.v2.f32 	[%rd57], {%f49, %f50};
	add.s64 	%rd59, %rd57, %rd9;
	add.s64 	%rd60, %rd58, %rd11;
	ld.global.v2.f32 	{%f51, %f52}, [%rd60];
	st.global.v2.f32 	[%rd59], {%f51, %f52};
	add.s64 	%rd61, %rd59, %rd9;
	add.s64 	%rd62, %rd60, %rd11;
	ld.global.v2.f32 	{%f53, %f54}, [%rd62];
	st.global.v2.f32 	[%rd61], {%f53, %f54};
	add.s64 	%rd63, %rd61, %rd9;
	add.s64 	%rd64, %rd62, %rd11;
	ld.global.v2.f32 	{%f55, %f56}, [%rd64];
	st.global.v2.f32 	[%rd63], {%f55, %f56};
	add.s64 	%rd65, %rd63, %rd9;
	add.s64 	%rd66, %rd64, %rd11;
	ld.global.v2.f32 	{%f57, %f58}, [%rd66];
	st.global.v2.f32 	[%rd65], {%f57, %f58};
	add.s64 	%rd67, %rd65, %rd9;
	add.s64 	%rd68, %rd66, %rd11;
	ld.global.v2.f32 	{%f59, %f60}, [%rd68];
	st.global.v2.f32 	[%rd67], {%f59, %f60};
	add.s64 	%rd69, %rd67, %rd9;
	add.s64 	%rd70, %rd68, %rd11;
	ld.global.v2.f32 	{%f61, %f62}, [%rd70];
	st.global.v2.f32 	[%rd69], {%f61, %f62};
	add.s64 	%rd71, %rd69, %rd9;
	add.s64 	%rd72, %rd70, %rd11;
	ld.global.v2.f32 	{%f63, %f64}, [%rd72];
	st.global.v2.f32 	[%rd71], {%f63, %f64};
	add.s64 	%rd73, %rd71, %rd9;
	add.s64 	%rd74, %rd72, %rd11;
	ld.global.v2.f32 	{%f65, %f66}, [%rd74];
	st.global.v2.f32 	[%rd73], {%f65, %f66};
	add.s64 	%rd75, %rd73, %rd9;
	add.s64 	%rd76, %rd74, %rd11;
	ld.global.v2.f32 	{%f67, %f68}, [%rd76];
	st.global.v2.f32 	[%rd75], {%f67, %f68};
	add.s64 	%rd77, %rd75, %rd9;
	add.s64 	%rd78, %rd76, %rd11;
	ld.global.v2.f32 	{%f69, %f70}, [%rd78];
	st.global.v2.f32 	[%rd77], {%f69, %f70};
	add.s64 	%rd79, %rd77, %rd9;
	add.s64 	%rd80, %rd78, %rd11;
	ld.global.v2.f32 	{%f71, %f72}, [%rd80];
	st.global.v2.f32 	[%rd79], {%f71, %f72};
	add.s64 	%rd81, %rd79, %rd9;
	add.s64 	%rd82, %rd80, %rd11;
	ld.global.v2.f32 	{%f73, %f74}, [%rd82];
	st.global.v2.f32 	[%rd81], {%f73, %f74};
	add.s64 	%rd83, %rd81, %rd9;
	add.s64 	%rd84, %rd82, %rd11;
	ld.global.v2.f32 	{%f75, %f76}, [%rd84];
	st.global.v2.f32 	[%rd83], {%f75, %f76};
	add.s64 	%rd85, %rd83, %rd9;
	add.s64 	%rd86, %rd84, %rd11;
	ld.global.v2.f32 	{%f77, %f78}, [%rd86];
	st.global.v2.f32 	[%rd85], {%f77, %f78};
	add.s64 	%rd87, %rd85, %rd9;
	add.s64 	%rd88, %rd86, %rd11;
	ld.global.v2.f32 	{%f79, %f80}, [%rd88];
	st.global.v2.f32 	[%rd87], {%f79, %f80};
	add.s64 	%rd89, %rd87, %rd9;
	add.s64 	%rd90, %rd88, %rd11;
	ld.global.v2.f32 	{%f81, %f82}, [%rd90];
	st.global.v2.f32 	[%rd89], {%f81, %f82};
	add.s64 	%rd91, %rd89, %rd9;
	add.s64 	%rd92, %rd90, %rd11;
	ld.global.v2.f32 	{%f83, %f84}, [%rd92];
	st.global.v2.f32 	[%rd91], {%f83, %f84};
	add.s64 	%rd93, %rd91, %rd9;
	add.s64 	%rd94, %rd92, %rd11;
	ld.global.v2.f32 	{%f85, %f86}, [%rd94];
	st.global.v2.f32 	[%rd93], {%f85, %f86};
	add.s64 	%rd95, %rd93, %rd9;
	add.s64 	%rd96, %rd94, %rd11;
	ld.global.v2.f32 	{%f87, %f88}, [%rd96];
	st.global.v2.f32 	[%rd95], {%f87, %f88};
	add.s64 	%rd97, %rd95, %rd9;
	add.s64 	%rd98, %rd96, %rd11;
	ld.global.v2.f32 	{%f89, %f90}, [%rd98];
	st.global.v2.f32 	[%rd97], {%f89, %f90};
	add.s64 	%rd99, %rd97, %rd9;
	add.s64 	%rd100, %rd98, %rd11;
	ld.global.v2.f32 	{%f91, %f92}, [%rd100];
	st.global.v2.f32 	[%rd99], {%f91, %f92};
	add.s64 	%rd101, %rd99, %rd9;
	add.s64 	%rd102, %rd100, %rd11;
	ld.global.v2.f32 	{%f93, %f94}, [%rd102];
	st.global.v2.f32 	[%rd101], {%f93, %f94};
	add.s64 	%rd103, %rd101, %rd9;
	add.s64 	%rd104, %rd102, %rd11;
	ld.global.v2.f32 	{%f95, %f96}, [%rd104];
	st.global.v2.f32 	[%rd103], {%f95, %f96};
	add.s64 	%rd105, %rd103, %rd9;
	add.s64 	%rd106, %rd104, %rd11;
	ld.global.v2.f32 	{%f97, %f98}, [%rd106];
	st.global.v2.f32 	[%rd105], {%f97, %f98};
	add.s64 	%rd107, %rd105, %rd9;
	add.s64 	%rd108, %rd106, %rd11;
	ld.global.v2.f32 	{%f99, %f100}, [%rd108];
	st.global.v2.f32 	[%rd107], {%f99, %f100};
	add.s64 	%rd109, %rd107, %rd9;
	add.s64 	%rd110, %rd108, %rd11;
	ld.global.v2.f32 	{%f101, %f102}, [%rd110];
	st.global.v2.f32 	[%rd109], {%f101, %f102};
	add.s64 	%rd111, %rd109, %rd9;
	add.s64 	%rd112, %rd110, %rd11;
	ld.global.v2.f32 	{%f103, %f104}, [%rd112];
	st.global.v2.f32 	[%rd111], {%f103, %f104};
	add.s64 	%rd113, %rd111, %rd9;
	add.s64 	%rd114, %rd112, %rd11;
	ld.global.v2.f32 	{%f105, %f106}, [%rd114];
	st.global.v2.f32 	[%rd113], {%f105, %f106};
	add.s64 	%rd115, %rd113, %rd9;
	add.s64 	%rd116, %rd114, %rd11;
	ld.global.v2.f32 	{%f107, %f108}, [%rd116];
	st.global.v2.f32 	[%rd115], {%f107, %f108};
	add.s64 	%rd117, %rd115, %rd9;
	add.s64 	%rd118, %rd116, %rd11;
	ld.global.v2.f32 	{%f109, %f110}, [%rd118];
	st.global.v2.f32 	[%rd117], {%f109, %f110};
	add.s64 	%rd119, %rd117, %rd9;
	add.s64 	%rd120, %rd118, %rd11;
	ld.global.v2.f32 	{%f111, %f112}, [%rd120];
	st.global.v2.f32 	[%rd119], {%f111, %f112};
	add.s64 	%rd121, %rd119, %rd9;
	add.s64 	%rd122, %rd120, %rd11;
	ld.global.v2.f32 	{%f113, %f114}, [%rd122];
	st.global.v2.f32 	[%rd121], {%f113, %f114};
	add.s64 	%rd123, %rd121, %rd9;
	add.s64 	%rd124, %rd122, %rd11;
	ld.global.v2.f32 	{%f115, %f116}, [%rd124];
	st.global.v2.f32 	[%rd123], {%f115, %f116};
	add.s64 	%rd125, %rd123, %rd9;
	add.s64 	%rd126, %rd124, %rd11;
	ld.global.v2.f32 	{%f117, %f118}, [%rd126];
	st.global.v2.f32 	[%rd125], {%f117, %f118};
	add.s64 	%rd127, %rd125, %rd9;
	add.s64 	%rd128, %rd126, %rd11;
	ld.global.v2.f32 	{%f119, %f120}, [%rd128];
	st.global.v2.f32 	[%rd127], {%f119, %f120};
	add.s64 	%rd129, %rd127, %rd9;
	add.s64 	%rd130, %rd128, %rd11;
	ld.global.v2.f32 	{%f121, %f122}, [%rd130];
	st.global.v2.f32 	[%rd129], {%f121, %f122};
	add.s64 	%rd131, %rd129, %rd9;
	add.s64 	%rd132, %rd130, %rd11;
	ld.global.v2.f32 	{%f123, %f124}, [%rd132];
	st.global.v2.f32 	[%rd131], {%f123, %f124};
	add.s64 	%rd133, %rd131, %rd9;
	add.s64 	%rd134, %rd132, %rd11;
	ld.global.v2.f32 	{%f125, %f126}, [%rd134];
	st.global.v2.f32 	[%rd133], {%f125, %f126};
	add.s64 	%rd135, %rd133, %rd9;
	add.s64 	%rd136, %rd134, %rd11;
	ld.global.v2.f32 	{%f127, %f128}, [%rd136];
	st.global.v2.f32 	[%rd135], {%f127, %f128};
	bra.uni 	$L__BB3_9;

}
	// .globl	_Z15s_normal_kernelyP24curandStatePhilox4_32_10Pfi
.visible .entry _Z15s_normal_kernelyP24curandStatePhilox4_32_10Pfi(
	.param .u64 _Z15s_normal_kernelyP24curandStatePhilox4_32_10Pfi_param_0,
	.param .u64 .ptr .align 1 _Z15s_normal_kernelyP24curandStatePhilox4_32_10Pfi_param_1,
	.param .u64 .ptr .align 1 _Z15s_normal_kernelyP24curandStatePhilox4_32_10Pfi_param_2,
	.param .u32 _Z15s_normal_kernelyP24curandStatePhilox4_32_10Pfi_param_3
)
{
	.reg .pred 	%p<21>;
	.reg .b32 	%r<376>;
	.reg .b32 	%f<35>;
	.reg .b64 	%rd<11>;

	ld.param.u64 	%rd4, [_Z15s_normal_kernelyP24curandStatePhilox4_32_10Pfi_param_0];
	ld.param.u64 	%rd5, [_Z15s_normal_kernelyP24curandStatePhilox4_32_10Pfi_param_1];
	ld.param.u64 	%rd3, [_Z15s_normal_kernelyP24curandStatePhilox4_32_10Pfi_param_2];
	ld.param.u32 	%r35, [_Z15s_normal_kernelyP24curandStatePhilox4_32_10Pfi_param_3];
	cvta.to.global.u64 	%rd6, %rd5;
	mov.u32 	%r36, %ctaid.x;
	mov.u32 	%r1, %ntid.x;
	mov.u32 	%r37, %tid.x;
	mad.lo.s32 	%r368, %r36, %r1, %r37;
	mul.wide.s32 	%rd7, %r368, 64;
	add.s64 	%rd1, %rd6, %rd7;
	cvt.u32.u64 	%r38, %rd4;
	{ .reg .b32 tmp; mov.b64 {tmp, %r39}, %rd4; }
	mov.b64 	{%r40, %r41}, %rd4;
	mov.b32 	%r42, 0;
	st.global.v4.u32 	[%rd1+32], {%r40, %r41, %r42, %r42};
	st.global.v2.u32 	[%rd1+48], {%r42, %r42};
	mov.b64 	%rd8, 0;
	st.global.u64 	[%rd1+56], %rd8;
	shr.s32 	%r43, %r368, 31;
	mov.b32 	%r44, -766435501;
	mul.hi.u32 	%r45, %r44, %r42;
	mov.b32 	%r46, -845247145;
	mul.hi.u32 	%r47, %r46, %r368;
	mul.lo.s32 	%r48, %r368, -845247145;
	xor.b32  	%r49, %r47, %r38;
	xor.b32  	%r50, %r45, %r43;
	xor.b32  	%r51, %r50, %r39;
	add.s32 	%r52, %r38, -1640531527;
	add.s32 	%r53, %r39, -1150833019;
	mul.hi.u32 	%r54, %r44, %r49;
	mul.lo.s32 	%r55, %r49, -766435501;
	mul.hi.u32 	%r56, %r46, %r51;
	mul.lo.s32 	%r57, %r51, -845247145;
	xor.b32  	%r58, %r48, %r56;
	xor.b32  	%r59, %r58, %r52;
	xor.b32  	%r60, %r53, %r54;
	add.s32 	%r61, %r38, 1013904242;
	add.s32 	%r62, %r39, 1993301258;
	mul.hi.u32 	%r63, %r44, %r59;
	mul.lo.s32 	%r64, %r59, -766435501;
	mul.hi.u32 	%r65, %r46, %r60;
	mul.lo.s32 	%r66, %r60, -845247145;
	xor.b32  	%r67, %r57, %r61;
	xor.b32  	%r68, %r67, %r65;
	xor.b32  	%r69, %r55, %r62;
	xor.b32  	%r70, %r69, %r63;
	add.s32 	%r71, %r38, -626627285;
	add.s32 	%r72, %r39, 842468239;
	mul.hi.u32 	%r73, %r44, %r68;
	mul.lo.s32 	%r74, %r68, -766435501;
	mul.hi.u32 	%r75, %r46, %r70;
	mul.lo.s32 	%r76, %r70, -845247145;
	xor.b32  	%r77, %r66, %r71;
	xor.b32  	%r78, %r77, %r75;
	xor.b32  	%r79, %r64, %r72;
	xor.b32  	%r80, %r79, %r73;
	add.s32 	%r81, %r38, 2027808484;
	add.s32 	%r82, %r39, -308364780;
	mul.hi.u32 	%r83, %r44, %r78;
	mul.lo.s32 	%r84, %r78, -766435501;
	mul.hi.u32 	%r85, %r46, %r80;
	mul.lo.s32 	%r86, %r80, -845247145;
	xor.b32  	%r87, %r76, %r81;
	xor.b32  	%r88, %r87, %r85;
	xor.b32  	%r89, %r74, %r82;
	xor.b32  	%r90, %r89, %r83;
	add.s32 	%r91, %r38, 387276957;
	add.s32 	%r92, %r39, -1459197799;
	mul.hi.u32 	%r93, %r44, %r88;
	mul.lo.s32 	%r94, %r88, -766435501;
	mul.hi.u32 	%r95, %r46, %r90;
	mul.lo.s32 	%r96, %r90, -845247145;
	xor.b32  	%r97, %r86, %r91;
	xor.b32  	%r98, %r97, %r95;
	xor.b32  	%r99, %r84, %r92;
	xor.b32  	%r100, %r99, %r93;
	add.s32 	%r101, %r38, -1253254570;
	add.s32 	%r102, %r39, 1684936478;
	mul.hi.u32 	%r103, %r44, %r98;
	mul.lo.s32 	%r104, %r98, -766435501;
	mul.hi.u32 	%r105, %r46, %r100;
	mul.lo.s32 	%r106, %r100, -845247145;
	xor.b32  	%r107, %r96, %r101;
	xor.b32  	%r108, %r107, %r105;
	xor.b32  	%r109, %r94, %r102;
	xor.b32  	%r110, %r109, %r103;
	add.s32 	%r111, %r38, 1401181199;
	add.s32 	%r112, %r39, 534103459;
	mul.hi.u32 	%r113, %r44, %r108;
	mul.lo.s32 	%r114, %r108, -766435501;
	mul.hi.u32 	%r115, %r46, %r110;
	mul.lo.s32 	%r116, %r110, -845247145;
	xor.b32  	%r117, %r106, %r111;
	xor.b32  	%r118, %r117, %r115;
	xor.b32  	%r119, %r104, %r112;
	xor.b32  	%r120, %r119, %r113;
	add.s32 	%r121, %r38, -239350328;
	add.s32 	%r122, %r39, -616729560;
	mul.hi.u32 	%r123, %r44, %r118;
	mul.lo.s32 	%r124, %r118, -766435501;
	mul.hi.u32 	%r125, %r46, %r120;
	mul.lo.s32 	%r126, %r120, -845247145;
	xor.b32  	%r127, %r116, %r121;
	xor.b32  	%r128, %r127, %r125;
	xor.b32  	%r129, %r114, %r122;
	xor.b32  	%r130, %r129, %r123;
	add.s32 	%r131, %r38, -1879881855;
	add.s32 	%r132, %r39, -1767562579;
	mul.hi.u32 	%r133, %r44, %r128;
	mul.lo.s32 	%r134, %r128, -766435501;
	mul.hi.u32 	%r135, %r46, %r130;
	mul.lo.s32 	%r136, %r130, -845247145;
	xor.b32  	%r137, %r126, %r131;
	xor.b32  	%r138, %r137, %r135;
	xor.b32  	%r139, %r124, %r132;
	xor.b32  	%r140, %r139, %r133;
	st.global.v4.u32 	[%rd1], {%r42, %r42, %r368, %r43};
	st.global.v4.u32 	[%rd1+16], {%r138, %r136, %r140, %r134};
	setp.ge.s32 	%p1, %r368, %r35;
	@%p1 bra 	$L__BB4_34;
	mov.u32 	%r141, %nctaid.x;
	mul.lo.s32 	%r3, %r141, %r1;
	cvta.to.global.u64 	%rd2, %rd3;
$L__BB4_2:
	ld.global.u32 	%r142, [%rd1+44];
	setp.eq.s32 	%p2, %r142, 1;
	@%p2 bra 	$L__BB4_32;
	ld.global.u32 	%r143, [%rd1+40];
	add.s32 	%r372, %r143, 1;
	setp.eq.s32 	%p3, %r143, 1;
	@%p3 bra 	$L__BB4_7;
	setp.eq.s32 	%p4, %r143, 2;
	@%p4 bra 	$L__BB4_8;
	setp.eq.s32 	%p5, %r143, 3;
	@%p5 bra 	$L__BB4_9;
	ld.global.u32 	%r369, [%rd1+16];
	bra.uni 	$L__BB4_10;
$L__BB4_7:
	ld.global.u32 	%r369, [%rd1+20];
	bra.uni 	$L__BB4_10;
$L__BB4_8:
	ld.global.u32 	%r369, [%rd1+24];
	bra.uni 	$L__BB4_10;
$L__BB4_9:
	ld.global.u32 	%r369, [%rd1+28];
$L__BB4_10:
	setp.ne.s32 	%p6, %r372, 4;
	@%p6 bra 	$L__BB4_17;
	ld.global.v2.u32 	{%r144, %r371}, [%rd1];
	add.s32 	%r12, %r144, 1;
	setp.eq.s32 	%p7, %r12, 0;
	st.global.u32 	[%rd1], %r12;
	@%p7 bra 	$L__BB4_13;
	ld.global.u32 	%r370, [%rd1+8];
	bra.uni 	$L__BB4_16;
$L__BB4_13:
	add.s32 	%r371, %r371, 1;
	setp.ne.s32 	%p8, %r371, 0;
	st.global.u32 	[%rd1+4], %r371;
	ld.global.u32 	%r370, [%rd1+8];
	@%p8 bra 	$L__BB4_16;
	add.s32 	%r370, %r370, 1;
	setp.ne.s32 	%p9, %r370, 0;
	st.global.u32 	[%rd1+8], %r370;
	mov.b32 	%r371, 0;
	@%p9 bra 	$L__BB4_16;
	ld.global.u32 	%r147, [%rd1+12];
	add.s32 	%r148, %r147, 1;
	st.global.u32 	[%rd1+12], %r148;
	mov.b32 	%r370, 0;
	mov.u32 	%r371, %r370;
$L__BB4_16:
	ld.global.u32 	%r150, [%rd1+12];
	ld.global.v2.u32 	{%r151, %r152}, [%rd1+32];
	mov.b32 	%r153, -766435501;
	mul.hi.u32 	%r154, %r153, %r12;
	mul.lo.s32 	%r155, %r12, -766435501;
	mov.b32 	%r156, -845247145;
	mul.hi.u32 	%r157, %r156, %r370;
	mul.lo.s32 	%r158, %r370, -845247145;
	xor.b32  	%r159, %r157, %r371;
	xor.b32  	%r160, %r159, %r151;
	xor.b32  	%r161, %r150, %r154;
	xor.b32  	%r162, %r161, %r152;
	add.s32 	%r163, %r151, -1640531527;
	add.s32 	%r164, %r152, -1150833019;
	mul.hi.u32 	%r165, %r153, %r160;
	mul.lo.s32 	%r166, %r160, -766435501;
	mul.hi.u32 	%r167, %r156, %r162;
	mul.lo.s32 	%r168, %r162, -845247145;
	xor.b32  	%r169, %r158, %r167;
	xor.b32  	%r170, %r169, %r163;
	xor.b32  	%r171, %r165, %r155;
	xor.b32  	%r172, %r171, %r164;
	add.s32 	%r173, %r151, 1013904242;
	add.s32 	%r174, %r152, 1993301258;
	mul.hi.u32 	%r175, %r153, %r170;
	mul.lo.s32 	%r176, %r170, -766435501;
	mul.hi.u32 	%r177, %r156, %r172;
	mul.lo.s32 	%r178, %r172, -845247145;
	xor.b32  	%r179, %r168, %r173;
	xor.b32  	%r180, %r179, %r177;
	xor.b32  	%r181, %r174, %r166;
	xor.b32  	%r182, %r181, %r175;
	add.s32 	%r183, %r151, -626627285;
	add.s32 	%r184, %r152, 842468239;
	mul.hi.u32 	%r185, %r153, %r180;
	mul.lo.s32 	%r186, %r180, -766435501;
	mul.hi.u32 	%r187, %r156, %r182;
	mul.lo.s32 	%r188, %r182, -845247145;
	xor.b32  	%r189, %r178, %r183;
	xor.b32  	%r190, %r189, %r187;
	xor.b32  	%r191, %r176, %r184;
	xor.b32  	%r192, %r191, %r185;
	add.s32 	%r193, %r151, 2027808484;
	add.s32 	%r194, %r152, -308364780;
	mul.hi.u32 	%r195, %r153, %r190;
	mul.lo.s32 	%r196, %r190, -766435501;
	mul.hi.u32 	%r197, %r156, %r192;
	mul.lo.s32 	%r198, %r192, -845247145;
	xor.b32  	%r199, %r188, %r193;
	xor.b32  	%r200, %r199, %r197;
	xor.b32  	%r201, %r186, %r194;
	xor.b32  	%r202, %r201, %r195;
	add.s32 	%r203, %r151, 387276957;
	add.s32 	%r204, %r152, -1459197799;
	mul.hi.u32 	%r205, %r153, %r200;
	mul.lo.s32 	%r206, %r200, -766435501;
	mul.hi.u32 	%r207, %r156, %r202;
	mul.lo.s32 	%r208, %r202, -845247145;
	xor.b32  	%r209, %r198, %r203;
	xor.b32  	%r210, %r209, %r207;
	xor.b32  	%r211, %r196, %r204;
	xor.b32  	%r212, %r211, %r205;
	add.s32 	%r213, %r151, -1253254570;
	add.s32 	%r214, %r152, 1684936478;
	mul.hi.u32 	%r215, %r153, %r210;
	mul.lo.s32 	%r216, %r210, -766435501;
	mul.hi.u32 	%r217, %r156, %r212;
	mul.lo.s32 	%r218, %r212, -845247145;
	xor.b32  	%r219, %r208, %r213;
	xor.b32  	%r220, %r219, %r217;
	xor.b32  	%r221, %r206, %r214;
	xor.b32  	%r222, %r221, %r215;
	add.s32 	%r223, %r151, 1401181199;
	add.s32 	%r224, %r152, 534103459;
	mul.hi.u32 	%r225, %r153, %r220;
	mul.lo.s32 	%r226, %r220, -766435501;
	mul.hi.u32 	%r227, %r156, %r222;
	mul.lo.s32 	%r228, %r222, -845247145;
	xor.b32  	%r229, %r218, %r223;
	xor.b32  	%r230, %r229, %r227;
	xor.b32  	%r231, %r216, %r224;
	xor.b32  	%r232, %r231, %r225;
	add.s32 	%r233, %r151, -239350328;
	add.s32 	%r234, %r152, -616729560;
	mul.hi.u32 	%r235, %r153, %r230;
	mul.lo.s32 	%r236, %r230, -766435501;
	mul.hi.u32 	%r237, %r156, %r232;
	mul.lo.s32 	%r238, %r232, -845247145;
	xor.b32  	%r239, %r228, %r233;
	xor.b32  	%r240, %r239, %r237;
	xor.b32  	%r241, %r226, %r234;
	xor.b32  	%r242, %r241, %r235;
	add.s32 	%r243, %r151, -1879881855;
	add.s32 	%r244, %r152, -1767562579;
	mul.hi.u32 	%r245, %r153, %r240;
	mul.lo.s32 	%r246, %r240, -766435501;
	mul.hi.u32 	%r247, %r156, %r242;
	mul.lo.s32 	%r248, %r242, -845247145;
	xor.b32  	%r249, %r238, %r243;
	xor.b32  	%r250, %r249, %r247;
	xor.b32  	%r251, %r236, %r244;
	xor.b32  	%r252, %r251, %r245;
	st.global.v4.u32 	[%rd1+16], {%r250, %r248, %r252, %r246};
	mov.b32 	%r372, 0;
$L__BB4_17:
	add.s32 	%r20, %r372, 1;
	st.global.u32 	[%rd1+40], %r20;
	setp.eq.s32 	%p10, %r372, 1;
	@%p10 bra 	$L__BB4_21;
	setp.eq.s32 	%p11, %r372, 2;
	@%p11 bra 	$L__BB4_22;
	setp.eq.s32 	%p12, %r372, 3;
	@%p12 bra 	$L__BB4_23;
	ld.global.u32 	%r373, [%rd1+16];
	bra.uni 	$L__BB4_24;
$L__BB4_21:
	ld.global.u32 	%r373, [%rd1+20];
	bra.uni 	$L__BB4_24;
$L__BB4_22:
	ld.global.u32 	%r373, [%rd1+24];
	bra.uni 	$L__BB4_24;
$L__BB4_23:
	ld.global.u32 	%r373, [%rd1+28];
$L__BB4_24:
	setp.ne.s32 	%p13, %r20, 4;
	@%p13 bra 	$L__BB4_31;
	ld.global.v2.u32 	{%r253, %r375}, [%rd1];
	add.s32 	%r27, %r253, 1;
	setp.eq.s32 	%p14, %r27, 0;
	st.global.u32 	[%rd1], %r27;
	@%p14 bra 	$L__BB4_27;
	ld.global.u32 	%r374, [%rd1+8];
	bra.uni 	$L__BB4_30;
$L__BB4_27:
	add.s32 	%r375, %r375, 1;
	setp.ne.s32 	%p15, %r375, 0;
	st.global.u32 	[%rd1+4], %r375;
	ld.global.u32 	%r374, [%rd1+8];
	@%p15 bra 	$L__BB4_30;
	add.s32 	%r374, %r374, 1;
	setp.ne.s32 	%p16, %r374, 0;
	st.global.u32 	[%rd1+8], %r374;
	mov.b32 	%r375, 0;
	@%p16 bra 	$L__BB4_30;
	ld.global.u32 	%r256, [%rd1+12];
	add.s32 	%r257, %r256, 1;
	st.global.u32 	[%rd1+12], %r257;
	mov.b32 	%r374, 0;
	mov.u32 	%r375, %r374;
$L__BB4_30:
	ld.global.u32 	%r258, [%rd1+12];
	ld.global.v2.u32 	{%r259, %r260}, [%rd1+32];
	mov.b32 	%r261, -766435501;
	mul.hi.u32 	%r262, %r261, %r27;
	mul.lo.s32 	%r263, %r27, -766435501;
	mov.b32 	%r264, -845247145;
	mul.hi.u32 	%r265, %r264, %r374;
	mul.lo.s32 	%r266, %r374, -845247145;
	xor.b32  	%r267, %r265, %r375;
	xor.b32  	%r268, %r267, %r259;
	xor.b32  	%r269, %r258, %r262;
	xor.b32  	%r270, %r269, %r260;
	add.s32 	%r271, %r259, -1640531527;
	add.s32 	%r272, %r260, -1150833019;
	mul.hi.u32 	%r273, %r261, %r268;
	mul.lo.s32 	%r274, %r268, -766435501;
	mul.hi.u32 	%r275, %r264, %r270;
	mul.lo.s32 	%r276, %r270, -845247145;
	xor.b32  	%r277, %r266, %r275;
	xor.b32  	%r278, %r277, %r271;
	xor.b32  	%r279, %r273, %r263;
	xor.b32  	%r280, %r279, %r272;
	add.s32 	%r281, %r259, 1013904242;
	add.s32 	%r282, %r260, 1993301258;
	mul.hi.u32 	%r283, %r261, %r278;
	mul.lo.s32 	%r284, %r278, -766435501;
	mul.hi.u32 	%r285, %r264, %r280;
	mul.lo.s32 	%r286, %r280, -845247145;
	xor.b32  	%r287, %r276, %r281;
	xor.b32  	%r288, %r287, %r285;
	xor.b32  	%r289, %r282, %r274;
	xor.b32  	%r290, %r289, %r283;
	add.s32 	%r291, %r259, -626627285;
	add.s32 	%r292, %r260, 842468239;
	mul.hi.u32 	%r293, %r261, %r288;
	mul.lo.s32 	%r294, %r288, -766435501;
	mul.hi.u32 	%r295, %r264, %r290;
	mul.lo.s32 	%r296, %r290, -845247145;
	xor.b32  	%r297, %r286, %r291;
	xor.b32  	%r298, %r297, %r295;
	xor.b32  	%r299, %r284, %r292;
	xor.b32  	%r300, %r299, %r293;
	add.s32 	%r301, %r259, 2027808484;
	add.s32 	%r302, %r260, -308364780;
	mul.hi.u32 	%r303, %r261, %r298;
	mul.lo.s32 	%r304, %r298, -766435501;
	mul.hi.u32 	%r305, %r264, %r300;
	mul.lo.s32 	%r306, %r300, -845247145;
	xor.b32  	%r307, %r296, %r301;
	xor.b32  	%r308, %r307, %r305;
	xor.b32  	%r309, %r294, %r302;
	xor.b32  	%r310, %r309, %r303;
	add.s32 	%r311, %r259, 387276957;
	add.s32 	%r312, %r260, -1459197799;
	mul.hi.u32 	%r313, %r261, %r308;
	mul.lo.s32 	%r314, %r308, -766435501;
	mul.hi.u32 	%r315, %r264, %r310;
	mul.lo.s32 	%r316, %r310, -845247145;
	xor.b32  	%r317, %r306, %r311;
	xor.b32  	%r318, %r317, %r315;
	xor.b32  	%r319, %r304, %r312;
	xor.b32  	%r320, %r319, %r313;
	add.s32 	%r321, %r259, -1253254570;
	add.s32 	%r322, %r260, 1684936478;
	mul.hi.u32 	%r323, %r261, %r318;
	mul.lo.s32 	%r324, %r318, -766435501;
	mul.hi.u32 	%r325, %r264, %r320;
	mul.lo.s32 	%r326, %r320, -845247145;
	xor.b32  	%r327, %r316, %r321;
	xor.b32  	%r328, %r327, %r325;
	xor.b32  	%r329, %r314, %r322;
	xor.b32  	%r330, %r329, %r323;
	add.s32 	%r331, %r259, 1401181199;
	add.s32 	%r332, %r260, 534103459;
	mul.hi.u32 	%r333, %r261, %r328;
	mul.lo.s32 	%r334, %r328, -766435501;
	mul.hi.u32 	%r335, %r264, %r330;
	mul.lo.s32 	%r336, %r330, -845247145;
	xor.b32  	%r337, %r326, %r331;
	xor.b32  	%r338, %r337, %r335;
	xor.b32  	%r339, %r324, %r332;
	xor.b32  	%r340, %r339, %r333;
	add.s32 	%r341, %r259, -239350328;
	add.s32 	%r342, %r260, -616729560;
	mul.hi.u32 	%r343, %r261, %r338;
	mul.lo.s32 	%r344, %r338, -766435501;
	mul.hi.u32 	%r345, %r264, %r340;
	mul.lo.s32 	%r346, %r340, -845247145;
	xor.b32  	%r347, %r336, %r341;
	xor.b32  	%r348, %r347, %r345;
	xor.b32  	%r349, %r334, %r342;
	xor.b32  	%r350, %r349, %r343;
	add.s32 	%r351, %r259, -1879881855;
	add.s32 	%r352, %r260, -1767562579;
	mul.hi.u32 	%r353, %r261, %r348;
	mul.lo.s32 	%r354, %r348, -766435501;
	mul.hi.u32 	%r355, %r264, %r350;
	mul.lo.s32 	%r356, %r350, -845247145;
	xor.b32  	%r357, %r346, %r351;
	xor.b32  	%r358, %r357, %r355;
	xor.b32  	%r359, %r344, %r352;
	xor.b32  	%r360, %r359, %r353;
	st.global.v4.u32 	[%rd1+16], {%r358, %r356, %r360, %r354};
	mov.b32 	%r361, 0;
	st.global.u32 	[%rd1+40], %r361;
$L__BB4_31:
	cvt.rn.f32.u32 	%f4, %r369;
	fma.rn.f32 	%f5, %f4, 0f2F800000, 0f2F000000;
	cvt.rn.f32.u32 	%f6, %r373;
	fma.rn.f32 	%f7, %f6, 0f30C90FDB, 0f30490FDB;
	setp.lt.f32 	%p17, %f5, 0f00800000;
	mul.f32 	%f8, %f5, 0f4B000000;
	selp.f32 	%f9, %f8, %f5, %p17;
	selp.f32 	%f10, 0fC1B80000, 0f00000000, %p17;
	mov.b32 	%r362, %f9;
	add.s32 	%r363, %r362, -1059760811;
	and.b32  	%r364, %r363, -8388608;
	sub.s32 	%r365, %r362, %r364;
	mov.b32 	%f11, %r365;
	cvt.rn.f32.s32 	%f12, %r364;
	fma.rn.f32 	%f13, %f12, 0f34000000, %f10;
	add.f32 	%f14, %f11, 0fBF800000;
	fma.rn.f32 	%f15, %f14, 0fBE055027, 0f3E1039F6;
	fma.rn.f32 	%f16, %f15, %f14, 0fBDF8CDCC;
	fma.rn.f32 	%f17, %f16, %f14, 0f3E0F2955;
	fma.rn.f32 	%f18, %f17, %f14, 0fBE2AD8B9;
	fma.rn.f32 	%f19, %f18, %f14, 0f3E4CED0B;
	fma.rn.f32 	%f20, %f19, %f14, 0fBE7FFF22;
	fma.rn.f32 	%f21, %f20, %f14, 0f3EAAAA78;
	fma.rn.f32 	%f22, %f21, %f14, 0fBF000000;
	mul.f32 	%f23, %f14, %f22;
	fma.rn.f32 	%f24, %f23, %f14, %f14;
	fma.rn.f32 	%f25, %f13, 0f3F317218, %f24;
	setp.gt.u32 	%p18, %r362, 2139095039;
	fma.rn.f32 	%f26, %f9, 0f7F800000, 0f7F800000;
	selp.f32 	%f27, %f26, %f25, %p18;
	setp.eq.f32 	%p19, %f9, 0f00000000;
	mul.f32 	%f28, %f27, 0fC0000000;
	selp.f32 	%f29, 0f7F800000, %f28, %p19;
	sqrt.rn.f32 	%f30, %f29;
	sin.approx.f32 	%f31, %f7;
	cos.approx.f32 	%f32, %f7;
	mul.f32 	%f34, %f30, %f31;
	mul.f32 	%f33, %f30, %f32;
	st.global.f32 	[%rd1+52], %f33;
	mov.b32 	%r366, 1;
	st.global.u32 	[%rd1+44], %r366;
	bra.uni 	$L__BB4_33;
$L__BB4_32:
	mov.b32 	%r367, 0;
	st.global.u32 	[%rd1+44], %r367;
	ld.global.f32 	%f34, [%rd1+52];
$L__BB4_33:
	mul.wide.s32 	%rd9, %r368, 4;
	add.s64 	%rd10, %rd2, %rd9;
	st.global.f32 	[%rd10], %f34;
	add.s32 	%r368, %r368, %r3;
	setp.lt.s32 	%p20, %r368, %r35;
	@%p20 bra 	$L__BB4_2;
$L__BB4_34:
	ret;

}
	// .globl	_Z15d_normal_kernelyP24curandStatePhilox4_32_10Pdi
.visible .entry _Z15d_normal_kernelyP24curandStatePhilox4_32_10Pdi(
	.param .u64 _Z15d_normal_kernelyP24curandStatePhilox4_32_10Pdi_param_0,
	.param .u64 .ptr .align 1 _Z15d_normal_kernelyP24curandStatePhilox4_32_10Pdi_param_1,
	.param .u64 .ptr .align 1 _Z15d_normal_kernelyP24curandStatePhilox4_32_10Pdi_param_2,
	.param .u32 _Z15d_normal_kernelyP24curandStatePhilox4_32_10Pdi_param_3
)
{
	.reg .pred 	%p<18>;
	.reg .b32 	%r<294>;
	.reg .b64 	%rd<19>;
	.reg .b64 	%fd<93>;

	ld.param.u64 	%rd4, [_Z15d_normal_kernelyP24curandStatePhilox4_32_10Pdi_param_0];
	ld.param.u64 	%rd5, [_Z15d_normal_kernelyP24curandStatePhilox4_32_10Pdi_param_1];
	ld.param.u64 	%rd3, [_Z15d_normal_kernelyP24curandStatePhilox4_32_10Pdi_param_2];
	ld.param.u32 	%r35, [_Z15d_normal_kernelyP24curandStatePhilox4_32_10Pdi_param_3];
	cvta.to.global.u64 	%rd6, %rd5;
	mov.u32 	%r36, %ctaid.x;
	mov.u32 	%r1, %ntid.x;
	mov.u32 	%r37, %tid.x;
	mad.lo.s32 	%r283, %r36, %r1, %r37;
	mul.wide.s32 	%rd7, %r283, 64;
	add.s64 	%rd1, %rd6, %rd7;
	cvt.u32.u64 	%r38, %rd4;
	{ .reg .b32 tmp; mov.b64 {tmp, %r39}, %rd4; }
	mov.b64 	{%r40, %r41}, %rd4;
	mov.b32 	%r42, 0;
	st.global.v4.u32 	[%rd1+32], {%r40, %r41, %r42, %r42};
	st.global.v2.u32 	[%rd1+48], {%r42, %r42};
	mov.b64 	%rd8, 0;
	st.global.u64 	[%rd1+56], %rd8;
	shr.s32 	%r43, %r283, 31;
	mov.b32 	%r44, -766435501;
	mul.hi.u32 	%r45, %r44, %r42;
	mov.b32 	%r46, -845247145;
	mul.hi.u32 	%r47, %r46, %r283;
	mul.lo.s32 	%r48, %r283, -845247145;
	xor.b32  	%r49, %r47, %r38;
	xor.b32  	%r50, %r45, %r43;
	xor.b32  	%r51, %r50, %r39;
	add.s32 	%r52, %r38, -1640531527;
	add.s32 	%r53, %r39, -1150833019;
	mul.hi.u32 	%r54, %r44, %r49;
	mul.lo.s32 	%r55, %r49, -766435501;
	mul.hi.u32 	%r56, %r46, %r51;
	mul.lo.s32 	%r57, %r51, -845247145;
	xor.b32  	%r58, %r48, %r56;
	xor.b32  	%r59, %r58, %r52;
	xor.b32  	%r60, %r53, %r54;
	add.s32 	%r61, %r38, 1013904242;
	add.s32 	%r62, %r39, 1993301258;
	mul.hi.u32 	%r63, %r44, %r59;
	mul.lo.s32 	%r64, %r59, -766435501;
	mul.hi.u32 	%r65, %r46, %r60;
	mul.lo.s32 	%r66, %r60, -845247145;
	xor.b32  	%r67, %r57, %r61;
	xor.b32  	%r68, %r67, %r65;
	xor.b32  	%r69, %r55, %r62;
	xor.b32  	%r70, %r69, %r63;
	add.s32 	%r71, %r38, -626627285;
	add.s32 	%r72, %r39, 842468239;
	mul.hi.u32 	%r73, %r44, %r68;
	mul.lo.s32 	%r74, %r68, -766435501;
	mul.hi.u32 	%r75, %r46, %r70;
	mul.lo.s32 	%r76, %r70, -845247145;
	xor.b32  	%r77, %r66, %r71;
	xor.b32  	%r78, %r77, %r75;
	xor.b32  	%r79, %r64, %r72;
	xor.b32  	%r80, %r79, %r73;
	add.s32 	%r81, %r38, 2027808484;
	add.s32 	%r82, %r39, -308364780;
	mul.hi.u32 	%r83, %r44, %r78;
	mul.lo.s32 	%r84, %r78, -766435501;
	mul.hi.u32 	%r85, %r46, %r80;
	mul.lo.s32 	%r86, %r80, -845247145;
	xor.b32  	%r87, %r76, %r81;
	xor.b32  	%r88, %r87, %r85;
	xor.b32  	%r89, %r74, %r82;
	xor.b32  	%r90, %r89, %r83;
	add.s32 	%r91, %r38, 387276957;
	add.s32 	%r92, %r39, -1459197799;
	mul.hi.u32 	%r93, %r44, %r88;
	mul.lo.s32 	%r94, %r88, -766435501;
	mul.hi.u32 	%r95, %r46, %r90;
	mul.lo.s32 	%r96, %r90, -845247145;
	xor.b32  	%r97, %r86, %r91;
	xor.b32  	%r98, %r97, %r95;
	xor.b32  	%r99, %r84, %r92;
	xor.b32  	%r100, %r99, %r93;
	add.s32 	%r101, %r38, -1253254570;
	add.s32 	%r102, %r39, 1684936478;
	mul.hi.u32 	%r103, %r44, %r98;
	mul.lo.s32 	%r104, %r98, -766435501;
	mul.hi.u32 	%r105, %r46, %r100;
	mul.lo.s32 	%r106, %r100, -845247145;
	xor.b32  	%r107, %r96, %r101;
	xor.b32  	%r108, %r107, %r105;
	xor.b32  	%r109, %r94, %r102;
	xor.b32  	%r110, %r109, %r103;
	add.s32 	%r111, %r38, 1401181199;
	add.s32 	%r112, %r39, 534103459;
	mul.hi.u32 	%r113, %r44, %r108;
	mul.lo.s32 	%r114, %r108, -766435501;
	mul.hi.u32 	%r115, %r46, %r110;
	mul.lo.s32 	%r116, %r110, -845247145;
	xor.b32  	%r117, %r106, %r111;
	xor.b32  	%r118, %r117, %r115;
	xor.b32  	%r119, %r104, %r112;
	xor.b32  	%r120, %r119, %r113;
	add.s32 	%r121, %r38, -239350328;
	add.s32 	%r122, %r39, -616729560;
	mul.hi.u32 	%r123, %r44, %r118;
	mul.lo.s32 	%r124, %r118, -766435501;
	mul.hi.u32 	%r125, %r46, %r120;
	mul.lo.s32 	%r126, %r120, -845247145;
	xor.b32  	%r127, %r116, %r121;
	xor.b32  	%r128, %r127, %r125;
	xor.b32  	%r129, %r114, %r122;
	xor.b32  	%r130, %r129, %r123;
	add.s32 	%r131, %r38, -1879881855;
	add.s32 	%r132, %r39, -1767562579;
	mul.hi.u32 	%r133, %r44, %r128;
	mul.lo.s32 	%r134, %r128, -766435501;
	mul.hi.u32 	%r135, %r46, %r130;
	mul.lo.s32 	%r136, %r130, -845247145;
	xor.b32  	%r137, %r126, %r131;
	xor.b32  	%r138, %r137, %r135;
	xor.b32  	%r139, %r124, %r132;
	xor.b32  	%r140, %r139, %r133;
	st.global.v4.u32 	[%rd1], {%r42, %r42, %r283, %r43};
	st.global.v4.u32 	[%rd1+16], {%r138, %r136, %r140, %r134};
	setp.ge.s32 	%p1, %r283, %r35;
	@%p1 bra 	$L__BB5_25;
	mov.b32 	%r141, 1127219200;
	mov.b32 	%r142, -2147483648;
	mov.b64 	%fd1, {%r142, %r141};
	mov.u32 	%r143, %nctaid.x;
	mul.lo.s32 	%r3, %r143, %r1;
	cvta.to.global.u64 	%rd2, %rd3;
$L__BB5_2:
	ld.global.u32 	%r144, [%rd1+48];
	setp.eq.s32 	%p2, %r144, 1;
	@%p2 bra 	$L__BB5_23;
	ld.global.v4.u32 	{%r5, %r8, %r7, %r6}, [%rd1+16];
	ld.global.v2.u32 	{%r145, %r285}, [%rd1];
	add.s32 	%r10, %r145, 1;
	setp.eq.s32 	%p3, %r10, 0;
	st.global.u32 	[%rd1], %r10;
	@%p3 bra 	$L__BB5_5;
	ld.global.u32 	%r284, [%rd1+8];
	bra.uni 	$L__BB5_8;
$L__BB5_5:
	add.s32 	%r285, %r285, 1;
	setp.ne.s32 	%p4, %r285, 0;
	st.global.u32 	[%rd1+4], %r285;
	ld.global.u32 	%r284, [%rd1+8];
	@%p4 bra 	$L__BB5_8;
	add.s32 	%r284, %r284, 1;
	setp.ne.s32 	%p5, %r284, 0;
	st.global.u32 	[%rd1+8], %r284;
	mov.b32 	%r285, 0;
	@%p5 bra 	$L__BB5_8;
	ld.global.u32 	%r148, [%rd1+12];
	add.s32 	%r149, %r148, 1;
	st.global.u32 	[%rd1+12], %r149;
	mov.b32 	%r284, 0;
	mov.u32 	%r285, %r284;
$L__BB5_8:
	ld.global.u32 	%r151, [%rd1+12];
	.pragma "used_bytes_mask 4095";
	ld.global.v4.u32 	{%r152, %r153, %r150, %r154}, [%rd1+32];
	mov.b32 	%r155, -766435501;
	mul.hi.u32 	%r156, %r155, %r10;
	mul.lo.s32 	%r157, %r10, -766435501;
	mov.b32 	%r158, -845247145;
	mul.hi.u32 	%r159, %r158, %r284;
	mul.lo.s32 	%r160, %r284, -845247145;
	xor.b32  	%r161, %r159, %r285;
	xor.b32  	%r162, %r161, %r152;
	xor.b32  	%r163, %r151, %r156;
	xor.b32  	%r164, %r163, %r153;
	add.s32 	%r165, %r152, -1640531527;
	add.s32 	%r166, %r153, -1150833019;
	mul.hi.u32 	%r167, %r155, %r162;
	mul.lo.s32 	%r168, %r162, -766435501;
	mul.hi.u32 	%r169, %r158, %r164;
	mul.lo.s32 	%r170, %r164, -845247145;
	xor.b32  	%r171, %r160, %r169;
	xor.b32  	%r172, %r171, %r165;
	xor.b32  	%r173, %r167, %r157;
	xor.b32  	%r174, %r173, %r166;
	add.s32 	%r175, %r152, 1013904242;
	add.s32 	%r176, %r153, 1993301258;
	mul.hi.u32 	%r177, %r155, %r172;
	mul.lo.s32 	%r178, %r172, -766435501;
	mul.hi.u32 	%r179, %r158, %r174;
	mul.lo.s32 	%r180, %r174, -845247145;
	xor.b32  	%r181, %r170, %r175;
	xor.b32  	%r182, %r181, %r179;
	xor.b32  	%r183, %r176, %r168;
	xor.b32  	%r184, %r183, %r177;
	add.s32 	%r185, %r152, -626627285;
	add.s32 	%r186, %r153, 842468239;
	mul.hi.u32 	%r187, %r155, %r182;
	mul.lo.s32 	%r188, %r182, -766435501;
	mul.hi.u32 	%r189, %r158, %r184;
	mul.lo.s32 	%r190, %r184, -845247145;
	xor.b32  	%r191, %r180, %r185;
	xor.b32  	%r192, %r191, %r189;
	xor.b32  	%r193, %r178, %r186;
	xor.b32  	%r194, %r193, %r187;
	add.s32 	%r195, %r152, 2027808484;
	add.s32 	%r196, %r153, -308364780;
	mul.hi.u32 	%r197, %r155, %r192;
	mul.lo.s32 	%r198, %r192, -766435501;
	mul.hi.u32 	%r199, %r158, %r194;
	mul.lo.s32 	%r200, %r194, -845247145;
	xor.b32  	%r201, %r190, %r195;
	xor.b32  	%r202, %r201, %r199;
	xor.b32  	%r203, %r188, %r196;
	xor.b32  	%r204, %r203, %r197;
	add.s32 	%r205, %r152, 387276957;
	add.s32 	%r206, %r153, -1459197799;
	mul.hi.u32 	%r207, %r155, %r202;
	mul.lo.s32 	%r208, %r202, -766435501;
	mul.hi.u32 	%r209, %r158, %r204;
	mul.lo.s32 	%r210, %r204, -845247145;
	xor.b32  	%r211, %r200, %r205;
	xor.b32  	%r212, %r211, %r209;
	xor.b32  	%r213, %r198, %r206;
	xor.b32  	%r214, %r213, %r207;
	add.s32 	%r215, %r152, -1253254570;
	add.s32 	%r216, %r153, 1684936478;
	mul.hi.u32 	%r217, %r155, %r212;
	mul.lo.s32 	%r218, %r212, -766435501;
	mul.hi.u32 	%r219, %r158, %r214;
	mul.lo.s32 	%r220, %r214, -845247145;
	xor.b32  	%r221, %r210, %r215;
	xor.b32  	%r222, %r221, %r219;
	xor.b32  	%r223, %r208, %r216;
	xor.b32  	%r224, %r223, %r217;
	add.s32 	%r225, %r152, 1401181199;
	add.s32 	%r226, %r153, 534103459;
	mul.hi.u32 	%r227, %r155, %r222;
	mul.lo.s32 	%r228, %r222, -766435501;
	mul.hi.u32 	%r229, %r158, %r224;
	mul.lo.s32 	%r230, %r224, -845247145;
	xor.b32  	%r231, %r220, %r225;
	xor.b32  	%r232, %r231, %r229;
	xor.b32  	%r233, %r218, %r226;
	xor.b32  	%r234, %r233, %r227;
	add.s32 	%r235, %r152, -239350328;
	add.s32 	%r236, %r153, -616729560;
	mul.hi.u32 	%r237, %r155, %r232;
	mul.lo.s32 	%r238, %r232, -766435501;
	mul.hi.u32 	%r239, %r158, %r234;
	mul.lo.s32 	%r240, %r234, -845247145;
	xor.b32  	%r241, %r230, %r235;
	xor.b32  	%r242, %r241, %r239;
	xor.b32  	%r243, %r228, %r236;
	xor.b32  	%r244, %r243, %r237;
	add.s32 	%r245, %r152, -1879881855;
	add.s32 	%r246, %r153, -1767562579;
	mul.hi.u32 	%r247, %r155, %r242;
	mul.lo.s32 	%r248, %r242, -766435501;
	mul.hi.u32 	%r249, %r158, %r244;
	mul.lo.s32 	%r289, %r244, -845247145;
	xor.b32  	%r250, %r240, %r245;
	xor.b32  	%r18, %r250, %r249;
	xor.b32  	%r251, %r238, %r246;
	xor.b32  	%r19, %r251, %r247;
	st.global.v4.u32 	[%rd1+16], {%r18, %r289, %r19, %r248};
	setp.eq.s32 	%p6, %r150, 3;
	@%p6 bra 	$L__BB5_12;
	setp.eq.s32 	%p7, %r150, 2;
	mov.u32 	%r286, %r7;
	mov.u32 	%r287, %r6;
	mov.u32 	%r288, %r18;
	@%p7 bra 	$L__BB5_13;
	setp.ne.s32 	%p8, %r150, 1;
	mov.u32 	%r286, %r5;
	mov.u32 	%r287, %r8;
	mov.u32 	%r288, %r7;
	mov.u32 	%r289, %r6;
	@%p8 bra 	$L__BB5_13;
	mov.u32 	%r286, %r8;
	mov.u32 	%r287, %r7;
	mov.u32 	%r288, %r6;
	mov.u32 	%r289, %r18;
	bra.uni 	$L__BB5_13;
$L__BB5_12:
	mov.u32 	%r286, %r6;
	mov.u32 	%r287, %r18;
	mov.u32 	%r288, %r289;
	mov.u32 	%r289, %r19;
$L__BB5_13:
	cvt.u64.u32 	%rd9, %r286;
	mul.wide.u32 	%rd10, %r287, 2097152;
	xor.b64  	%rd11, %rd10, %rd9;
	cvt.rn.f64.u64 	%fd23, %rd11;
	fma.rn.f64 	%fd87, %fd23, 0d3CA0000000000000, 0d3C90000000000000;
	cvt.u64.u32 	%rd12, %r288;
	mul.wide.u32 	%rd13, %r289, 2097152;
	xor.b64  	%rd14, %rd13, %rd12;
	cvt.rn.f64.u64 	%fd24, %rd14;
	fma.rn.f64 	%fd3, %fd24, 0d3CB0000000000000, 0d3CA0000000000000;
	{
	.reg .b32 %temp; 
	mov.b64 	{%temp, %r290}, %fd87;
	}
	{
	.reg .b32 %temp; 
	mov.b64 	{%r291, %temp}, %fd87;
	}
	setp.gt.s32 	%p9, %r290, 1048575;
	mov.b32 	%r292, -1023;
	@%p9 bra 	$L__BB5_15;
	mul.f64 	%fd87, %fd87, 0d4350000000000000;
	{
	.reg .b32 %temp; 
	mov.b64 	{%temp, %r290}, %fd87;
	}
	{
	.reg .b32 %temp; 
	mov.b64 	{%r291, %temp}, %fd87;
	}
	mov.b32 	%r292, -1077;
$L__BB5_15:
	add.s32 	%r254, %r290, -1;
	setp.gt.u32 	%p10, %r254, 2146435070;
	@%p10 bra 	$L__BB5_19;
	shr.u32 	%r257, %r290, 20;
	add.s32 	%r293, %r292, %r257;
	and.b32  	%r258, %r290, 1048575;
	or.b32  	%r259, %r258, 1072693248;
	mov.b64 	%fd88, {%r291, %r259};
	setp.lt.u32 	%p12, %r259, 1073127583;
	@%p12 bra 	$L__BB5_18;
	{
	.reg .b32 %temp; 
	mov.b64 	{%r260, %temp}, %fd88;
	}
	{
	.reg .b32 %temp; 
	mov.b64 	{%temp, %r261}, %fd88;
	}
	add.s32 	%r262, %r261, -1048576;
	mov.b64 	%fd88, {%r260, %r262};
	add.s32 	%r293, %r293, 1;
$L__BB5_18:
	add.f64 	%fd26, %fd88, 0dBFF0000000000000;
	add.f64 	%fd27, %fd88, 0d3FF0000000000000;
	rcp.approx.ftz.f64 	%fd28, %fd27;
	neg.f64 	%fd29, %fd27;
	fma.rn.f64 	%fd30, %fd29, %fd28, 0d3FF0000000000000;
	fma.rn.f64 	%fd31, %fd30, %fd30, %fd30;
	fma.rn.f64 	%fd32, %fd31, %fd28, %fd28;
	mul.f64 	%fd33, %fd26, %fd32;
	fma.rn.f64 	%fd34, %fd26, %fd32, %fd33;
	mul.f64 	%fd35, %fd34, %fd34;
	fma.rn.f64 	%fd36, %fd35, 0d3EB1380B3AE80F1E, 0d3ED0EE258B7A8B04;
	fma.rn.f64 	%fd37, %fd36, %fd35, 0d3EF3B2669F02676F;
	fma.rn.f64 	%fd38, %fd37, %fd35, 0d3F1745CBA9AB0956;
	fma.rn.f64 	%fd39, %fd38, %fd35, 0d3F3C71C72D1B5154;
	fma.rn.f64 	%fd40, %fd39, %fd35, 0d3F624924923BE72D;
	fma.rn.f64 	%fd41, %fd40, %fd35, 0d3F8999999999A3C4;
	fma.rn.f64 	%fd42, %fd41, %fd35, 0d3FB5555555555554;
	sub.f64 	%fd43, %fd26, %fd34;
	add.f64 	%fd44, %fd43, %fd43;
	neg.f64 	%fd45, %fd34;
	fma.rn.f64 	%fd46, %fd45, %fd26, %fd44;
	mul.f64 	%fd47, %fd32, %fd46;
	mul.f64 	%fd48, %fd35, %fd42;
	fma.rn.f64 	%fd49, %fd48, %fd34, %fd47;
	xor.b32  	%r263, %r293, -2147483648;
	mov.b32 	%r264, 1127219200;
	mov.b64 	%fd50, {%r263, %r264};
	sub.f64 	%fd51, %fd50, %fd1;
	fma.rn.f64 	%fd52, %fd51, 0d3FE62E42FEFA39EF, %fd34;
	fma.rn.f64 	%fd53, %fd51, 0dBFE62E42FEFA39EF, %fd52;
	sub.f64 	%fd54, %fd53, %fd34;
	sub.f64 	%fd55, %fd49, %fd54;
	fma.rn.f64 	%fd56, %fd51, 0d3C7ABC9E3B39803F, %fd55;
	add.f64 	%fd89, %fd52, %fd56;
	bra.uni 	$L__BB5_20;
$L__BB5_19:
	fma.rn.f64 	%fd25, %fd87, 0d7FF0000000000000, 0d7FF0000000000000;
	{
	.reg .b32 %temp; 
	mov.b64 	{%temp, %r255}, %fd87;
	}
	and.b32  	%r256, %r255, 2147483647;
	setp.eq.s32 	%p11, %r256, 0;
	selp.f64 	%fd89, 0dFFF0000000000000, %fd25, %p11;
$L__BB5_20:
	mul.f64 	%fd12, %fd89, 0dC000000000000000;
	{
	.reg .b32 %temp; 
	mov.b64 	{%temp, %r265}, %fd3;
	}
	shl.b32 	%r266, %r265, 1;
	setp.gt.u32 	%p13, %r266, -2038431744;
	mov.f64 	%fd57, 0d0000000000000000;
	mul.rn.f64 	%fd58, %fd3, %fd57;
	selp.f64 	%fd13, %fd58, %fd3, %p13;
	{
	.reg .b32 %temp; 
	mov.b64 	{%r267, %temp}, %fd13;
	}
	{
	.reg .b32 %temp; 
	mov.b64 	{%temp, %r268}, %fd13;
	}
	add.s32 	%r269, %r268, 1048576;
	mov.b64 	%fd59, {%r267, %r269};
	cvt.rni.f64.f64 	%fd60, %fd59;
	cvt.rzi.s64.f64 	%rd15, %fd60;
	cvt.u32.u64 	%r270, %rd15;
	fma.rn.f64 	%fd61, %fd60, 0dBFE0000000000000, %fd13;
	mul.f64 	%fd62, %fd61, 0d3CA1A62633145C07;
	fma.rn.f64 	%fd63, %fd61, 0d400921FB54442D18, %fd62;
	mul.rn.f64 	%fd64, %fd63, %fd63;
	fma.rn.f64 	%fd65, %fd64, 0dBDA8FF8320FD8164, 0d3E21EEA7C1EF8528;
	fma.rn.f64 	%fd66, %fd65, %fd64, 0dBE927E4F8E06E6D9;
	fma.rn.f64 	%fd67, %fd66, %fd64, 0d3EFA01A019DDBCE9;
	fma.rn.f64 	%fd68, %fd67, %fd64, 0dBF56C16C16C15D47;
	fma.rn.f64 	%fd69, %fd68, %fd64, 0d3FA5555555555551;
	fma.rn.f64 	%fd70, %fd69, %fd64, 0dBFE0000000000000;
	fma.rn.f64 	%fd71, %fd70, %fd64, 0d3FF0000000000000;
	fma.rn.f64 	%fd72, %fd64, 0d3DE5DB65F9785EBA, 0dBE5AE5F12CB0D246;
	fma.rn.f64 	%fd73, %fd72, %fd64, 0d3EC71DE369ACE392;
	fma.rn.f64 	%fd74, %fd73, %fd64, 0dBF2A01A019DB62A1;
	fma.rn.f64 	%fd75, %fd74, %fd64, 0d3F81111111110818;
	fma.rn.f64 	%fd76, %fd75, %fd64, 0dBFC5555555555554;
	fma.rn.f64 	%fd77, %fd76, %fd64, 0d0000000000000000;
	fma.rn.f64 	%fd78, %fd77, %fd63, %fd63;
	and.b64  	%rd16, %rd15, 1;
	setp.eq.b64 	%p14, %rd16, 1;
	{
	.reg .b32 %temp; 
	mov.b64 	{%temp, %r271}, %fd78;
	}
	{
	.reg .b32 %temp; 
	mov.b64 	{%r272, %temp}, %fd78;
	}
	xor.b32  	%r273, %r271, -2147483648;
	mov.b64 	%fd79, {%r272, %r273};
	selp.f64 	%fd90, %fd71, %fd78, %p14;
	selp.f64 	%fd91, %fd79, %fd71, %p14;
	and.b32  	%r274, %r270, 2;
	setp.eq.s32 	%p15, %r274, 0;
	@%p15 bra 	$L__BB5_22;
	{
	.reg .b32 %temp; 
	mov.b64 	{%temp, %r275}, %fd90;
	}
	{
	.reg .b32 %temp; 
	mov.b64 	{%r276, %temp}, %fd90;
	}
	xor.b32  	%r277, %r275, -2147483648;
	mov.b64 	%fd90, {%r276, %r277};
	{
	.reg .b32 %temp; 
	mov.b64 	{%temp, %r278}, %fd91;
	}
	{
	.reg .b32 %temp; 
	mov.b64 	{%r279, %temp}, %fd91;
	}
	xor.b32  	%r280, %r278, -2147483648;
	mov.b64 	%fd91, {%r279, %r280};
$L__BB5_22:
	sqrt.rn.f64 	%fd80, %fd12;
	mov.f64 	%fd81, 0d0000000000000000;
	add.rn.f64 	%fd82, %fd91, %fd81;
	cvt.rzi.f64.f64 	%fd83, %fd13;
	setp.eq.f64 	%p16, %fd13, %fd83;
	mul.rn.f64 	%fd84, %fd13, %fd81;
	selp.f64 	%fd85, %fd84, %fd90, %p16;
	mul.f64 	%fd92, %fd80, %fd85;
	mul.f64 	%fd86, %fd80, %fd82;
	st.global.f64 	[%rd1+56], %fd86;
	mov.b32 	%r281, 1;
	st.global.u32 	[%rd1+48], %r281;
	bra.uni 	$L__BB5_24;
$L__BB5_23:
	mov.b32 	%r282, 0;
	st.global.u32 	[%rd1+48], %r282;
	ld.global.f64 	%fd92, [%rd1+56];
$L__BB5_24:
	mul.wide.s32 	%rd17, %r283, 8;
	add.s64 	%rd18, %rd2, %rd17;
	st.global.f64 	[%rd18], %fd92;
	add.s32 	%r283, %r283, %r3;
	setp.lt.s32 	%p17, %r283, %r35;
	@%p17 bra 	$L__BB5_2;
$L__BB5_25:
	ret;

}
	// .globl	_Z15c_normal_kernelyP24curandStatePhilox4_32_10P6float2i
.visible .entry _Z15c_normal_kernelyP24curandStatePhilox4_32_10P6float2i(
	.param .u64 _Z15c_normal_kernelyP24curandStatePhilox4_32_10P6float2i_param_0,
	.param .u64 .ptr .align 1 _Z15c_normal_kernelyP24curandStatePhilox4_32_10P6float2i_param_1,
	.param .u64 .ptr .align 1 _Z15c_normal_kernelyP24curandStatePhilox4_32_10P6float2i_param_2,
	.param .u32 _Z15c_normal_kernelyP24curandStatePhilox4_32_10P6float2i_param_3
)
{
	.reg .pred 	%p<21>;
	.reg .b32 	%r<376>;
	.reg .b32 	%f<35>;
	.reg .b64 	%rd<11>;

	ld.param.u64 	%rd4, [_Z15c_normal_kernelyP24curandStatePhilox4_32_10P6float2i_param_0];
	ld.param.u64 	%rd5, [_Z15c_normal_kernelyP24curandStatePhilox4_32_10P6float2i_param_1];
	ld.param.u64 	%rd3, [_Z15c_normal_kernelyP24curandStatePhilox4_32_10P6float2i_param_2];
	ld.param.u32 	%r35, [_Z15c_normal_kernelyP24curandStatePhilox4_32_10P6float2i_param_3];
	cvta.to.global.u64 	%rd6, %rd5;
	mov.u32 	%r36, %ctaid.x;
	mov.u32 	%r1, %ntid.x;
	mov.u32 	%r37, %tid.x;
	mad.lo.s32 	%r368, %r36, %r1, %r37;
	mul.wide.s32 	%rd7, %r368, 64;
	add.s64 	%rd1, %rd6, %rd7;
	cvt.u32.u64 	%r38, %rd4;
	{ .reg .b32 tmp; mov.b64 {tmp, %r39}, %rd4; }
	mov.b64 	{%r40, %r41}, %rd4;
	mov.b32 	%r42, 0;
	st.global.v4.u32 	[%rd1+32], {%r40, %r41, %r42, %r42};
	st.global.v2.u32 	[%rd1+48], {%r42, %r42};
	mov.b64 	%rd8, 0;
	st.global.u64 	[%rd1+56], %rd8;
	shr.s32 	%r43, %r368, 31;
	mov.b32 	%r44, -766435501;
	mul.hi.u32 	%r45, %r44, %r42;
	mov.b32 	%r46, -845247145;
	mul.hi.u32 	%r47, %r46, %r368;
	mul.lo.s32 	%r48, %r368, -845247145;
	xor.b32  	%r49, %r47, %r38;
	xor.b32  	%r50, %r45, %r43;
	xor.b32  	%r51, %r50, %r39;
	add.s32 	%r52, %r38, -1640531527;
	add.s32 	%r53, %r39, -1150833019;
	mul.hi.u32 	%r54, %r44, %r49;
	mul.lo.s32 	%r55, %r49, -766435501;
	mul.hi.u32 	%r56, %r46, %r51;
	mul.lo.s32 	%r57, %r51, -845247145;
	xor.b32  	%r58, %r48, %r56;
	xor.b32  	%r59, %r58, %r52;
	xor.b32  	%r60, %r53, %r54;
	add.s32 	%r61, %r38, 1013904242;
	add.s32 	%r62, %r39, 1993301258;
	mul.hi.u32 	%r63, %r44, %r59;
	mul.lo.s32 	%r64, %r59, -766435501;
	mul.hi.u32 	%r65, %r46, %r60;
	mul.lo.s32 	%r66, %r60, -845247145;
	xor.b32  	%r67, %r57, %r61;
	xor.b32  	%r68, %r67, %r65;
	xor.b32  	%r69, %r55, %r62;
	xor.b32  	%r70, %r69, %r63;
	add.s32 	%r71, %r38, -626627285;
	add.s32 	%r72, %r39, 842468239;
	mul.hi.u32 	%r73, %r44, %r68;
	mul.lo.s32 	%r74, %r68, -766435501;
	mul.hi.u32 	%r75, %r46, %r70;
	mul.lo.s32 	%r76, %r70, -845247145;
	xor.b32  	%r77, %r66, %r71;
	xor.b32  	%r78, %r77, %r75;
	xor.b32  	%r79, %r64, %r72;
	xor.b32  	%r80, %r79, %r73;
	add.s32 	%r81, %r38, 2027808484;
	add.s32 	%r82, %r39, -308364780;
	mul.hi.u32 	%r83, %r44, %r78;
	mul.lo.s32 	%r84, %r78, -766435501;
	mul.hi.u32 	%r85, %r46, %r80;
	mul.lo.s32 	%r86, %r80, -845247145;
	xor.b32  	%r87, %r76, %r81;
	xor.b32  	%r88, %r87, %r85;
	xor.b32  	%r89, %r74, %r82;
	xor.b32  	%r90, %r89, %r83;
	add.s32 	%r91, %r38, 387276957;
	add.s32 	%r92, %r39, -1459197799;
	mul.hi.u32 	%r93, %r44, %r88;
	mul.lo.s32 	%r94, %r88, -766435501;
	mul.hi.u32 	%r95, %r46, %r90;
	mul.lo.s32 	%r96, %r90, -845247145;
	xor.b32  	%r97, %r86, %r91;
	xor.b32  	%r98, %r97, %r95;
	xor.b32  	%r99, %r84, %r92;
	xor.b32  	%r100, %r99, %r93;
	add.s32 	%r101, %r38, -1253254570;
	add.s32 	%r102, %r39, 1684936478;
	mul.hi.u32 	%r103, %r44, %r98;
	mul.lo.s32 	%r104, %r98, -766435501;
	mul.hi.u32 	%r105, %r46, %r100;
	mul.lo.s32 	%r106, %r100, -845247145;
	xor.b32  	%r107, %r96, %r101;
	xor.b32  	%r108, %r107, %r105;
	xor.b32  	%r109, %r94, %r102;
	xor.b32  	%r110, %r109, %r103;
	add.s32 	%r111, %r38, 1401181199;
	add.s32 	%r112, %r39, 534103459;
	mul.hi.u32 	%r113, %r44, %r108;
	mul.lo.s32 	%r114, %r108, -766435501;
	mul.hi.u32 	%r115, %r46, %r110;
	mul.lo.s32 	%r116, %r110, -845247145;
	xor.b32  	%r117, %r106, %r111;
	xor.b32  	%r118, %r117, %r115;
	xor.b32  	%r119, %r104, %r112;
	xor.b32  	%r120, %r119, %r113;
	add.s32 	%r121, %r38, -239350328;
	add.s32 	%r122, %r39, -616729560;
	mul.hi.u32 	%r123, %r44, %r118;
	mul.lo.s32 	%r124, %r118, -766435501;
	mul.hi.u32 	%r125, %r46, %r120;
	mul.lo.s32 	%r126, %r120, -845247145;
	xor.b32  	%r127, %r116, %r121;
	xor.b32  	%r128, %r127, %r125;
	xor.b32  	%r129, %r114, %r122;
	xor.b32  	%r130, %r129, %r123;
	add.s32 	%r131, %r38, -1879881855;
	add.s32 	%r132, %r39, -1767562579;
	mul.hi.u32 	%r133, %r44, %r128;
	mul.lo.s32 	%r134, %r128, -766435501;
	mul.hi.u32 	%r135, %r46, %r130;
	mul.lo.s32 	%r136, %r130, -845247145;
	xor.b32  	%r137, %r126, %r131;
	xor.b32  	%r138, %r137, %r135;
	xor.b32  	%r139, %r124, %r132;
	xor.b32  	%r140, %r139, %r133;
	st.global.v4.u32 	[%rd1], {%r42, %r42, %r368, %r43};
	st.global.v4.u32 	[%rd1+16], {%r138, %r136, %r140, %r134};
	setp.ge.s32 	%p1, %r368, %r35;
	@%p1 bra 	$L__BB6_34;
	mov.u32 	%r141, %nctaid.x;
	mul.lo.s32 	%r3, %r141, %r1;
	cvta.to.global.u64 	%rd2, %rd3;
$L__BB6_2:
	ld.global.u32 	%r142, [%rd1+44];
	setp.eq.s32 	%p2, %r142, 1;
	@%p2 bra 	$L__BB6_32;
	ld.global.u32 	%r143, [%rd1+40];
	add.s32 	%r372, %r143, 1;
	setp.eq.s32 	%p3, %r143, 1;
	@%p3 bra 	$L__BB6_7;
	setp.eq.s32 	%p4, %r143, 2;
	@%p4 bra 	$L__BB6_8;
	setp.eq.s32 	%p5, %r143, 3;
	@%p5 bra 	$L__BB6_9;
	ld.global.u32 	%r369, [%rd1+16];
	bra.uni 	$L__BB6_10;
$L__BB6_7:
	ld.global.u32 	%r369, [%rd1+20];
	bra.uni 	$L__BB6_10;
$L__BB6_8:
	ld.global.u32 	%r369, [%rd1+24];
	bra.uni 	$L__BB6_10;
$L__BB6_9:
	ld.global.u32 	%r369, [%rd1+28];
$L__BB6_10:
	setp.ne.s32 	%p6, %r372, 4;
	@%p6 bra 	$L__BB6_17;
	ld.global.v2.u32 	{%r144, %r371}, [%rd1];
	add.s32 	%r12, %r144, 1;
	setp.eq.s32 	%p7, %r12, 0;
	st.global.u32 	[%rd1], %r12;
	@%p7 bra 	$L__BB6_13;
	ld.global.u32 	%r370, [%rd1+8];
	bra.uni 	$L__BB6_16;
$L__BB6_13:
	add.s32 	%r371, %r371, 1;
	setp.ne.s32 	%p8, %r371, 0;
	st.global.u32 	[%rd1+4], %r371;
	ld.global.u32 	%r370, [%rd1+8];
	@%p8 bra 	$L__BB6_16;
	add.s32 	%r370, %r370, 1;
	setp.ne.s32 	%p9, %r370, 0;
	st.global.u32 	[%rd1+8], %r370;
	mov.b32 	%r371, 0;
	@%p9 bra 	$L__BB6_16;
	ld.global.u32 	%r147, [%rd1+12];
	add.s32 	%r148, %r147, 1;
	st.global.u32 	[%rd1+12], %r148;
	mov.b32 	%r370, 0;
	mov.u32 	%r371, %r370;
$L__BB6_16:
	ld.global.u32 	%r150, [%rd1+12];
	ld.global.v2.u32 	{%r151, %r152}, [%rd1+32];
	mov.b32 	%r153, -766435501;
	mul.hi.u32 	%r154, %r153, %r12;
	mul.lo.s32 	%r155, %r12, -766435501;
	mov.b32 	%r156, -845247145;
	mul.hi.u32 	%r157, %r156, %r370;
	mul.lo.s32 	%r158, %r370, -845247145;
	xor.b32  	%r159, %r157, %r371;
	xor.b32  	%r160, %r159, %r151;
	xor.b32  	%r161, %r150, %r154;
	xor.b32  	%r162, %r161, %r152;
	add.s32 	%r163, %r151, -1640531527;
	add.s32 	%r164, %r152, -1150833019;
	mul.hi.u32 	%r165, %r153, %r160;
	mul.lo.s32 	%r166, %r160, -766435501;
	mul.hi.u32 	%r167, %r156, %r162;
	mul.lo.s32 	%r168, %r162, -845247145;
	xor.b32  	%r169, %r158, %r167;
	xor.b32  	%r170, %r169, %r163;
	xor.b32  	%r171, %r165, %r155;
	xor.b32  	%r172, %r171, %r164;
	add.s32 	%r173, %r151, 1013904242;
	add.s32 	%r174, %r152, 1993301258;
	mul.hi.u32 	%r175, %r153, %r170;
	mul.lo.s32 	%r176, %r170, -766435501;
	mul.hi.u32 	%r177, %r156, %r172;
	mul.lo.s32 	%r178, %r172, -845247145;
	xor.b32  	%r179, %r168, %r173;
	xor.b32  	%r180, %r179, %r177;
	xor.b32  	%r181, %r174, %r166;
	xor.b32  	%r182, %r181, %r175;
	add.s32 	%r183, %r151, -626627285;
	add.s32 	%r184, %r152, 842468239;
	mul.hi.u32 	%r185, %r153, %r180;
	mul.lo.s32 	%r186, %r180, -766435501;
	mul.hi.u32 	%r187, %r156, %r182;
	mul.lo.s32 	%r188, %r182, -845247145;
	xor.b32  	%r189, %r178, %r183;
	xor.b32  	%r190, %r189, %r187;
	xor.b32  	%r191, %r176, %r184;
	xor.b32  	%r192, %r191, %r185;
	add.s32 	%r193, %r151, 2027808484;
	add.s32 	%r194, %r152, -308364780;
	mul.hi.u32 	%r195, %r153, %r190;
	mul.lo.s32 	%r196, %r190, -766435501;
	mul.hi.u32 	%r197, %r156, %r192;
	mul.lo.s32 	%r198, %r192, -845247145;
	xor.b32  	%r199, %r188, %r193;
	xor.b32  	%r200, %r199, %r197;
	xor.b32  	%r201, %r186, %r194;
	xor.b32  	%r202, %r201, %r195;
	add.s32 	%r203, %r151, 387276957;
	add.s32 	%r204, %r152, -1459197799;
	mul.hi.u32 	%r205, %r153, %r200;
	mul.lo.s32 	%r206, %r200, -766435501;
	mul.hi.u32 	%r207, %r156, %r202;
	mul.lo.s32 	%r208, %r202, -845247145;
	xor.b32  	%r209, %r198, %r203;
	xor.b32  	%r210, %r209, %r207;
	xor.b32  	%r211, %r196, %r204;
	xor.b32  	%r212, %r211, %r205;
	add.s32 	%r213, %r151, -1253254570;
	add.s32 	%r214, %r152, 1684936478;
	mul.hi.u32 	%r215, %r153, %r210;
	mul.lo.s32 	%r216, %r210, -766435501;
	mul.hi.u32 	%r217, %r156, %r212;
	mul.lo.s32 	%r218, %r212, -845247145;
	xor.b32  	%r219, %r208, %r213;
	xor.b32  	%r220, %r219, %r217;
	xor.b32  	%r221, %r206, %r214;
	xor.b32  	%r222, %r221, %r215;
	add.s32 	%r223, %r151, 1401181199;
	add.s32 	%r224, %r152, 534103459;
	mul.hi.u32 	%r225, %r153, %r220;
	mul.lo.s32 	%r226, %r220, -766435501;
	mul.hi.u32 	%r227, %r156, %r222;
	mul.lo.s32 	%r228, %r222, -845247145;
	xor.b32  	%r229, %r218, %r223;
	xor.b32  	%r230, %r229, %r227;
	xor.b32  	%r231, %r216, %r224;
	xor.b32  	%r232, %r231, %r225;
	add.s32 	%r233, %r151, -239350328;
	add.s32 	%r234, %r152, -616729560;
	mul.hi.u32 	%r235, %r153, %r230;
	mul.lo.s32 	%r236, %r230, -766435501;
	mul.hi.u32 	%r237, %r156, %r232;
	mul.lo.s32 	%r238, %r232, -845247145;
	xor.b32  	%r239, %r228, %r233;
	xor.b32  	%r240, %r239, %r237;
	xor.b32  	%r241, %r226, %r234;
	xor.b32  	%r242, %r241, %r235;
	add.s32 	%r243, %r151, -1879881855;
	add.s32 	%r244, %r152, -1767562579;
	mul.hi.u32 	%r245, %r153, %r240;
	mul.lo.s32 	%r246, %r240, -766435501;
	mul.hi.u32 	%r247, %r156, %r242;
	mul.lo.s32 	%r248, %r242, -845247145;
	xor.b32  	%r249, %r238, %r243;
	xor.b32  	%r250, %r249, %r247;
	xor.b32  	%r251, %r236, %r244;
	xor.b32  	%r252, %r251, %r245;
	st.global.v4.u32 	[%rd1+16], {%r250, %r248, %r252, %r246};
	mov.b32 	%r372, 0;
$L__BB6_17:
	add.s32 	%r20, %r372, 1;
	st.global.u32 	[%rd1+40], %r20;
	setp.eq.s32 	%p10, %r372, 1;
	@%p10 bra 	$L__BB6_21;
	setp.eq.s32 	%p11, %r372, 2;
	@%p11 bra 	$L__BB6_22;
	setp.eq.s32 	%p12, %r372, 3;
	@%p12 bra 	$L__BB6_23;
	ld.global.u32 	%r373, [%rd1+16];
	bra.uni 	$L__BB6_24;
$L__BB6_21:
	ld.global.u32 	%r373, [%rd1+20];
	bra.uni 	$L__BB6_24;
$L__BB6_22:
	ld.global.u32 	%r373, [%rd1+24];
	bra.uni 	$L__BB6_24;
$L__BB6_23:
	ld.global.u32 	%r373, [%rd1+28];
$L__BB6_24:
	setp.ne.s32 	%p13, %r20, 4;
	@%p13 bra 	$L__BB6_31;
	ld.global.v2.u32 	{%r253, %r375}, [%rd1];
	add.s32 	%r27, %r253, 1;
	setp.eq.s32 	%p14, %r27, 0;
	st.global.u32 	[%rd1], %r27;
	@%p14 bra 	$L__BB6_27;
	ld.global.u32 	%r374, [%rd1+8];
	bra.uni 	$L__BB6_30;
$L__BB6_27:
	add.s32 	%r375, %r375, 1;
	setp.ne.s32 	%p15, %r375, 0;
	st.global.u32 	[%rd1+4], %r375;
	ld.global.u32 	%r374, [%rd1+8];
	@%p15 bra 	$L__BB6_30;
	add.s32 	%r374, %r374, 1;
	setp.ne.s32 	%p16, %r374, 0;
	st.global.u32 	[%rd1+8], %r374;
	mov.b32 	%r375, 0;
	@%p16 bra 	$L__BB6_30;
	ld.global.u32 	%r256, [%rd1+12];
	add.s32 	%r257, %r256, 1;
	st.global.u32 	[%rd1+12], %r257;
	mov.b32 	%r374, 0;
	mov.u32 	%r375, %r374;
$L__BB6_30:
	ld.global.u32 	%r258, [%rd1+12];
	ld.global.v2.u32 	{%r259, %r260}, [%rd1+32];
	mov.b32 	%r261, -766435501;
	mul.hi.u32 	%r262, %r261, %r27;
	mul.lo.s32 	%r263, %r27, -766435501;
	mov.b32 	%r264, -845247145;
	mul.hi.u32 	%r265, %r264, %r374;
	mul.lo.s32 	%r266, %r374, -845247145;
	xor.b32  	%r267, %r265, %r375;
	xor.b32  	%r268, %r267, %r259;
	xor.b32  	%r269, %r258, %r262;
	xor.b32  	%r270, %r269, %r260;
	add.s32 	%r271, %r259, -1640531527;
	add.s32 	%r272, %r260, -1150833019;
	mul.hi.u32 	%r273, %r261, %r268;
	mul.lo.s32 	%r274, %r268, -766435501;
	mul.hi.u32 	%r275, %r264, %r270;
	mul.lo.s32 	%r276, %r270, -845247145;
	xor.b32  	%r277, %r266, %r275;
	xor.b32  	%r278, %r277, %r271;
	xor.b32  	%r279, %r273, %r263;
	xor.b32  	%r280, %r279, %r272;
	add.s32 	%r281, %r259, 1013904242;
	add.s32 	%r282, %r260, 1993301258;
	mul.hi.u32 	%r283, %r261, %r278;
	mul.lo.s32 	%r284, %r278, -766435501;
	mul.hi.u32 	%r285, %r264, %r280;
	mul.lo.s32 	%r286, %r280, -845247145;
	xor.b32  	%r287, %r276, %r281;
	xor.b32  	%r288, %r287, %r285;
	xor.b32  	%r289, %r282, %r274;
	xor.b32  	%r290, %r289, %r283;
	add.s32 	%r291, %r259, -626627285;
	add.s32 	%r292, %r260, 842468239;
	mul.hi.u32 	%r293, %r261, %r288;
	mul.lo.s32 	%r294, %r288, -766435501;
	mul.hi.u32 	%r295, %r264, %r290;
	mul.lo.s32 	%r296, %r290, -845247145;
	xor.b32  	%r297, %r286, %r291;
	xor.b32  	%r298, %r297, %r295;
	xor.b32  	%r299, %r284, %r292;
	xor.b32  	%r300, %r299, %r293;
	add.s32 	%r301, %r259, 2027808484;
	add.s32 	%r302, %r260, -308364780;
	mul.hi.u32 	%r303, %r261, %r298;
	mul.lo.s32 	%r304, %r298, -766435501;
	mul.hi.u32 	%r305, %r264, %r300;
	mul.lo.s32 	%r306, %r300, -845247145;
	xor.b32  	%r307, %r296, %r301;
	xor.b32  	%r308, %r307, %r305;
	xor.b32  	%r309, %r294, %r302;
	xor.b32  	%r310, %r309, %r303;
	add.s32 	%r311, %r259, 387276957;
	add.s32 	%r312, %r260, -1459197799;
	mul.hi.u32 	%r313, %r261, %r308;
	mul.lo.s32 	%r314, %r308, -766435501;
	mul.hi.u32 	%r315, %r264, %r310;
	mul.lo.s32 	%r316, %r310, -845247145;
	xor.b32  	%r317, %r306, %r311;
	xor.b32  	%r318, %r317, %r315;
	xor.b32  	%r319, %r304, %r312;
	xor.b32  	%r320, %r319, %r313;
	add.s32 	%r321, %r259, -1253254570;
	add.s32 	%r322, %r260, 1684936478;
	mul.hi.u32 	%r323, %r261, %r318;
	mul.lo.s32 	%r324, %r318, -766435501;
	mul.hi.u32 	%r325, %r264, %r320;
	mul.lo.s32 	%r326, %r320, -845247145;
	xor.b32  	%r327, %r316, %r321;
	xor.b32  	%r328, %r327, %r325;
	xor.b32  	%r329, %r314, %r322;
	xor.b32  	%r330, %r329, %r323;
	add.s32 	%r331, %r259, 1401181199;
	add.s32 	%r332, %r260, 534103459;
	mul.hi.u32 	%r333, %r261, %r328;
	mul.lo.s32 	%r334, %r328, -766435501;
	mul.hi.u32 	%r335, %r264, %r330;
	mul.lo.s32 	%r336, %r330, -845247145;
	xor.b32  	%r337, %r326, %r331;
	xor.b32  	%r338, %r337, %r335;
	xor.b32  	%r339, %r324, %r332;
	xor.b32  	%r340, %r339, %r333;
	add.s32 	%r341, %r259, -239350328;
	add.s32 	%r342, %r260, -616729560;
	mul.hi.u32 	%r343, %r261, %r338;
	mul.lo.s32 	%r344, %r338, -766435501;
	mul.hi.u32 	%r345, %r264, %r340;
	mul.lo.s32 	%r346, %r340, -845247145;
	xor.b32  	%r347, %r336, %r341;
	xor.b32  	%r348, %r347, %r345;
	xor.b32  	%r349, %r334, %r342;
	xor.b32  	%r350, %r349, %r343;
	add.s32 	%r351, %r259, -1879881855;
	add.s32 	%r352, %r260, -1767562579;
	mul.hi.u32 	%r353, %r261, %r348;
	mul.lo.s32 	%r354, %r348, -766435501;
	mul.hi.u32 	%r355, %r264, %r350;
	mul.lo.s32 	%r356, %r350, -845247145;
	xor.b32  	%r357, %r346, %r351;
	xor.b32  	%r358, %r357, %r355;
	xor.b32  	%r359, %r344, %r352;
	xor.b32  	%r360, %r359, %r353;
	st.global.v4.u32 	[%rd1+16], {%r358, %r356, %r360, %r354};
	mov.b32 	%r361, 0;
	st.global.u32 	[%rd1+40], %r361;
$L__BB6_31:
	cvt.rn.f32.u32 	%f4, %r369;
	fma.rn.f32 	%f5, %f4, 0f2F800000, 0f2F000000;
	cvt.rn.f32.u32 	%f6, %r373;
	fma.rn.f32 	%f7, %f6, 0f30C90FDB, 0f30490FDB;
	setp.lt.f32 	%p17, %f5, 0f00800000;
	mul.f32 	%f8, %f5, 0f4B000000;
	selp.f32 	%f9, %f8, %f5, %p17;
	selp.f32 	%f10, 0fC1B80000, 0f00000000, %p17;
	mov.b32 	%r362, %f9;
	add.s32 	%r363, %r362, -1059760811;
	and.b32  	%r364, %r363, -8388608;
	sub.s32 	%r365, %r362, %r364;
	mov.b32 	%f11, %r365;
	cvt.rn.f32.s32 	%f12, %r364;
	fma.rn.f32 	%f13, %f12, 0f34000000, %f10;
	add.f32 	%f14, %f11, 0fBF800000;
	fma.rn.f32 	%f15, %f14, 0fBE055027, 0f3E1039F6;
	fma.rn.f32 	%f16, %f15, %f14, 0fBDF8CDCC;
	fma.rn.f32 	%f17, %f16, %f14, 0f3E0F2955;
	fma.rn.f32 	%f18, %f17, %f14, 0fBE2AD8B9;
	fma.rn.f32 	%f19, %f18, %f14, 0f3E4CED0B;
	fma.rn.f32 	%f20, %f19, %f14, 0fBE7FFF22;
	fma.rn.f32 	%f21, %f20, %f14, 0f3EAAAA78;
	fma.rn.f32 	%f22, %f21, %f14, 0fBF000000;
	mul.f32 	%f23, %f14, %f22;
	fma.rn.f32 	%f24, %f23, %f14, %f14;
	fma.rn.f32 	%f25, %f13, 0f3F317218, %f24;
	setp.gt.u32 	%p18, %r362, 2139095039;
	fma.rn.f32 	%f26, %f9, 0f7F800000, 0f7F800000;
	selp.f32 	%f27, %f26, %f25, %p18;
	setp.eq.f32 	%p19, %f9, 0f00000000;
	mul.f32 	%f28, %f27, 0fC0000000;
	selp.f32 	%f29, 0f7F800000, %f28, %p19;
	sqrt.rn.f32 	%f30, %f29;
	sin.approx.f32 	%f31, %f7;
	cos.approx.f32 	%f32, %f7;
	mul.f32 	%f34, %f30, %f31;
	mul.f32 	%f33, %f30, %f32;
	st.global.f32 	[%rd1+52], %f33;
	mov.b32 	%r366, 1;
	st.global.u32 	[%rd1+44], %r366;
	bra.uni 	$L__BB6_33;
$L__BB6_32:
	mov.b32 	%r367, 0;
	st.global.u32 	[%rd1+44], %r367;
	ld.global.f32 	%f34, [%rd1+52];
$L__BB6_33:
	mul.wide.s32 	%rd9, %r368, 8;
	add.s64 	%rd10, %rd2, %rd9;
	st.global.v2.f32 	[%rd10], {%f34, %f34};
	add.s32 	%r368, %r368, %r3;
	setp.lt.s32 	%p20, %r368, %r35;
	@%p20 bra 	$L__BB6_2;
$L__BB6_34:
	ret;

}
	// .globl	_Z15z_normal_kernelyP24curandStatePhilox4_32_10P7double2i
.visible .entry _Z15z_normal_kernelyP24curandStatePhilox4_32_10P7double2i(
	.param .u64 _Z15z_normal_kernelyP24curandStatePhilox4_32_10P7double2i_param_0,
	.param .u64 .ptr .align 1 _Z15z_normal_kernelyP24curandStatePhilox4_32_10P7double2i_param_1,
	.param .u64 .ptr .align 1 _Z15z_normal_kernelyP24curandStatePhilox4_32_10P7double2i_param_2,
	.param .u32 _Z15z_normal_kernelyP24curandStatePhilox4_32_10P7double2i_param_3
)
{
	.reg .pred 	%p<18>;
	.reg .b32 	%r<294>;
	.reg .b64 	%rd<19>;
	.reg .b64 	%fd<93>;

	ld.param.u64 	%rd4, [_Z15z_normal_kernelyP24curandStatePhilox4_32_10P7double2i_param_0];
	ld.param.u64 	%rd5, [_Z15z_normal_kernelyP24curandStatePhilox4_32_10P7double2i_param_1];
	ld.param.u64 	%rd3, [_Z15z_normal_kernelyP24curandStatePhilox4_32_10P7double2i_param_2];
	ld.param.u32 	%r35, [_Z15z_normal_kernelyP24curandStatePhilox4_32_10P7double2i_param_3];
	cvta.to.global.u64 	%rd6, %rd5;
	mov.u32 	%r36, %ctaid.x;
	mov.u32 	%r1, %ntid.x;
	mov.u32 	%r37, %tid.x;
	mad.lo.s32 	%r283, %r36, %r1, %r37;
	mul.wide.s32 	%rd7, %r283, 64;
	add.s64 	%rd1, %rd6, %rd7;
	cvt.u32.u64 	%r38, %rd4;
	{ .reg .b32 tmp; mov.b64 {tmp, %r39}, %rd4; }
	mov.b64 	{%r40, %r41}, %rd4;
	mov.b32 	%r42, 0;
	st.global.v4.u32 	[%rd1+32], {%r40, %r41, %r42, %r42};
	st.global.v2.u32 	[%rd1+48], {%r42, %r42};
	mov.b64 	%rd8, 0;
	st.global.u64 	[%rd1+56], %rd8;
	shr.s32 	%r43, %r283, 31;
	mov.b32 	%r44, -766435501;
	mul.hi.u32 	%r45, %r44, %r42;
	mov.b32 	%r46, -845247145;
	mul.hi.u32 	%r47, %r46, %r283;
	mul.lo.s32 	%r48, %r283, -845247145;
	xor.b32  	%r49, %r47, %r38;
	xor.b32  	%r50, %r45, %r43;
	xor.b32  	%r51, %r50, %r39;
	add.s32 	%r52, %r38, -1640531527;
	add.s32 	%r53, %r39, -1150833019;
	mul.hi.u32 	%r54, %r44, %r49;
	mul.lo.s32 	%r55, %r49, -766435501;
	mul.hi.u32 	%r56, %r46, %r51;
	mul.lo.s32 	%r57, %r51, -845247145;
	xor.b32  	%r58, %r48, %r56;
	xor.b32  	%r59, %r58, %r52;
	xor.b32  	%r60, %r53, %r54;
	add.s32 	%r61, %r38, 1013904242;
	add.s32 	%r62, %r39, 1993301258;
	mul.hi.u32 	%r63, %r44, %r59;
	mul.lo.s32 	%r64, %r59, -766435501;
	mul.hi.u32 	%r65, %r46, %r60;
	mul.lo.s32 	%r66, %r60, -845247145;
	xor.b32  	%r67, %r57, %r61;
	xor.b32  	%r68, %r67, %r65;
	xor.b32  	%r69, %r55, %r62;
	xor.b32  	%r70, %r69, %r63;
	add.s32 	%r71, %r38, -626627285;
	add.s32 	%r72, %r39, 842468239;
	mul.hi.u32 	%r73, %r44, %r68;
	mul.lo.s32 	%r74, %r68, -766435501;
	mul.hi.u32 	%r75, %r46, %r70;
	mul.lo.s32 	%r76, %r70, -845247145;
	xor.b32  	%r77, %r66, %r71;
	xor.b32  	%r78, %r77, %r75;
	xor.b32  	%r79, %r64, %r72;
	xor.b32  	%r80, %r79, %r73;
	add.s32 	%r81, %r38, 2027808484;
	add.s32 	%r82, %r39, -308364780;
	mul.hi.u32 	%r83, %r44, %r78;
	mul.lo.s32 	%r84, %r78, -766435501;
	mul.hi.u32 	%r85, %r46, %r80;
	mul.lo.s32 	%r86, %r80, -845247145;
	xor.b32  	%r87, %r76, %r81;
	xor.b32  	%r88, %r87, %r85;
	xor.b32  	%r89, %r74, %r82;
	xor.b32  	%r90, %r89, %r83;
	add.s32 	%r91, %r38, 387276957;
	add.s32 	%r92, %r39, -1459197799;
	mul.hi.u32 	%r93, %r44, %r88;
	mul.lo.s32 	%r94, %r88, -766435501;
	mul.hi.u32 	%r95, %r46, %r90;
	mul.lo.s32 	%r96, %r90, -845247145;
	xor.b32  	%r97, %r86, %r91;
	xor.b32  	%r98, %r97, %r95;
	xor.b32  	%r99, %r84, %r92;
	xor.b32  	%r100, %r99, %r93;
	add.s32 	%r101, %r38, -1253254570;
	add.s32 	%r102, %r39, 1684936478;
	mul.hi.u32 	%r103, %r44, %r98;
	mul.lo.s32 	%r104, %r98, -766435501;
	mul.hi.u32 	%r105, %r46, %r100;
	mul.lo.s32 	%r106, %r100, -845247145;
	xor.b32  	%r107, %r96, %r101;
	xor.b32  	%r108, %r107, %r105;
	xor.b32  	%r109, %r94, %r102;
	xor.b32  	%r110, %r109, %r103;
	add.s32 	%r111, %r38, 1401181199;
	add.s32 	%r112, %r39, 534103459;
	mul.hi.u32 	%r113, %r44, %r108;
	mul.lo.s32 	%r114, %r108, -766435501;
	mul.hi.u32 	%r115, %r46, %r110;
	mul.lo.s32 	%r116, %r110, -845247145;
	xor.b32  	%r117, %r106, %r111;
	xor.b32  	%r118, %r117, %r115;
	xor.b32  	%r119, %r104, %r112;
	xor.b32  	%r120, %r119, %r113;
	add.s32 	%r121, %r38, -239350328;
	add.s32 	%r122, %r39, -616729560;
	mul.hi.u32 	%r123, %r44, %r118;
	mul.lo.s32 	%r124, %r118, -766435501;
	mul.hi.u32 	%r125, %r46, %r120;
	mul.lo.s32 	%r126, %r120, -845247145;
	xor.b32  	%r127, %r116, %r121;
	xor.b32  	%r128, %r127, %r125;
	xor.b32  	%r129, %r114, %r122;
	xor.b32  	%r130, %r129, %r123;
	add.s32 	%r131, %r38, -1879881855;
	add.s32 	%r132, %r39, -1767562579;
	mul.hi.u32 	%r133, %r44, %r128;
	mul.lo.s32 	%r134, %r128, -766435501;
	mul.hi.u32 	%r135, %r46, %r130;
	mul.lo.s32 	%r136, %r130, -845247145;
	xor.b32  	%r137, %r126, %r131;
	xor.b32  	%r138, %r137, %r135;
	xor.b32  	%r139, %r124, %r132;
	xor.b32  	%r140, %r139, %r133;
	st.global.v4.u32 	[%rd1], {%r42, %r42, %r283, %r43};
	st.global.v4.u32 	[%rd1+16], {%r138, %r136, %r140, %r134};
	setp.ge.s32 	%p1, %r283, %r35;
	@%p1 bra 	$L__BB7_25;
	mov.b32 	%r141, 1127219200;
	mov.b32 	%r142, -2147483648;
	mov.b64 	%fd1, {%r142, %r141};
	mov.u32 	%r143, %nctaid.x;
	mul.lo.s32 	%r3, %r143, %r1;
	cvta.to.global.u64 	%rd2, %rd3;
$L__BB7_2:
	ld.global.u32 	%r144, [%rd1+48];
	setp.eq.s32 	%p2, %r144, 1;
	@%p2 bra 	$L__BB7_23;
	ld.global.v4.u32 	{%r5, %r8, %r7, %r6}, [%rd1+16];
	ld.global.v2.u32 	{%r145, %r285}, [%rd1];
	add.s32 	%r10, %r145, 1;
	setp.eq.s32 	%p3, %r10, 0;
	st.global.u32 	[%rd1], %r10;
	@%p3 bra 	$L__BB7_5;
	ld.global.u32 	%r284, [%rd1+8];
	bra.uni 	$L__BB7_8;
$L__BB7_5:
	add.s32 	%r285, %r285, 1;
	setp.ne.s32 	%p4, %r285, 0;
	st.global.u32 	[%rd1+4], %r285;
	ld.global.u32 	%r284, [%rd1+8];
	@%p4 bra 	$L__BB7_8;
	add.s32 	%r284, %r284, 1;
	setp.ne.s32 	%p5, %r284, 0;
	st.global.u32 	[%rd1+8], %r284;
	mov.b32 	%r285, 0;
	@%p5 bra 	$L__BB7_8;
	ld.global.u32 	%r148, [%rd1+12];
	add.s32 	%r149, %r148, 1;
	st.global.u32 	[%rd1+12], %r149;
	mov.b32 	%r284, 0;
	mov.u32 	%r285, %r284;
$L__BB7_8:
	ld.global.u32 	%r151, [%rd1+12];
	.pragma "used_bytes_mask 4095";
	ld.global.v4.u32 	{%r152, %r153, %r150, %r154}, [%rd1+32];
	mov.b32 	%r155, -766435501;
	mul.hi.u32 	%r156, %r155, %r10;
	mul.lo.s32 	%r157, %r10, -766435501;
	mov.b32 	%r158, -845247145;
	mul.hi.u32 	%r159, %r158, %r284;
	mul.lo.s32 	%r160, %r284, -845247145;
	xor.b32  	%r161, %r159, %r285;
	xor.b32  	%r162, %r161, %r152;
	xor.b32  	%r163, %r151, %r156;
	xor.b32  	%r164, %r163, %r153;
	add.s32 	%r165, %r152, -1640531527;
	add.s32 	%r166, %r153, -1150833019;
	mul.hi.u32 	%r167, %r155, %r162;
	mul.lo.s32 	%r168, %r162, -766435501;
	mul.hi.u32 	%r169, %r158, %r164;
	mul.lo.s32 	%r170, %r164, -845247145;
	xor.b32  	%r171, %r160, %r169;
	xor.b32  	%r172, %r171, %r165;
	xor.b32  	%r173, %r167, %r157;
	xor.b32  	%r174, %r173, %r166;
	add.s32 	%r175, %r152, 1013904242;
	add.s32 	%r176, %r153, 1993301258;
	mul.hi.u32 	%r177, %r155, %r172;
	mul.lo.s32 	%r178, %r172, -766435501;
	mul.hi.u32 	%r179, %r158, %r174;
	mul.lo.s32 	%r180, %r174, -845247145;
	xor.b32  	%r181, %r170, %r175;
	xor.b32  	%r182, %r181, %r179;
	xor.b32  	%r183, %r176, %r168;
	xor.b32  	%r184, %r183, %r177;
	add.s32 	%r185, %r152, -626627285;
	add.s32 	%r186, %r153, 842468239;
	mul.hi.u32 	%r187, %r155, %r182;
	mul.lo.s32 	%r188, %r182, -766435501;
	mul.hi.u32 	%r189, %r158, %r184;
	mul.lo.s32 	%r190, %r184, -845247145;
	xor.b32  	%r191, %r180, %r185;
	xor.b32  	%r192, %r191, %r189;
	xor.b32  	%r193, %r178, %r186;
	xor.b32  	%r194, %r193, %r187;
	add.s32 	%r195, %r152, 2027808484;
	add.s32 	%r196, %r153, -308364780;
	mul.hi.u32 	%r197, %r155, %r192;
	mul.lo.s32 	%r198, %r192, -766435501;
	mul.hi.u32 	%r199, %r158, %r194;
	mul.lo.s32 	%r200, %r194, -845247145;
	xor.b32  	%r201, %r190, %r195;
	xor.b32  	%r202, %r201, %r199;
	xor.b32  	%r203, %r188, %r196;
	xor.b32  	%r204, %r203, %r197;
	add.s32 	%r205, %r152, 387276957;
	add.s32 	%r206, %r153, -1459197799;
	mul.hi.u32 	%r207, %r155, %r202;
	mul.lo.s32 	%r208, %r202, -766435501;
	mul.hi.u32 	%r209, %r158, %r204;
	mul.lo.s32 	%r210, %r204, -845247145;
	xor.b32  	%r211, %r200, %r205;
	xor.b32  	%r212, %r211, %r209;
	xor.b32  	%r213, %r198, %r206;
	xor.b32  	%r214, %r213, %r207;
	add.s32 	%r215, %r152, -1253254570;
	add.s32 	%r216, %r153, 1684936478;
	mul.hi.u32 	%r217, %r155, %r212;
	mul.lo.s32 	%r218, %r212, -766435501;
	mul.hi.u32 	%r219, %r158, %r214;
	mul.lo.s32 	%r220, %r214, -845247145;
	xor.b32  	%r221, %r210, %r215;
	xor.b32  	%r222, %r221, %r219;
	xor.b32  	%r223, %r208, %r216;
	xor.b32  	%r224, %r223, %r217;
	add.s32 	%r225, %r152, 1401181199;
	add.s32 	%r226, %r153, 534103459;
	mul.hi.u32 	%r227, %r155, %r222;
	mul.lo.s32 	%r228, %r222, -766435501;
	mul.hi.u32 	%r229, %r158, %r224;
	mul.lo.s32 	%r230, %r224, -845247145;
	xor.b32  	%r231, %r220, %r225;
	xor.b32  	%r232, %r231, %r229;
	xor.b32  	%r233, %r218, %r226;
	xor.b32  	%r234, %r233, %r227;
	add.s32 	%r235, %r152, -239350328;
	add.s32 	%r236, %r153, -616729560;
	mul.hi.u32 	%r237, %r155, %r232;
	mul.lo.s32 	%r238, %r232, -766435501;
	mul.hi.u32 	%r239, %r158, %r234;
	mul.lo.s32 	%r240, %r234, -845247145;
	xor.b32  	%r241, %r230, %r235;
	xor.b32  	%r242, %r241, %r239;
	xor.b32  	%r243, %r228, %r236;
	xor.b32  	%r244, %r243, %r237;
	add.s32 	%r245, %r152, -1879881855;
	add.s32 	%r246, %r153, -1767562579;
	mul.hi.u32 	%r247, %r155, %r242;
	mul.lo.s32 	%r248, %r242, -766435501;
	mul.hi.u32 	%r249, %r158, %r244;
	mul.lo.s32 	%r289, %r244, -845247145;
	xor.b32  	%r250, %r240, %r245;
	xor.b32  	%r18, %r250, %r249;
	xor.b32  	%r251, %r238, %r246;
	xor.b32  	%r19, %r251, %r247;
	st.global.v4.u32 	[%rd1+16], {%r18, %r289, %r19, %r248};
	setp.eq.s32 	%p6, %r150, 3;
	@%p6 bra 	$L__BB7_12;
	setp.eq.s32 	%p7, %r150, 2;
	mov.u32 	%r286, %r7;
	mov.u32 	%r287, %r6;
	mov.u32 	%r288, %r18;
	@%p7 bra 	$L__BB7_13;
	setp.ne.s32 	%p8, %r150, 1;
	mov.u32 	%r286, %r5;
	mov.u32 	%r287, %r8;
	mov.u32 	%r288, %r7;
	mov.u32 	%r289, %r6;
	@%p8 bra 	$L__BB7_13;
	mov.u32 	%r286, %r8;
	mov.u32 	%r287, %r7;
	mov.u32 	%r288, %r6;
	mov.u32 	%r289, %r18;
	bra.uni 	$L__BB7_13;
$L__BB7_12:
	mov.u32 	%r286, %r6;
	mov.u32 	%r287, %r18;
	mov.u32 	%r288, %r289;
	mov.u32 	%r289, %r19;
$L__BB7_13:
	cvt.u64.u32 	%rd9, %r286;
	mul.wide.u32 	%rd10, %r287, 2097152;
	xor.b64  	%rd11, %rd10, %rd9;
	cvt.rn.f64.u64 	%fd23, %rd11;
	fma.rn.f64 	%fd87, %fd23, 0d3CA0000000000000, 0d3C90000000000000;
	cvt.u64.u32 	%rd12, %r288;
	mul.wide.u32 	%rd13, %r289, 2097152;
	xor.b64  	%rd14, %rd13, %rd12;
	cvt.rn.f64.u64 	%fd24, %rd14;
	fma.rn.f64 	%fd3, %fd24, 0d3CB0000000000000, 0d3CA0000000000000;
	{
	.reg .b32 %temp; 
	mov.b64 	{%temp, %r290}, %fd87;
	}
	{
	.reg .b32 %temp; 
	mov.b64 	{%r291, %temp}, %fd87;
	}
	setp.gt.s32 	%p9, %r290, 1048575;
	mov.b32 	%r292, -1023;
	@%p9 bra 	$L__BB7_15;
	mul.f64 	%fd87, %fd87, 0d4350000000000000;
	{
	.reg .b32 %temp; 
	mov.b64 	{%temp, %r290}, %fd87;
	}
	{
	.reg .b32 %temp; 
	mov.b64 	{%r291, %temp}, %fd87;
	}
	mov.b32 	%r292, -1077;
$L__BB7_15:
	add.s32 	%r254, %r290, -1;
	setp.gt.u32 	%p10, %r254, 2146435070;
	@%p10 bra 	$L__BB7_19;
	shr.u32 	%r257, %r290, 20;
	add.s32 	%r293, %r292, %r257;
	and.b32  	%r258, %r290, 1048575;
	or.b32  	%r259, %r258, 1072693248;
	mov.b64 	%fd88, {%r291, %r259};
	setp.lt.u32 	%p12, %r259, 1073127583;
	@%p12 bra 	$L__BB7_18;
	{
	.reg .b32 %temp; 
	mov.b64 	{%r260, %temp}, %fd88;
	}
	{
	.reg .b32 %temp; 
	mov.b64 	{%temp, %r261}, %fd88;
	}
	add.s32 	%r262, %r261, -1048576;
	mov.b64 	%fd88, {%r260, %r262};
	add.s32 	%r293, %r293, 1;
$L__BB7_18:
	add.f64 	%fd26, %fd88, 0dBFF0000000000000;
	add.f64 	%fd27, %fd88, 0d3FF0000000000000;
	rcp.approx.ftz.f64 	%fd28, %fd27;
	neg.f64 	%fd29, %fd27;
	fma.rn.f64 	%fd30, %fd29, %fd28, 0d3FF0000000000000;
	fma.rn.f64 	%fd31, %fd30, %fd30, %fd30;
	fma.rn.f64 	%fd32, %fd31, %fd28, %fd28;
	mul.f64 	%fd33, %fd26, %fd32;
	fma.rn.f64 	%fd34, %fd26, %fd32, %fd33;
	mul.f64 	%fd35, %fd34, %fd34;
	fma.rn.f64 	%fd36, %fd35, 0d3EB1380B3AE80F1E, 0d3ED0EE258B7A8B04;
	fma.rn.f64 	%fd37, %fd36, %fd35, 0d3EF3B2669F02676F;
	fma.rn.f64 	%fd38, %fd37, %fd35, 0d3F1745CBA9AB0956;
	fma.rn.f64 	%fd39, %fd38, %fd35, 0d3F3C71C72D1B5154;
	fma.rn.f64 	%fd40, %fd39, %fd35, 0d3F624924923BE72D;
	fma.rn.f64 	%fd41, %fd40, %fd35, 0d3F8999999999A3C4;
	fma.rn.f64 	%fd42, %fd41, %fd35, 0d3FB5555555555554;
	sub.f64 	%fd43, %fd26, %fd34;
	add.f64 	%fd44, %fd43, %fd43;
	neg.f64 	%fd45, %fd34;
	fma.rn.f64 	%fd46, %fd45, %fd26, %fd44;
	mul.f64 	%fd47, %fd32, %fd46;
	mul.f64 	%fd48, %fd35, %fd42;
	fma.rn.f64 	%fd49, %fd48, %fd34, %fd47;
	xor.b32  	%r263, %r293, -2147483648;
	mov.b32 	%r264, 1127219200;
	mov.b64 	%fd50, {%r263, %r264};
	sub.f64 	%fd51, %fd50, %fd1;
	fma.rn.f64 	%fd52, %fd51, 0d3FE62E42FEFA39EF, %fd34;
	fma.rn.f64 	%fd53, %fd51, 0dBFE62E42FEFA39EF, %fd52;
	sub.f64 	%fd54, %fd53, %fd34;
	sub.f64 	%fd55, %fd49, %fd54;
	fma.rn.f64 	%fd56, %fd51, 0d3C7ABC9E3B39803F, %fd55;
	add.f64 	%fd89, %fd52, %fd56;
	bra.uni 	$L__BB7_20;
$L__BB7_19:
	fma.rn.f64 	%fd25, %fd87, 0d7FF0000000000000, 0d7FF0000000000000;
	{
	.reg .b32 %temp; 
	mov.b64 	{%temp, %r255}, %fd87;
	}
	and.b32  	%r256, %r255, 2147483647;
	setp.eq.s32 	%p11, %r256, 0;
	selp.f64 	%fd89, 0dFFF0000000000000, %fd25, %p11;
$L__BB7_20:
	mul.f64 	%fd12, %fd89, 0dC000000000000000;
	{
	.reg .b32 %temp; 
	mov.b64 	{%temp, %r265}, %fd3;
	}
	shl.b32 	%r266, %r265, 1;
	setp.gt.u32 	%p13, %r266, -2038431744;
	mov.f64 	%fd57, 0d0000000000000000;
	mul.rn.f64 	%fd58, %fd3, %fd57;
	selp.f64 	%fd13, %fd58, %fd3, %p13;
	{
	.reg .b32 %temp; 
	mov.b64 	{%r267, %temp}, %fd13;
	}
	{
	.reg .b32 %temp; 
	mov.b64 	{%temp, %r268}, %fd13;
	}
	add.s32 	%r269, %r268, 1048576;
	mov.b64 	%fd59, {%r267, %r269};
	cvt.rni.f64.f64 	%fd60, %fd59;
	cvt.rzi.s64.f64 	%rd15, %fd60;
	cvt.u32.u64 	%r270, %rd15;
	fma.rn.f64 	%fd61, %fd60, 0dBFE0000000000000, %fd13;
	mul.f64 	%fd62, %fd61, 0d3CA1A62633145C07;
	fma.rn.f64 	%fd63, %fd61, 0d400921FB54442D18, %fd62;
	mul.rn.f64 	%fd64, %fd63, %fd63;
	fma.rn.f64 	%fd65, %fd64, 0dBDA8FF8320FD8164, 0d3E21EEA7C1EF8528;
	fma.rn.f64 	%fd66, %fd65, %fd64, 0dBE927E4F8E06E6D9;
	fma.rn.f64 	%fd67, %fd66, %fd64, 0d3EFA01A019DDBCE9;
	fma.rn.f64 	%fd68, %fd67, %fd64, 0dBF56C16C16C15D47;
	fma.rn.f64 	%fd69, %fd68, %fd64, 0d3FA5555555555551;
	fma.rn.f64 	%fd70, %fd69, %fd64, 0dBFE0000000000000;
	fma.rn.f64 	%fd71, %fd70, %fd64, 0d3FF0000000000000;
	fma.rn.f64 	%fd72, %fd64, 0d3DE5DB65F9785EBA, 0dBE5AE5F12CB0D246;
	fma.rn.f64 	%fd73, %fd72, %fd64, 0d3EC71DE369ACE392;
	fma.rn.f64 	%fd74, %fd73, %fd64, 0dBF2A01A019DB62A1;
	fma.rn.f64 	%fd75, %fd74, %fd64, 0d3F81111111110818;
	fma.rn.f64 	%fd76, %fd75, %fd64, 0dBFC5555555555554;
	fma.rn.f64 	%fd77, %fd76, %fd64, 0d0000000000000000;
	fma.rn.f64 	%fd78, %fd77, %fd63, %fd63;
	and.b64  	%rd16, %rd15, 1;
	setp.eq.b64 	%p14, %rd16, 1;
	{
	.reg .b32 %temp; 
	mov.b64 	{%temp, %r271}, %fd78;
	}
	{
	.reg .b32 %temp; 
	mov.b64 	{%r272, %temp}, %fd78;
	}
	xor.b32  	%r273, %r271, -2147483648;
	mov.b64 	%fd79, {%r272, %r273};
	selp.f64 	%fd90, %fd71, %fd78, %p14;
	selp.f64 	%fd91, %fd79, %fd71, %p14;
	and.b32  	%r274, %r270, 2;
	setp.eq.s32 	%p15, %r274, 0;
	@%p15 bra 	$L__BB7_22;
	{
	.reg .b32 %temp; 
	mov.b64 	{%temp, %r275}, %fd90;
	}
	{
	.reg .b32 %temp; 
	mov.b64 	{%r276, %temp}, %fd90;
	}
	xor.b32  	%r277, %r275, -2147483648;
	mov.b64 	%fd90, {%r276, %r277};
	{
	.reg .b32 %temp; 
	mov.b64 	{%temp, %r278}, %fd91;
	}
	{
	.reg .b32 %temp; 
	mov.b64 	{%r279, %temp}, %fd91;
	}
	xor.b32  	%r280, %r278, -2147483648;
	mov.b64 	%fd91, {%r279, %r280};
$L__BB7_22:
	sqrt.rn.f64 	%fd80, %fd12;
	mov.f64 	%fd81, 0d0000000000000000;
	add.rn.f64 	%fd82, %fd91, %fd81;
	cvt.rzi.f64.f64 	%fd83, %fd13;
	setp.eq.f64 	%p16, %fd13, %fd83;
	mul.rn.f64 	%fd84, %fd13, %fd81;
	selp.f64 	%fd85, %fd84, %fd90, %p16;
	mul.f64 	%fd92, %fd80, %fd85;
	mul.f64 	%fd86, %fd80, %fd82;
	st.global.f64 	[%rd1+56], %fd86;
	mov.b32 	%r281, 1;
	st.global.u32 	[%rd1+48], %r281;
	bra.uni 	$L__BB7_24;
$L__BB7_23:
	mov.b32 	%r282, 0;
	st.global.u32 	[%rd1+48], %r282;
	ld.global.f64 	%fd92, [%rd1+56];
$L__BB7_24:
	mul.wide.s32 	%rd17, %r283, 16;
	add.s64 	%rd18, %rd2, %rd17;
	st.global.v2.f64 	[%rd18], {%fd92, %fd92};
	add.s32 	%r283, %r283, %r3;
	setp.lt.s32 	%p17, %r283, %r35;
	@%p17 bra 	$L__BB7_2;
$L__BB7_25:
	ret;

}
	// .globl	_Z13sshift_matrixPfif
.visible .entry _Z13sshift_matrixPfif(
	.param .u64 .ptr .align 1 _Z13sshift_matrixPfif_param_0,
	.param .u32 _Z13sshift_matrixPfif_param_1,
	.param .f32 _Z13sshift_matrixPfif_param_2
)
{
	.reg .pred 	%p<2>;
	.reg .b32 	%r<7>;
	.reg .b32 	%f<4>;
	.reg .b64 	%rd<5>;

	ld.param.u64 	%rd1, [_Z13sshift_matrixPfif_param_0];
	ld.param.u32 	%r2, [_Z13sshift_matrixPfif_param_1];
	ld.param.f32 	%f1, [_Z13sshift_matrixPfif_param_2];
	mov.u32 	%r3, %ctaid.x;
	mov.u32 	%r4, %ntid.x;
	mov.u32 	%r5, %tid.x;
	mad.lo.s32 	%r1, %r3, %r4, %r5;
	setp.ge.s32 	%p1, %r1, %r2;
	@%p1 bra 	$L__BB8_2;
	cvta.to.global.u64 	%rd2, %rd1;
	mad.lo.s32 	%r6, %r2, %r1, %r1;
	mul.wide.s32 	%rd3, %r6, 4;
	add.s64 	%rd4, %rd2, %rd3;
	ld.global.f32 	%f2, [%rd4];
	add.f32 	%f3, %f1, %f2;
	st.global.f32 	[%rd4], %f3;
$L__BB8_2:
	ret;

}
	// .globl	_Z13dshift_matrixPdid
.visible .entry _Z13dshift_matrixPdid(
	.param .u64 .ptr .align 1 _Z13dshift_matrixPdid_param_0,
	.param .u32 _Z13dshift_matrixPdid_param_1,
	.param .f64 _Z13dshift_matrixPdid_param_2
)
{
	.reg .pred 	%p<2>;
	.reg .b32 	%r<7>;
	.reg .b64 	%rd<5>;
	.reg .b64 	%fd<4>;

	ld.param.u64 	%rd1, [_Z13dshift_matrixPdid_param_0];
	ld.param.u32 	%r2, [_Z13dshift_matrixPdid_param_1];
	ld.param.f64 	%fd1, [_Z13dshift_matrixPdid_param_2];
	mov.u32 	%r3, %ctaid.x;
	mov.u32 	%r4, %ntid.x;
	mov.u32 	%r5, %tid.x;
	mad.lo.s32 	%r1, %r3, %r4, %r5;
	setp.ge.s32 	%p1, %r1, %r2;
	@%p1 bra 	$L__BB9_2;
	cvta.to.global.u64 	%rd2, %rd1;
	mad.lo.s32 	%r6, %r2, %r1, %r1;
	mul.wide.s32 	%rd3, %r6, 8;
	add.s64 	%rd4, %rd2, %rd3;
	ld.global.f64 	%fd2, [%rd4];
	add.f64 	%fd3, %fd1, %fd2;
	st.global.f64 	[%rd4], %fd3;
$L__BB9_2:
	ret;

}
	// .globl	_Z13cshift_matrixP6float2if
.visible .entry _Z13cshift_matrixP6float2if(
	.param .u64 .ptr .align 1 _Z13cshift_matrixP6float2if_param_0,
	.param .u32 _Z13cshift_matrixP6float2if_param_1,
	.param .f32 _Z13cshift_matrixP6float2if_param_2
)
{
	.reg .pred 	%p<2>;
	.reg .b32 	%r<7>;
	.reg .b32 	%f<4>;
	.reg .b64 	%rd<5>;

	ld.param.u64 	%rd1, [_Z13cshift_matrixP6float2if_param_0];
	ld.param.u32 	%r2, [_Z13cshift_matrixP6float2if_param_1];
	ld.param.f32 	%f1, [_Z13cshift_matrixP6float2if_param_2];
	mov.u32 	%r3, %ctaid.x;
	mov.u32 	%r4, %ntid.x;
	mov.u32 	%r5, %tid.x;
	mad.lo.s32 	%r1, %r3, %r4, %r5;
	setp.ge.s32 	%p1, %r1, %r2;
	@%p1 bra 	$L__BB10_2;
	cvta.to.global.u64 	%rd2, %rd1;
	mad.lo.s32 	%r6, %r2, %r1, %r1;
	mul.wide.s32 	%rd3, %r6, 8;
	add.s64 	%rd4, %rd2, %rd3;
	ld.global.f32 	%f2, [%rd4];
	add.f32 	%f3, %f1, %f2;
	st.global.f32 	[%rd4], %f3;
$L__BB10_2:
	ret;

}
	// .globl	_Z13zshift_matrixP7double2id
.visible .entry _Z13zshift_matrixP7double2id(
	.param .u64 .ptr .align 1 _Z13zshift_matrixP7double2id_param_0,
	.param .u32 _Z13zshift_matrixP7double2id_param_1,
	.param .f64 _Z13zshift_matrixP7double2id_param_2
)
{
	.reg .pred 	%p<2>;
	.reg .b32 	%r<7>;
	.reg .b64 	%rd<5>;
	.reg .b64 	%fd<4>;

	ld.param.u64 	%rd1, [_Z13zshift_matrixP7double2id_param_0];
	ld.param.u32 	%r2, [_Z13zshift_matrixP7double2id_param_1];
	ld.param.f64 	%fd1, [_Z13zshift_matrixP7double2id_param_2];
	mov.u32 	%r3, %ctaid.x;
	mov.u32 	%r4, %ntid.x;
	mov.u32 	%r5, %tid.x;
	mad.lo.s32 	%r1, %r3, %r4, %r5;
	setp.ge.s32 	%p1, %r1, %r2;
	@%p1 bra 	$L__BB11_2;
	cvta.to.global.u64 	%rd2, %rd1;
	mad.lo.s32 	%r6, %r2, %r1, %r1;
	mul.wide.s32 	%rd3, %r6, 16;
	add.s64 	%rd4, %rd2, %rd3;
	ld.global.f64 	%fd2, [%rd4];
	add.f64 	%fd3, %fd1, %fd2;
	st.global.f64 	[%rd4], %fd3;
$L__BB11_2:
	ret;

}
	// .globl	_Z18sshift_mgpu_matrixPfPmS0_mmf
.visible .entry _Z18sshift_mgpu_matrixPfPmS0_mmf(
	.param .u64 .ptr .align 1 _Z18sshift_mgpu_matrixPfPmS0_mmf_param_0,
	.param .u64 .ptr .align 1 _Z18sshift_mgpu_matrixPfPmS0_mmf_param_1,
	.param .u64 .ptr .align 1 _Z18sshift_mgpu_matrixPfPmS0_mmf_param_2,
	.param .u64 _Z18sshift_mgpu_matrixPfPmS0_mmf_param_3,
	.param .u64 _Z18sshift_mgpu_matrixPfPmS0_mmf_param_4,
	.param .f32 _Z18sshift_mgpu_matrixPfPmS0_mmf_param_5
)
{
	.reg .pred 	%p<2>;
	.reg .b32 	%r<5>;
	.reg .b32 	%f<4>;
	.reg .b64 	%rd<18>;

	ld.param.u64 	%rd2, [_Z18sshift_mgpu_matrixPfPmS0_mmf_param_0];
	ld.param.u64 	%rd3, [_Z18sshift_mgpu_matrixPfPmS0_mmf_param_1];
	ld.param.u64 	%rd4, [_Z18sshift_mgpu_matrixPfPmS0_mmf_param_2];
	ld.param.u64 	%rd6, [_Z18sshift_mgpu_matrixPfPmS0_mmf_param_3];
	ld.param.u64 	%rd5, [_Z18sshift_mgpu_matrixPfPmS0_mmf_param_4];
	ld.param.f32 	%f1, [_Z18sshift_mgpu_matrixPfPmS0_mmf_param_5];
	mov.u32 	%r1, %ctaid.x;
	mov.u32 	%r2, %ntid.x;
	mov.u32 	%r3, %tid.x;
	mad.lo.s32 	%r4, %r1, %r2, %r3;
	cvt.s64.s32 	%rd1, %r4;
	setp.le.u64 	%p1, %rd6, %rd1;
	@%p1 bra 	$L__BB12_2;
	cvta.to.global.u64 	%rd7, %rd4;
	cvta.to.global.u64 	%rd8, %rd3;
	cvta.to.global.u64 	%rd9, %rd2;
	shl.b64 	%rd10, %rd1, 3;
	add.s64 	%rd11, %rd7, %rd10;
	ld.global.u64 	%rd12, [%rd11];
	add.s64 	%rd13, %rd8, %rd10;
	ld.global.u64 	%rd14, [%rd13];
	mad.lo.s64 	%rd15, %rd12, %rd5, %rd14;
	shl.b64 	%rd16, %rd15, 2;
	add.s64 	%rd17, %rd9, %rd16;
	ld.global.f32 	%f2, [%rd17];
	add.f32 	%f3, %f1, %f2;
	st.global.f32 	[%rd17], %f3;
$L__BB12_2:
	ret;

}
	// .globl	_Z18dshift_mgpu_matrixPdPmS0_mmd
.visible .entry _Z18dshift_mgpu_matrixPdPmS0_mmd(
	.param .u64 .ptr .align 1 _Z18dshift_mgpu_matrixPdPmS0_mmd_param_0,
	.param .u64 .ptr .align 1 _Z18dshift_mgpu_matrixPdPmS0_mmd_param_1,
	.param .u64 .ptr .align 1 _Z18dshift_mgpu_matrixPdPmS0_mmd_param_2,
	.param .u64 _Z18dshift_mgpu_matrixPdPmS0_mmd_param_3,
	.param .u64 _Z18dshift_mgpu_matrixPdPmS0_mmd_param_4,
	.param .f64 _Z18dshift_mgpu_matrixPdPmS0_mmd_param_5
)
{
	.reg .pred 	%p<2>;
	.reg .b32 	%r<5>;
	.reg .b64 	%rd<18>;
	.reg .b64 	%fd<4>;

	ld.param.u64 	%rd2, [_Z18dshift_mgpu_matrixPdPmS0_mmd_param_0];
	ld.param.u64 	%rd3, [_Z18dshift_mgpu_matrixPdPmS0_mmd_param_1];
	ld.param.u64 	%rd4, [_Z18dshift_mgpu_matrixPdPmS0_mmd_param_2];
	ld.param.u64 	%rd6, [_Z18dshift_mgpu_matrixPdPmS0_mmd_param_3];
	ld.param.u64 	%rd5, [_Z18dshift_mgpu_matrixPdPmS0_mmd_param_4];
	ld.param.f64 	%fd1, [_Z18dshift_mgpu_matrixPdPmS0_mmd_param_5];
	mov.u32 	%r1, %ctaid.x;
	mov.u32 	%r2, %ntid.x;
	mov.u32 	%r3, %tid.x;
	mad.lo.s32 	%r4, %r1, %r2, %r3;
	cvt.s64.s32 	%rd1, %r4;
	setp.le.u64 	%p1, %rd6, %rd1;
	@%p1 bra 	$L__BB13_2;
	cvta.to.global.u64 	%rd7, %rd4;
	cvta.to.global.u64 	%rd8, %rd3;
	cvta.to.global.u64 	%rd9, %rd2;
	shl.b64 	%rd10, %rd1, 3;
	add.s64 	%rd11, %rd7, %rd10;
	ld.global.u64 	%rd12, [%rd11];
	add.s64 	%rd13, %rd8, %rd10;
	ld.global.u64 	%rd14, [%rd13];
	mad.lo.s64 	%rd15, %rd12, %rd5, %rd14;
	shl.b64 	%rd16, %rd15, 3;
	add.s64 	%rd17, %rd9, %rd16;
	ld.global.f64 	%fd2, [%rd17];
	add.f64 	%fd3, %fd1, %fd2;
	st.global.f64 	[%rd17], %fd3;
$L__BB13_2:
	ret;

}
	// .globl	_Z18cshift_mgpu_matrixP6float2PmS1_mmf
.visible .entry _Z18cshift_mgpu_matrixP6float2PmS1_mmf(
	.param .u64 .ptr .align 1 _Z18cshift_mgpu_matrixP6float2PmS1_mmf_param_0,
	.param .u64 .ptr .align 1 _Z18cshift_mgpu_matrixP6float2PmS1_mmf_param_1,
	.param .u64 .ptr .align 1 _Z18cshift_mgpu_matrixP6float2PmS1_mmf_param_2,
	.param .u64 _Z18cshift_mgpu_matrixP6float2PmS1_mmf_param_3,
	.param .u64 _Z18cshift_mgpu_matrixP6float2PmS1_mmf_param_4,
	.param .f32 _Z18cshift_mgpu_matrixP6float2PmS1_mmf_param_5
)
{
	.reg .pred 	%p<2>;
	.reg .b32 	%r<5>;
	.reg .b32 	%f<4>;
	.reg .b64 	%rd<18>;

	ld.param.u64 	%rd2, [_Z18cshift_mgpu_matrixP6float2PmS1_mmf_param_0];
	ld.param.u64 	%rd3, [_Z18cshift_mgpu_matrixP6float2PmS1_mmf_param_1];
	ld.param.u64 	%rd4, [_Z18cshift_mgpu_matrixP6float2PmS1_mmf_param_2];
	ld.param.u64 	%rd6, [_Z18cshift_mgpu_matrixP6float2PmS1_mmf_param_3];
	ld.param.u64 	%rd5, [_Z18cshift_mgpu_matrixP6float2PmS1_mmf_param_4];
	ld.param.f32 	%f1, [_Z18cshift_mgpu_matrixP6float2PmS1_mmf_param_5];
	mov.u32 	%r1, %ctaid.x;
	mov.u32 	%r2, %ntid.x;
	mov.u32 	%r3, %tid.x;
	mad.lo.s32 	%r4, %r1, %r2, %r3;
	cvt.s64.s32 	%rd1, %r4;
	setp.le.u64 	%p1, %rd6, %rd1;
	@%p1 bra 	$L__BB14_2;
	cvta.to.global.u64 	%rd7, %rd4;
	cvta.to.global.u64 	%rd8, %rd3;
	cvta.to.global.u64 	%rd9, %rd2;
	shl.b64 	%rd10, %rd1, 3;
	add.s64 	%rd11, %rd7, %rd10;
	ld.global.u64 	%rd12, [%rd11];
	add.s64 	%rd13, %rd8, %rd10;
	ld.global.u64 	%rd14, [%rd13];
	mad.lo.s64 	%rd15, %rd12, %rd5, %rd14;
	shl.b64 	%rd16, %rd15, 3;
	add.s64 	%rd17, %rd9, %rd16;
	ld.global.f32 	%f2, [%rd17];
	add.f32 	%f3, %f1, %f2;
	st.global.f32 	[%rd17], %f3;
$L__BB14_2:
	ret;

}
	// .globl	_Z18zshift_mgpu_matrixP7double2PmS1_mmd
.visible .entry _Z18zshift_mgpu_matrixP7double2PmS1_mmd(
	.param .u64 .ptr .align 1 _Z18zshift_mgpu_matrixP7double2PmS1_mmd_param_0,
	.param .u64 .ptr .align 1 _Z18zshift_mgpu_matrixP7double2PmS1_mmd_param_1,
	.param .u64 .ptr .align 1 _Z18zshift_mgpu_matrixP7double2PmS1_mmd_param_2,
	.param .u64 _Z18zshift_mgpu_matrixP7double2PmS1_mmd_param_3,
	.param .u64 _Z18zshift_mgpu_matrixP7double2PmS1_mmd_param_4,
	.param .f64 _Z18zshift_mgpu_matrixP7double2PmS1_mmd_param_5
)
{
	.reg .pred 	%p<2>;
	.reg .b32 	%r<5>;
	.reg .b64 	%rd<18>;
	.reg .b64 	%fd<4>;

	ld.param.u64 	%rd2, [_Z18zshift_mgpu_matrixP7double2PmS1_mmd_param_0];
	ld.param.u64 	%rd3, [_Z18zshift_mgpu_matrixP7double2PmS1_mmd_param_1];
	ld.param.u64 	%rd4, [_Z18zshift_mgpu_matrixP7double2PmS1_mmd_param_2];
	ld.param.u64 	%rd6, [_Z18zshift_mgpu_matrixP7double2PmS1_mmd_param_3];
	ld.param.u64 	%rd5, [_Z18zshift_mgpu_matrixP7double2PmS1_mmd_param_4];
	ld.param.f64 	%fd1, [_Z18zshift_mgpu_matrixP7double2PmS1_mmd_param_5];
	mov.u32 	%r1, %ctaid.x;
	mov.u32 	%r2, %ntid.x;
	mov.u32 	%r3, %tid.x;
	mad.lo.s32 	%r4, %r1, %r2, %r3;
	cvt.s64.s32 	%rd1, %r4;
	setp.le.u64 	%p1, %rd6, %rd1;
	@%p1 bra 	$L__BB15_2;
	cvta.to.global.u64 	%rd7, %rd4;
	cvta.to.global.u64 	%rd8, %rd3;
	cvta.to.global.u64 	%rd9, %rd2;
	shl.b64 	%rd10, %rd1, 3;
	add.s64 	%rd11, %rd7, %rd10;
	ld.global.u64 	%rd12, [%rd11];
	add.s64 	%rd13, %rd8, %rd10;
	ld.global.u64 	%rd14, [%rd13];
	mad.lo.s64 	%rd15, %rd12, %rd5, %rd14;
	shl.b64 	%rd16, %rd15, 4;
	add.s64 	%rd17, %rd9, %rd16;
	ld.global.f64 	%fd2, [%rd17];
	add.f64 	%fd3, %fd1, %fd2;
	st.global.f64 	[%rd17], %fd3;
$L__BB15_2:
	ret;

}


// ===== COMPILED SASS (sm_100) =====

	.target	sm_100

	.elftype	@"ET_EXEC"


//--------------------- .note.nv.tkinfo           --------------------------
	.section	.note.nv.tkinfo,"",@"SHT_NOTE"
	.sectionflags	@"SHF_NOTE_NV_TKINFO"
	.tkinfo
        /*0018*/ 	.word	0x00000002
        /*0030*/ 	.string	""
        /*0030*/ 	.string	"ptxas"
        /*0030*/ 	.string	"Cuda compilation tools, release 13.0, V13.0.88"
        /*0030*/ 	.string	"Build cuda_13.0.r13.0/compiler.36424714_0"
        /*0030*/ 	.string	"-arch sm_100 -m 64 "



//--------------------- .note.nv.cuinfo           --------------------------
	.section	.note.nv.cuinfo,"",@"SHT_NOTE"
	.sectionflags	@"SHF_NOTE_NV_CUINFO"
        /*0018*/ 	.short	0x0002
        /*001a*/ 	.short	0x0064
        /*001c*/ 	.short	0x0082
	.zero		2


//--------------------- .nv.info                  --------------------------
	.section	.nv.info,"",@"SHT_CUDA_INFO"
	.align	4


	//----- nvinfo : EIATTR_REGCOUNT
	.align		4
        /*0000*/ 	.byte	0x04, 0x2f
        /*0002*/ 	.short	(.L_10 - .L_9)
	.align		4
.L_9:
        /*0004*/ 	.word	index@(_Z18dlacpy_full_kerneliiPKdiPdi)
        /*0008*/ 	.word	0x00000020


	//----- nvinfo : EIATTR_FRAME_SIZE
	.align		4
.L_10:
        /*000c*/ 	.byte	0x04, 0x11
        /*000e*/ 	.short	(.L_12 - .L_11)
	.align		4
.L_11:
        /*0010*/ 	.word	index@(_Z18dlacpy_full_kerneliiPKdiPdi)
        /*0014*/ 	.word	0x00000000


	//----- nvinfo : EIATTR_REGCOUNT
	.align		4
.L_12:
        /*0018*/ 	.byte	0x04, 0x2f
        /*001a*/ 	.short	(.L_14 - .L_13)
	.align		4
.L_13:
        /*001c*/ 	.word	index@(_Z18slacpy_full_kerneliiPKfiPfi)
        /*0020*/ 	.word	0x00000020


	//----- nvinfo : EIATTR_FRAME_SIZE
	.align		4
.L_14:
        /*0024*/ 	.byte	0x04, 0x11
        /*0026*/ 	.short	(.L_16 - .L_15)
	.align		4
.L_15:
        /*0028*/ 	.word	index@(_Z18slacpy_full_kerneliiPKfiPfi)
        /*002c*/ 	.word	0x00000000


	//----- nvinfo : EIATTR_REGCOUNT
	.align		4
.L_16:
        /*0030*/ 	.byte	0x04, 0x2f
        /*0032*/ 	.short	(.L_18 - .L_17)
	.align		4
.L_17:
        /*0034*/ 	.word	index@(_Z18zlacpy_full_kerneliiPK7double2iPS_i)
        /*0038*/ 	.word	0x00000020


	//----- nvinfo : EIATTR_FRAME_SIZE
	.align		4
.L_18:
        /*003c*/ 	.byte	0x04, 0x11
        /*003e*/ 	.short	(.L_20 - .L_19)
	.align		4
.L_19:
        /*0040*/ 	.word	index@(_Z18zlacpy_full_kerneliiPK7double2iPS_i)
        /*0044*/ 	.word	0x00000000


	//----- nvinfo : EIATTR_REGCOUNT
	.align		4
.L_20:
        /*0048*/ 	.byte	0x04, 0x2f
        /*004a*/ 	.short	(.L_22 - .L_21)
	.align		4
.L_21:
        /*004c*/ 	.word	index@(_Z18clacpy_full_kerneliiPK6float2iPS_i)
        /*0050*/ 	.word	0x00000020


	//----- nvinfo : EIATTR_FRAME_SIZE
	.align		4
.L_22:
        /*0054*/ 	.byte	0x04, 0x11
        /*0056*/ 	.short	(.L_24 - .L_23)
	.align		4
.L_23:
        /*0058*/ 	.word	index@(_Z18clacpy_full_kerneliiPK6float2iPS_i)
        /*005c*/ 	.word	0x00000000


	//----- nvinfo : EIATTR_REGCOUNT
	.align		4
.L_24:
        /*0060*/ 	.byte	0x04, 0x2f
        /*0062*/ 	.short	(.L_26 - .L_25)
	.align		4
.L_25:
        /*0064*/ 	.word	index@(_Z15s_normal_kernelyP24curandStatePhilox4_32_10Pfi)
        /*0068*/ 	.word	0x00000016


	//----- nvinfo : EIATTR_FRAME_SIZE
	.align		4
.L_26:
        /*006c*/ 	.byte	0x04, 0x11
        /*006e*/ 	.short	(.L_28 - .L_27)
	.align		4
.L_27:
        /*0070*/ 	.word	index@($__internal_3_$__cuda_sm20_sqrt_rn_f32_slowpath)
        /*0074*/ 	.word	0x00000000


	//----- nvinfo : EIATTR_FRAME_SIZE
	.align		4
.L_28:
        /*0078*/ 	.byte	0x04, 0x11
        /*007a*/ 	.short	(.L_30 - .L_29)
	.align		4
.L_29:
        /*007c*/ 	.word	index@(_Z15s_normal_kernelyP24curandStatePhilox4_32_10Pfi)
        /*0080*/ 	.word	0x00000000


	//----- nvinfo : EIATTR_REGCOUNT
	.align		4
.L_30:
        /*0084*/ 	.byte	0x04, 0x2f
        /*0086*/ 	.short	(.L_32 - .L_31)
	.align		4
.L_31:
        /*0088*/ 	.word	index@(_Z15d_normal_kernelyP24curandStatePhilox4_32_10Pdi)
        /*008c*/ 	.word	0x00000020


	//----- nvinfo : EIATTR_FRAME_SIZE
	.align		4
.L_32:
        /*0090*/ 	.byte	0x04, 0x11
        /*0092*/ 	.short	(.L_34 - .L_33)
	.align		4
.L_33:
        /*0094*/ 	.word	index@($__internal_2_$__cuda_sm20_dsqrt_rn_f64_mediumpath_v1)
        /*0098*/ 	.word	0x00000000


	//----- nvinfo : EIATTR_FRAME_SIZE
	.align		4
.L_34:
        /*009c*/ 	.byte	0x04, 0x11
        /*009e*/ 	.short	(.L_36 - .L_35)
	.align		4
.L_35:
        /*00a0*/ 	.word	index@(_Z15d_normal_kernelyP24curandStatePhilox4_32_10Pdi)
        /*00a4*/ 	.word	0x00000000


	//----- nvinfo : EIATTR_REGCOUNT
	.align		4
.L_36:
        /*00a8*/ 	.byte	0x04, 0x2f
        /*00aa*/ 	.short	(.L_38 - .L_37)
	.align		4
.L_37:
        /*00ac*/ 	.word	index@(_Z15c_normal_kernelyP24curandStatePhilox4_32_10P6float2i)
        /*00b0*/ 	.word	0x00000016


	//----- nvinfo : EIATTR_FRAME_SIZE
	.align		4
.L_38:
        /*00b4*/ 	.byte	0x04, 0x11
        /*00b6*/ 	.short	(.L_40 - .L_39)
	.align		4
.L_39:
        /*00b8*/ 	.word	index@($__internal_1_$__cuda_sm20_sqrt_rn_f32_slowpath)
        /*00bc*/ 	.word	0x00000000


	//----- nvinfo : EIATTR_FRAME_SIZE
	.align		4
.L_40:
        /*00c0*/ 	.byte	0x04, 0x11
        /*00c2*/ 	.short	(.L_42 - .L_41)
	.align		4
.L_41:
        /*00c4*/ 	.word	index@(_Z15c_normal_kernelyP24curandStatePhilox4_32_10P6float2i)
        /*00c8*/ 	.word	0x00000000


	//----- nvinfo : EIATTR_REGCOUNT
	.align		4
.L_42:
        /*00cc*/ 	.byte	0x04, 0x2f
        /*00ce*/ 	.short	(.L_44 - .L_43)
	.align		4
.L_43:
        /*00d0*/ 	.word	index@(_Z15z_normal_kernelyP24curandStatePhilox4_32_10P7double2i)
        /*00d4*/ 	.word	0x00000020


	//----- nvinfo : EIATTR_FRAME_SIZE
	.align		4
.L_44:
        /*00d8*/ 	.byte	0x04, 0x11
        /*00da*/ 	.short	(.L_46 - .L_45)
	.align		4
.L_45:
        /*00dc*/ 	.word	index@($__internal_0_$__cuda_sm20_dsqrt_rn_f64_mediumpath_v1)
        /*00e0*/ 	.word	0x00000000


	//----- nvinfo : EIATTR_FRAME_SIZE
	.align		4
.L_46:
        /*00e4*/ 	.byte	0x04, 0x11
        /*00e6*/ 	.short	(.L_48 - .L_47)
	.align		4
.L_47:
        /*00e8*/ 	.word	index@(_Z15z_normal_kernelyP24curandStatePhilox4_32_10P7double2i)
        /*00ec*/ 	.word	0x00000000


	//----- nvinfo : EIATTR_REGCOUNT
	.align		4
.L_48:
        /*00f0*/ 	.byte	0x04, 0x2f
        /*00f2*/ 	.short	(.L_50 - .L_49)
	.align		4
.L_49:
        /*00f4*/ 	.word	index@(_Z13sshift_matrixPfif)
        /*00f8*/ 	.word	0x00000008


	//----- nvinfo : EIATTR_FRAME_SIZE
	.align		4
.L_50:
        /*00fc*/ 	.byte	0x04, 0x11
        /*00fe*/ 	.short	(.L_52 - .L_51)
	.align		4
.L_51:
        /*0100*/ 	.word	index@(_Z13sshift_matrixPfif)
        /*0104*/ 	.word	0x00000000


	//----- nvinfo : EIATTR_REGCOUNT
	.align		4
.L_52:
        /*0108*/ 	.byte	0x04, 0x2f
        /*010a*/ 	.short	(.L_54 - .L_53)
	.align		4
.L_53:
        /*010c*/ 	.word	index@(_Z13dshift_matrixPdid)
        /*0110*/ 	.word	0x00000008


	//----- nvinfo : EIATTR_FRAME_SIZE
	.align		4
.L_54:
        /*0114*/ 	.byte	0x04, 0x11
        /*0116*/ 	.short	(.L_56 - .L_55)
	.align		4
.L_55:
        /*0118*/ 	.word	index@(_Z13dshift_matrixPdid)
        /*011c*/ 	.word	0x00000000


	//----- nvinfo : EIATTR_REGCOUNT
	.align		4
.L_56:
        /*0120*/ 	.byte	0x04, 0x2f
        /*0122*/ 	.short	(.L_58 - .L_57)
	.align		4
.L_57:
        /*0124*/ 	.word	index@(_Z13cshift_matrixP6float2if)
        /*0128*/ 	.word	0x00000008


	//----- nvinfo : EIATTR_FRAME_SIZE
	.align		4
.L_58:
        /*012c*/ 	.byte	0x04, 0x11
        /*012e*/ 	.short	(.L_60 - .L_59)
	.align		4
.L_59:
        /*0130*/ 	.word	index@(_Z13cshift_matrixP6float2if)
        /*0134*/ 	.word	0x00000000


	//----- nvinfo : EIATTR_REGCOUNT
	.align		4
.L_60:
        /*0138*/ 	.byte	0x04, 0x2f
        /*013a*/ 	.short	(.L_62 - .L_61)
	.align		4
.L_61:
        /*013c*/ 	.word	index@(_Z13zshift_matrixP7double2id)
        /*0140*/ 	.word	0x00000008


	//----- nvinfo : EIATTR_FRAME_SIZE
	.align		4
.L_62:
        /*0144*/ 	.byte	0x04, 0x11
        /*0146*/ 	.short	(.L_64 - .L_63)
	.align		4
.L_63:
        /*0148*/ 	.word	index@(_Z13zshift_matrixP7double2id)
        /*014c*/ 	.word	0x00000000


	//----- nvinfo : EIATTR_REGCOUNT
	.align		4
.L_64:
        /*0150*/ 	.byte	0x04, 0x2f
        /*0152*/ 	.short	(.L_66 - .L_65)
	.align		4
.L_65:
        /*0154*/ 	.word	index@(_Z18sshift_mgpu_matrixPfPmS0_mmf)
        /*0158*/ 	.word	0x0000000c


	//----- nvinfo : EIATTR_FRAME_SIZE
	.align		4
.L_66:
        /*015c*/ 	.byte	0x04, 0x11
        /*015e*/ 	.short	(.L_68 - .L_67)
	.align		4
.L_67:
        /*0160*/ 	.word	index@(_Z18sshift_mgpu_matrixPfPmS0_mmf)
        /*0164*/ 	.word	0x00000000


	//----- nvinfo : EIATTR_REGCOUNT
	.align		4
.L_68:
        /*0168*/ 	.byte	0x04, 0x2f
        /*016a*/ 	.short	(.L_70 - .L_69)
	.align		4
.L_69:
        /*016c*/ 	.word	index@(_Z18dshift_mgpu_matrixPdPmS0_mmd)
        /*0170*/ 	.word	0x0000000c


	//----- nvinfo : EIATTR_FRAME_SIZE
	.align		4
.L_70:
        /*0174*/ 	.byte	0x04, 0x11
        /*0176*/ 	.short	(.L_72 - .L_71)
	.align		4
.L_71:
        /*0178*/ 	.word	index@(_Z18dshift_mgpu_matrixPdPmS0_mmd)
        /*017c*/ 	.word	0x00000000


	//----- nvinfo : EIATTR_REGCOUNT
	.align		4
.L_72:
        /*0180*/ 	.byte	0x04, 0x2f
        /*0182*/ 	.short	(.L_74 - .L_73)
	.align		4
.L_73:
        /*0184*/ 	.word	index@(_Z18cshift_mgpu_matrixP6float2PmS1_mmf)
        /*0188*/ 	.word	0x0000000c


	//----- nvinfo : EIATTR_FRAME_SIZE
	.align		4
.L_74:
        /*018c*/ 	.byte	0x04, 0x11
        /*018e*/ 	.short	(.L_76 - .L_75)
	.align		4
.L_75:
        /*0190*/ 	.word	index@(_Z18cshift_mgpu_matrixP6float2PmS1_mmf)
        /*0194*/ 	.word	0x00000000


	//----- nvinfo : EIATTR_REGCOUNT
	.align		4
.L_76:
        /*0198*/ 	.byte	0x04, 0x2f
        /*019a*/ 	.short	(.L_78 - .L_77)
	.align		4
.L_77:
        /*019c*/ 	.word	index@(_Z18zshift_mgpu_matrixP7double2PmS1_mmd)
        /*01a0*/ 	.word	0x0000000c


	//----- nvinfo : EIATTR_FRAME_SIZE
	.align		4
.L_78:
        /*01a4*/ 	.byte	0x04, 0x11
        /*01a6*/ 	.short	(.L_80 - .L_79)
	.align		4
.L_79:
        /*01a8*/ 	.word	index@(_Z18zshift_mgpu_matrixP7double2PmS1_mmd)
        /*01ac*/ 	.word	0x00000000


	//----- nvinfo : EIATTR_MIN_STACK_SIZE
	.align		4
.L_80:
        /*01b0*/ 	.byte	0x04, 0x12
        /*01b2*/ 	.short	(.L_82 - .L_81)
	.align		4
.L_81:
        /*01b4*/ 	.word	index@(_Z18zshift_mgpu_matrixP7double2PmS1_mmd)
        /*01b8*/ 	.word	0x00000000


	//----- nvinfo : EIATTR_MIN_STACK_SIZE
	.align		4
.L_82:
        /*01bc*/ 	.byte	0x04, 0x12
        /*01be*/ 	.short	(.L_84 - .L_83)
	.align		4
.L_83:
        /*01c0*/ 	.word	index@(_Z18cshift_mgpu_matrixP6float2PmS1_mmf)
        /*01c4*/ 	.word	0x00000000


	//----- nvinfo : EIATTR_MIN_STACK_SIZE
	.align		4
.L_84:
        /*01c8*/ 	.byte	0x04, 0x12
        /*01ca*/ 	.short	(.L_86 - .L_85)
	.align		4
.L_85:
        /*01cc*/ 	.word	index@(_Z18dshift_mgpu_matrixPdPmS0_mmd)
        /*01d0*/ 	.word	0x00000000


	//----- nvinfo : EIATTR_MIN_STACK_SIZE
	.align		4
.L_86:
        /*01d4*/ 	.byte	0x04, 0x12
        /*01d6*/ 	.short	(.L_88 - .L_87)
	.align		4
.L_87:
        /*01d8*/ 	.word	index@(_Z18sshift_mgpu_matrixPfPmS0_mmf)
        /*01dc*/ 	.word	0x00000000


	//----- nvinfo : EIATTR_MIN_STACK_SIZE
	.align		4
.L_88:
        /*01e0*/ 	.byte	0x04, 0x12
        /*01e2*/ 	.short	(.L_90 - .L_89)
	.align		4
.L_89:
        /*01e4*/ 	.word	index@(_Z13zshift_matrixP7double2id)
        /*01e8*/ 	.word	0x00000000


	//----- nvinfo : EIATTR_MIN_STACK_SIZE
	.align		4
.L_90:
        /*01ec*/ 	.byte	0x04, 0x12
        /*01ee*/ 	.short	(.L_92 - .L_91)
	.align		4
.L_91:
        /*01f0*/ 	.word	index@(_Z13cshift_matrixP6float2if)
        /*01f4*/ 	.word	0x00000000


	//----- nvinfo : EIATTR_MIN_STACK_SIZE
	.align		4
.L_92:
        /*01f8*/ 	.byte	0x04, 0x12
        /*01fa*/ 	.short	(.L_94 - .L_93)
	.align		4
.L_93:
        /*01fc*/ 	.word	index@(_Z13dshift_matrixPdid)
        /*0200*/ 	.word	0x00000000


	//----- nvinfo : EIATTR_MIN_STACK_SIZE
	.align		4
.L_94:
        /*0204*/ 	.byte	0x04, 0x12
        /*0206*/ 	.short	(.L_96 - .L_95)
	.align		4
.L_95:
        /*0208*/ 	.word	index@(_Z13sshift_matrixPfif)
        /*020c*/ 	.word	0x00000000


	//----- nvinfo : EIATTR_MIN_STACK_SIZE
	.align		4
.L_96:
        /*0210*/ 	.byte	0x04, 0x12
        /*0212*/ 	.short	(.L_98 - .L_97)
	.align		4
.L_97:
        /*0214*/ 	.word	index@(_Z15z_normal_kernelyP24curandStatePhilox4_32_10P7double2i)
        /*0218*/ 	.word	0x00000000


	//----- nvinfo : EIATTR_MIN_STACK_SIZE
	.align		4
.L_98:
        /*021c*/ 	.byte	0x04, 0x12
        /*021e*/ 	.short	(.L_100 - .L_99)
	.align		4
.L_99:
        /*0220*/ 	.word	index@(_Z15c_normal_kernelyP24curandStatePhilox4_32_10P6float2i)
        /*0224*/ 	.word	0x00000000


	//----- nvinfo : EIATTR_MIN_STACK_SIZE
	.align		4
.L_100:
        /*0228*/ 	.byte	0x04, 0x12
        /*022a*/ 	.short	(.L_102 - .L_101)
	.align		4
.L_101:
        /*022c*/ 	.word	index@(_Z15d_normal_kernelyP24curandStatePhilox4_32_10Pdi)
        /*0230*/ 	.word	0x00000000


	//----- nvinfo : EIATTR_MIN_STACK_SIZE
	.align		4
.L_102:
        /*0234*/ 	.byte	0x04, 0x12
        /*0236*/ 	.short	(.L_104 - .L_103)
	.align		4
.L_103:
        /*0238*/ 	.word	index@(_Z15s_normal_kernelyP24curandStatePhilox4_32_10Pfi)
        /*023c*/ 	.word	0x00000000


	//----- nvinfo : EIATTR_MIN_STACK_SIZE
	.align		4
.L_104:
        /*0240*/ 	.byte	0x04, 0x12
        /*0242*/ 	.short	(.L_106 - .L_105)
	.align		4
.L_105:
        /*0244*/ 	.word	index@(_Z18clacpy_full_kerneliiPK6float2iPS_i)
        /*0248*/ 	.word	0x00000000


	//----- nvinfo : EIATTR_MIN_STACK_SIZE
	.align		4
.L_106:
        /*024c*/ 	.byte	0x04, 0x12
        /*024e*/ 	.short	(.L_108 - .L_107)
	.align		4
.L_107:
        /*0250*/ 	.word	index@(_Z18zlacpy_full_kerneliiPK7double2iPS_i)
        /*0254*/ 	.word	0x00000000


	//----- nvinfo : EIATTR_MIN_STACK_SIZE
	.align		4
.L_108:
        /*0258*/ 	.byte	0x04, 0x12
        /*025a*/ 	.short	(.L_110 - .L_109)
	.align		4
.L_109:
        /*025c*/ 	.word	index@(_Z18slacpy_full_kerneliiPKfiPfi)
        /*0260*/ 	.word	0x00000000


	//----- nvinfo : EIATTR_MIN_STACK_SIZE
	.align		4
.L_110:
        /*0264*/ 	.byte	0x04, 0x12
        /*0266*/ 	.short	(.L_112 - .L_111)
	.align		4
.L_111:
        /*0268*/ 	.word	index@(_Z18dlacpy_full_kerneliiPKdiPdi)
        /*026c*/ 	.word	0x00000000
.L_112:


//--------------------- .nv.compat                --------------------------
	.section	.nv.compat,"",@"SHT_CUDA_COMPAT_INFO"
	.align	4
        /*0000*/ 	.byte	0x02, 0x09, 0x00, 0x00, 0x02, 0x02, 0x01, 0x00, 0x02, 0x05, 0x05, 0x00, 0x03, 0x07, 0x01, 0x01
        /*0010*/ 	.byte	0x02, 0x03, 0x00, 0x00, 0x02, 0x06, 0x01, 0x00, 0x04, 0x0b, 0x08, 0x00, 0x01, 0x00, 0x00, 0x00
        /*0020*/ 	.byte	0x00, 0x00, 0x00, 0x00


//--------------------- .nv.info._Z18zshift_mgpu_matrixP7double2PmS1_mmd --------------------------
	.section	.nv.info._Z18zshift_mgpu_matrixP7double2PmS1_mmd,"",@"SHT_CUDA_INFO"
	.sectionflags	@""
	.align	4


	//----- nvinfo : EIATTR_CUDA_API_VERSION
	.align		4
        /*0000*/ 	.byte	0x04, 0x37
        /*0002*/ 	.short	(.L_114 - .L_113)
.L_113:
        /*0004*/ 	.word	0x00000082


	//----- nvinfo : EIATTR_KPARAM_INFO
	.align		4
.L_114:
        /*0008*/ 	.byte	0x04, 0x17
        /*000a*/ 	.short	(.L_116 - .L_115)
.L_115:
        /*000c*/ 	.word	0x00000000
        /*0010*/ 	.short	0x0005
        /*0012*/ 	.short	0x0028
        /*0014*/ 	.byte	0x00, 0xf0, 0x21, 0x00


	//----- nvinfo : EIATTR_KPARAM_INFO
	.align		4
.L_116:
        /*0018*/ 	.byte	0x04, 0x17
        /*001a*/ 	.short	(.L_118 - .L_117)
.L_117:
        /*001c*/ 	.word	0x00000000
        /*0020*/ 	.short	0x0004
        /*0022*/ 	.short	0x0020
        /*0024*/ 	.byte	0x00, 0xf0, 0x21, 0x00


	//----- nvinfo : EIATTR_KPARAM_INFO
	.align		4
.L_118:
        /*0028*/ 	.byte	0x04, 0x17
        /*002a*/ 	.short	(.L_120 - .L_119)
.L_119:
        /*002c*/ 	.word	0x00000000
        /*0030*/ 	.short	0x0003
        /*0032*/ 	.short	0x0018
        /*0034*/ 	.byte	0x00, 0xf0, 0x21, 0x00


	//----- nvinfo : EIATTR_KPARAM_INFO
	.align		4
.L_120:
        /*0038*/ 	.byte	0x04, 0x17
        /*003a*/ 	.short	(.L_122 - .L_121)
.L_121:
        /*003c*/ 	.word	0x00000000
        /*0040*/ 	.short	0x0002
        /*0042*/ 	.short	0x0010
        /*0044*/ 	.byte	0x00, 0xf5, 0x21, 0x00


	//----- nvinfo : EIATTR_KPARAM_INFO
	.align		4
.L_122:
        /*0048*/ 	.byte	0x04, 0x17
        /*004a*/ 	.short	(.L_124 - .L_123)
.L_123:
        /*004c*/ 	.word	0x00000000
        /*0050*/ 	.short	0x0001
        /*0052*/ 	.short	0x0008
        /*0054*/ 	.byte	0x00, 0xf5, 0x21, 0x00


	//----- nvinfo : EIATTR_KPARAM_INFO
	.align		4
.L_124:
        /*0058*/ 	.byte	0x04, 0x17
        /*005a*/ 	.short	(.L_126 - .L_125)
.L_125:
        /*005c*/ 	.word	0x00000000
        /*0060*/ 	.short	0x0000
        /*0062*/ 	.short	0x0000
        /*0064*/ 	.byte	0x00, 0xf5, 0x21, 0x00


	//----- nvinfo : EIATTR_SPARSE_MMA_MASK
	.align		4
.L_126:
        /*0068*/ 	.byte	0x03, 0x50
        /*006a*/ 	.short	0x0000


	//----- nvinfo : EIATTR_MAXREG_COUNT
	.align		4
        /*006c*/ 	.byte	0x03, 0x1b
        /*006e*/ 	.short	0x00ff


	//----- nvinfo : EIATTR_MERCURY_ISA_VERSION
	.align		4
        /*0070*/ 	.byte	0x03, 0x5f
        /*0072*/ 	.short	0x0101


	//----- nvinfo : EIATTR_VRC_CTA_INIT_COUNT
	.align		4
        /*0074*/ 	.byte	0x02, 0x4a
	.zero		1
	.zero		1


	//----- nvinfo : EIATTR_EXIT_INSTR_OFFSETS
	.align		4
        /*0078*/ 	.byte	0x04, 0x1c
        /*007a*/ 	.short	(.L_128 - .L_127)


	//   ....[0]....
.L_127:
        /*007c*/ 	.word	0x00000090


	//   ....[1]....
        /*0080*/ 	.word	0x00000200


	//----- nvinfo : EIATTR_CBANK_PARAM_SIZE
	.align		4
.L_128:
        /*0084*/ 	.byte	0x03, 0x19
        /*0086*/ 	.short	0x0030


	//----- nvinfo : EIATTR_PARAM_CBANK
	.align		4
        /*0088*/ 	.byte	0x04, 0x0a
        /*008a*/ 	.short	(.L_130 - .L_129)
	.align		4
.L_129:
        /*008c*/ 	.word	index@(.nv.constant0._Z18zshift_mgpu_matrixP7double2PmS1_mmd)
        /*0090*/ 	.short	0x0380
        /*0092*/ 	.short	0x0030


	//----- nvinfo : EIATTR_SW_WAR
	.align		4
.L_130:
        /*0094*/ 	.byte	0x04, 0x36
        /*0096*/ 	.short	(.L_132 - .L_131)
.L_131:
        /*0098*/ 	.word	0x00000008
.L_132:


//--------------------- .nv.info._Z18cshift_mgpu_matrixP6float2PmS1_mmf --------------------------
	.section	.nv.info._Z18cshift_mgpu_matrixP6float2PmS1_mmf,"",@"SHT_CUDA_INFO"
	.sectionflags	@""
	.align	4


	//----- nvinfo : EIATTR_CUDA_API_VERSION
	.align		4
        /*0000*/ 	.byte	0x04, 0x37
        /*0002*/ 	.short	(.L_134 - .L_133)
.L_133:
        /*0004*/ 	.word	0x00000082


	//----- nvinfo : EIATTR_KPARAM_INFO
	.align		4
.L_134:
        /*0008*/ 	.byte	0x04, 0x17
        /*000a*/ 	.short	(.L_136 - .L_135)
.L_135:
        /*000c*/ 	.word	0x00000000
        /*0010*/ 	.short	0x0005
        /*0012*/ 	.short	0x0028
        /*0014*/ 	.byte	0x00, 0xf0, 0x11, 0x00


	//----- nvinfo : EIATTR_KPARAM_INFO
	.align		4
.L_136:
        /*0018*/ 	.byte	0x04, 0x17
        /*001a*/ 	.short	(.L_138 - .L_137)
.L_137:
        /*001c*/ 	.word	0x00000000
        /*0020*/ 	.short	0x0004
        /*0022*/ 	.short	0x0020
        /*0024*/ 	.byte	0x00, 0xf0, 0x21, 0x00


	//----- nvinfo : EIATTR_KPARAM_INFO
	.align		4
.L_138:
        /*0028*/ 	.byte	0x04, 0x17
        /*002a*/ 	.short	(.L_140 - .L_139)
.L_139:
        /*002c*/ 	.word	0x00000000
        /*0030*/ 	.short	0x0003
        /*0032*/ 	.short	0x0018
        /*0034*/ 	.byte	0x00, 0xf0, 0x21, 0x00


	//----- nvinfo : EIATTR_KPARAM_INFO
	.align		4
.L_140:
        /*0038*/ 	.byte	0x04, 0x17
        /*003a*/ 	.short	(.L_142 - .L_141)
.L_141:
        /*003c*/ 	.word	0x00000000
        /*0040*/ 	.short	0x0002
        /*0042*/ 	.short	0x0010
        /*0044*/ 	.byte	0x00, 0xf5, 0x21, 0x00


	//----- nvinfo : EIATTR_KPARAM_INFO
	.align		4
.L_142:
        /*0048*/ 	.byte	0x04, 0x17
        /*004a*/ 	.short	(.L_144 - .L_143)
.L_143:
        /*004c*/ 	.word	0x00000000
        /*0050*/ 	.short	0x0001
        /*0052*/ 	.short	0x0008
        /*0054*/ 	.byte	0x00, 0xf5, 0x21, 0x00


	//----- nvinfo : EIATTR_KPARAM_INFO
	.align		4
.L_144:
        /*0058*/ 	.byte	0x04, 0x17
        /*005a*/ 	.short	(.L_146 - .L_145)
.L_145:
        /*005c*/ 	.word	0x00000000
        /*0060*/ 	.short	0x0000
        /*0062*/ 	.short	0x0000
        /*0064*/ 	.byte	0x00, 0xf5, 0x21, 0x00


	//----- nvinfo : EIATTR_SPARSE_MMA_MASK
	.align		4
.L_146:
        /*0068*/ 	.byte	0x03, 0x50
        /*006a*/ 	.short	0x0000


	//----- nvinfo : EIATTR_MAXREG_COUNT
	.align		4
        /*006c*/ 	.byte	0x03, 0x1b
        /*006e*/ 	.short	0x00ff


	//----- nvinfo : EIATTR_MERCURY_ISA_VERSION
	.align		4
        /*0070*/ 	.byte	0x03, 0x5f
        /*0072*/ 	.short	0x0101


	//----- nvinfo : EIATTR_VRC_CTA_INIT_COUNT
	.align		4
        /*0074*/ 	.byte	0x02, 0x4a
	.zero		1
	.zero		1


	//----- nvinfo : EIATTR_EXIT_INSTR_OFFSETS
	.align		4
        /*0078*/ 	.byte	0x04, 0x1c
        /*007a*/ 	.short	(.L_148 - .L_147)


	//   ....[0]....
.L_147:
        /*007c*/ 	.word	0x00000090


	//   ....[1]....
        /*0080*/ 	.word	0x00000200


	//----- nvinfo : EIATTR_CBANK_PARAM_SIZE
	.align		4
.L_148:
        /*0084*/ 	.byte	0x03, 0x19
        /*0086*/ 	.short	0x002c


	//----- nvinfo : EIATTR_PARAM_CBANK
	.align		4
        /*0088*/ 	.byte	0x04, 0x0a
        /*008a*/ 	.short	(.L_150 - .L_149)
	.align		4
.L_149:
        /*008c*/ 	.word	index@(.nv.constant0._Z18cshift_mgpu_matrixP6float2PmS1_mmf)
        /*0090*/ 	.short	0x0380
        /*0092*/ 	.short	0x002c


	//----- nvinfo : EIATTR_SW_WAR
	.align		4
.L_150:
        /*0094*/ 	.byte	0x04, 0x36
        /*0096*/ 	.short	(.L_152 - .L_151)
.L_151:
        /*0098*/ 	.word	0x00000008
.L_152:


//--------------------- .nv.info._Z18dshift_mgpu_matrixPdPmS0_mmd --------------------------
	.section	.nv.info._Z18dshift_mgpu_matrixPdPmS0_mmd,"",@"SHT_CUDA_INFO"
	.sectionflags	@""
	.align	4


	//----- nvinfo : EIATTR_CUDA_API_VERSION
	.align		4
        /*0000*/ 	.byte	0x04, 0x37
        /*0002*/ 	.short	(.L_154 - .L_153)
.L_153:
        /*0004*/ 	.word	0x00000082


	//----- nvinfo : EIATTR_KPARAM_INFO
	.align		4
.L_154:
        /*0008*/ 	.byte	0x04, 0x17
        /*000a*/ 	.short	(.L_156 - .L_155)
.L_155:
        /*000c*/ 	.word	0x00000000
        /*0010*/ 	.short	0x0005
        /*0012*/ 	.short	0x0028
        /*0014*/ 	.byte	0x00, 0xf0, 0x21, 0x00


	//----- nvinfo : EIATTR_KPARAM_INFO
	.align		4
.L_156:
        /*0018*/ 	.byte	0x04, 0x17
        /*001a*/ 	.short	(.L_158 - .L_157)
.L_157:
        /*001c*/ 	.word	0x00000000
        /*0020*/ 	.short	0x0004
        /*0022*/ 	.short	0x0020
        /*0024*/ 	.byte	0x00, 0xf0, 0x21, 0x00


	//----- nvinfo : EIATTR_KPARAM_INFO
	.align		4
.L_158:
        /*0028*/ 	.byte	0x04, 0x17
        /*002a*/ 	.short	(.L_160 - .L_159)
.L_159:
        /*002c*/ 	.word	0x00000000
        /*0030*/ 	.short	0x0003
        /*0032*/ 	.short	0x0018
        /*0034*/ 	.byte	0x00, 0xf0, 0x21, 0x00


	//----- nvinfo : EIATTR_KPARAM_INFO
	.align		4
.L_160:
        /*0038*/ 	.byte	0x04, 0x17
        /*003a*/ 	.short	(.L_162 - .L_161)
.L_161:
        /*003c*/ 	.word	0x00000000
        /*0040*/ 	.short	0x0002
        /*0042*/ 	.short	0x0010
        /*0044*/ 	.byte	0x00, 0xf5, 0x21, 0x00


	//----- nvinfo : EIATTR_KPARAM_INFO
	.align		4
.L_162:
        /*0048*/ 	.byte	0x04, 0x17
        /*004a*/ 	.short	(.L_164 - .L_163)
.L_163:
        /*004c*/ 	.word	0x00000000
        /*0050*/ 	.short	0x0001
        /*0052*/ 	.short	0x0008
        /*0054*/ 	.byte	0x00, 0xf5, 0x21, 0x00


	//----- nvinfo : EIATTR_KPARAM_INFO
	.align		4
.L_164:
        /*0058*/ 	.byte	0x04, 0x17
        /*005a*/ 	.short	(.L_166 - .L_165)
.L_165:
        /*005c*/ 	.word	0x00000000
        /*0060*/ 	.short	0x0000
        /*0062*/ 	.short	0x0000
        /*0064*/ 	.byte	0x00, 0xf5, 0x21, 0x00


	//----- nvinfo : EIATTR_SPARSE_MMA_MASK
	.align		4
.L_166:
        /*0068*/ 	.byte	0x03, 0x50
        /*006a*/ 	.short	0x0000


	//----- nvinfo : EIATTR_MAXREG_COUNT
	.align		4
        /*006c*/ 	.byte	0x03, 0x1b
        /*006e*/ 	.short	0x00ff


	//----- nvinfo : EIATTR_MERCURY_ISA_VERSION
	.align		4
        /*0070*/ 	.byte	0x03, 0x5f
        /*0072*/ 	.short	0x0101


	//----- nvinfo : EIATTR_VRC_CTA_INIT_COUNT
	.align		4
        /*0074*/ 	.byte	0x02, 0x4a
	.zero		1
	.zero		1


	//----- nvinfo : EIATTR_EXIT_INSTR_OFFSETS
	.align		4
        /*0078*/ 	.byte	0x04, 0x1c
        /*007a*/ 	.short	(.L_168 - .L_167)


	//   ....[0]....
.L_167:
        /*007c*/ 	.word	0x00000090


	//   ....[1]....
        /*0080*/ 	.word	0x00000200


	//----- nvinfo : EIATTR_CBANK_PARAM_SIZE
	.align		4
.L_168:
        /*0084*/ 	.byte	0x03, 0x19
        /*0086*/ 	.short	0x0030


	//----- nvinfo : EIATTR_PARAM_CBANK
	.align		4
        /*0088*/ 	.byte	0x04, 0x0a
        /*008a*/ 	.short	(.L_170 - .L_169)
	.align		4
.L_169:
        /*008c*/ 	.word	index@(.nv.constant0._Z18dshift_mgpu_matrixPdPmS0_mmd)
        /*0090*/ 	.short	0x0380
        /*0092*/ 	.short	0x0030


	//----- nvinfo : EIATTR_SW_WAR
	.align		4
.L_170:
        /*0094*/ 	.byte	0x04, 0x36
        /*0096*/ 	.short	(.L_172 - .L_171)
.L_171:
        /*0098*/ 	.word	0x00000008
.L_172:


//--------------------- .nv.info._Z18sshift_mgpu_matrixPfPmS0_mmf --------------------------
	.section	.nv.info._Z18sshift_mgpu_matrixPfPmS0_mmf,"",@"SHT_CUDA_INFO"
	.sectionflags	@""
	.align	4


	//----- nvinfo : EIATTR_CUDA_API_VERSION
	.align		4
        /*0000*/ 	.byte	0x04, 0x37
        /*0002*/ 	.short	(.L_174 - .L_173)
.L_173:
        /*0004*/ 	.word	0x00000082


	//----- nvinfo : EIATTR_KPARAM_INFO
	.align		4
.L_174:
        /*0008*/ 	.byte	0x04, 0x17
        /*000a*/ 	.short	(.L_176 - .L_175)
.L_175:
        /*000c*/ 	.word	0x00000000
        /*0010*/ 	.short	0x0005
        /*0012*/ 	.short	0x0028
        /*0014*/ 	.byte	0x00, 0xf0, 0x11, 0x00


	//----- nvinfo : EIATTR_KPARAM_INFO
	.align		4
.L_176:
        /*0018*/ 	.byte	0x04, 0x17
        /*001a*/ 	.short	(.L_178 - .L_177)
.L_177:
        /*001c*/ 	.word	0x00000000
        /*0020*/ 	.short	0x0004
        /*0022*/ 	.short	0x0020
        /*0024*/ 	.byte	0x00, 0xf0, 0x21, 0x00


	//----- nvinfo : EIATTR_KPARAM_INFO
	.align		4
.L_178:
        /*0028*/ 	.byte	0x04, 0x17
        /*002a*/ 	.short	(.L_180 - .L_179)
.L_179:
        /*002c*/ 	.word	0x00000000
        /*0030*/ 	.short	0x0003
        /*0032*/ 	.short	0x0018
        /*0034*/ 	.byte	0x00, 0xf0, 0x21, 0x00


	//----- nvinfo : EIATTR_KPARAM_INFO
	.align		4
.L_180:
        /*0038*/ 	.byte	0x04, 0x17
        /*003a*/ 	.short	(.L_182 - .L_181)
.L_181:
        /*003c*/ 	.word	0x00000000
        /*0040*/ 	.short	0x0002
        /*0042*/ 	.short	0x0010
        /*0044*/ 	.byte	0x00, 0xf5, 0x21, 0x00


	//----- nvinfo : EIATTR_KPARAM_INFO
	.align		4
.L_182:
        /*0048*/ 	.byte	0x04, 0x17
        /*004a*/ 	.short	(.L_184 - .L_183)
.L_183:
        /*004c*/ 	.word	0x00000000
        /*0050*/ 	.short	0x0001
        /*0052*/ 	.short	0x0008
        /*0054*/ 	.byte	0x00, 0xf5, 0x21, 0x00


	//----- nvinfo : EIATTR_KPARAM_INFO
	.align		4
.L_184:
        /*0058*/ 	.byte	0x04, 0x17
        /*005a*/ 	.short	(.L_186 - .L_185)
.L_185:
        /*005c*/ 	.word	0x00000000
        /*0060*/ 	.short	0x0000
        /*0062*/ 	.short	0x0000
        /*0064*/ 	.byte	0x00, 0xf5, 0x21, 0x00


	//----- nvinfo : EIATTR_SPARSE_MMA_MASK
	.align		4
.L_186:
        /*0068*/ 	.byte	0x03, 0x50
        /*006a*/ 	.short	0x0000


	//----- nvinfo : EIATTR_MAXREG_COUNT
	.align		4
        /*006c*/ 	.byte	0x03, 0x1b
        /*006e*/ 	.short	0x00ff


	//----- nvinfo : EIATTR_MERCURY_ISA_VERSION
	.align		4
        /*0070*/ 	.byte	0x03, 0x5f
        /*0072*/ 	.short	0x0101


	//----- nvinfo : EIATTR_VRC_CTA_INIT_COUNT
	.align		4
        /*0074*/ 	.byte	0x02, 0x4a
	.zero		1
	.zero		1


	//----- nvinfo : EIATTR_EXIT_INSTR_OFFSETS
	.align		4
        /*0078*/ 	.byte	0x04, 0x1c
        /*007a*/ 	.short	(.L_188 - .L_187)


	//   ....[0]....
.L_187:
        /*007c*/ 	.word	0x00000090


	//   ....[1]....
        /*0080*/ 	.word	0x00000200


	//----- nvinfo : EIATTR_CBANK_PARAM_SIZE
	.align		4
.L_188:
        /*0084*/ 	.byte	0x03, 0x19
        /*0086*/ 	.short	0x002c


	//----- nvinfo : EIATTR_PARAM_CBANK
	.align		4
        /*0088*/ 	.byte	0x04, 0x0a
        /*008a*/ 	.short	(.L_190 - .L_189)
	.align		4
.L_189:
        /*008c*/ 	.word	index@(.nv.constant0._Z18sshift_mgpu_matrixPfPmS0_mmf)
        /*0090*/ 	.short	0x0380
        /*0092*/ 	.short	0x002c


	//----- nvinfo : EIATTR_SW_WAR
	.align		4
.L_190:
        /*0094*/ 	.byte	0x04, 0x36
        /*0096*/ 	.short	(.L_192 - .L_191)
.L_191:
        /*0098*/ 	.word	0x00000008
.L_192:


//--------------------- .nv.info._Z13zshift_matrixP7double2id --------------------------
	.section	.nv.info._Z13zshift_matrixP7double2id,"",@"SHT_CUDA_INFO"
	.sectionflags	@""
	.align	4


	//----- nvinfo : EIATTR_CUDA_API_VERSION
	.align		4
        /*0000*/ 	.byte	0x04, 0x37
        /*0002*/ 	.short	(.L_194 - .L_193)
.L_193:
        /*0004*/ 	.word	0x00000082


	//----- nvinfo : EIATTR_KPARAM_INFO
	.align		4
.L_194:
        /*0008*/ 	.byte	0x04, 0x17
        /*000a*/ 	.short	(.L_196 - .L_195)
.L_195:
        /*000c*/ 	.word	0x00000000
        /*0010*/ 	.short	0x0002
        /*0012*/ 	.short	0x0010
        /*0014*/ 	.byte	0x00, 0xf0, 0x21, 0x00


	//----- nvinfo : EIATTR_KPARAM_INFO
	.align		4
.L_196:
        /*0018*/ 	.byte	0x04, 0x17
        /*001a*/ 	.short	(.L_198 - .L_197)
.L_197:
        /*001c*/ 	.word	0x00000000
        /*0020*/ 	.short	0x0001
        /*0022*/ 	.short	0x0008
        /*0024*/ 	.byte	0x00, 0xf0, 0x11, 0x00


	//----- nvinfo : EIATTR_KPARAM_INFO
	.align		4
.L_198:
        /*0028*/ 	.byte	0x04, 0x17
        /*002a*/ 	.short	(.L_200 - .L_199)
.L_199:
        /*002c*/ 	.word	0x00000000
        /*0030*/ 	.short	0x0000
        /*0032*/ 	.short	0x0000
        /*0034*/ 	.byte	0x00, 0xf5, 0x21, 0x00


	//----- nvinfo : EIATTR_SPARSE_MMA_MASK
	.align		4
.L_200:
        /*0038*/ 	.byte	0x03, 0x50
        /*003a*/ 	.short	0x0000


	//----- nvinfo : EIATTR_MAXREG_COUNT
	.align		4
        /*003c*/ 	.byte	0x03, 0x1b
        /*003e*/ 	.short	0x00ff


	//----- nvinfo : EIATTR_MERCURY_ISA_VERSION
	.align		4
        /*0040*/ 	.byte	0x03, 0x5f
        /*0042*/ 	.short	0x0101


	//----- nvinfo : EIATTR_VRC_CTA_INIT_COUNT
	.align		4
        /*0044*/ 	.byte	0x02, 0x4a
	.zero		1
	.zero		1


	//----- nvinfo : EIATTR_EXIT_INSTR_OFFSETS
	.align		4
        /*0048*/ 	.byte	0x04, 0x1c
        /*004a*/ 	.short	(.L_202 - .L_201)


	//   ....[0]....
.L_201:
        /*004c*/ 	.word	0x00000070


	//   ....[1]....
        /*0050*/ 	.word	0x00000100


	//----- nvinfo : EIATTR_CBANK_PARAM_SIZE
	.align		4
.L_202:
        /*0054*/ 	.byte	0x03, 0x19
        /*0056*/ 	.short	0x0018


	//----- nvinfo : EIATTR_PARAM_CBANK
	.align		4
        /*0058*/ 	.byte	0x04, 0x0a
        /*005a*/ 	.short	(.L_204 - .L_203)
	.align		4
.L_203:
        /*005c*/ 	.word	index@(.nv.constant0._Z13zshift_matrixP7double2id)
        /*0060*/ 	.short	0x0380
        /*0062*/ 	.short	0x0018


	//----- nvinfo : EIATTR_SW_WAR
	.align		4
.L_204:
        /*0064*/ 	.byte	0x04, 0x36
        /*0066*/ 	.short	(.L_206 - .L_205)
.L_205:
        /*0068*/ 	.word	0x00000008
.L_206:


//--------------------- .nv.info._Z13cshift_matrixP6float2if --------------------------
	.section	.nv.info._Z13cshift_matrixP6float2if,"",@"SHT_CUDA_INFO"
	.sectionflags	@""
	.align	4


	//----- nvinfo : EIATTR_CUDA_API_VERSION
	.align		4
        /*0000*/ 	.byte	0x04, 0x37
        /*0002*/ 	.short	(.L_208 - .L_207)
.L_207:
        /*0004*/ 	.word	0x00000082


	//----- nvinfo : EIATTR_KPARAM_INFO
	.align		4
.L_208:
        /*0008*/ 	.byte	0x04, 0x17
        /*000a*/ 	.short	(.L_210 - .L_209)
.L_209:
        /*000c*/ 	.word	0x00000000
        /*0010*/ 	.short	0x0002
        /*0012*/ 	.short	0x000c
        /*0014*/ 	.byte	0x00, 0xf0, 0x11, 0x00


	//----- nvinfo : EIATTR_KPARAM_INFO
	.align		4
.L_210:
        /*0018*/ 	.byte	0x04, 0x17
        /*001a*/ 	.short	(.L_212 - .L_211)
.L_211:
        /*001c*/ 	.word	0x00000000
        /*0020*/ 	.short	0x0001
        /*0022*/ 	.short	0x0008
        /*0024*/ 	.byte	0x00, 0xf0, 0x11, 0x00


	//----- nvinfo : EIATTR_KPARAM_INFO
	.align		4
.L_212:
        /*0028*/ 	.byte	0x04, 0x17
        /*002a*/ 	.short	(.L_214 - .L_213)
.L_213:
        /*002c*/ 	.word	0x00000000
        /*0030*/ 	.short	0x0000
        /*0032*/ 	.short	0x0000
        /*0034*/ 	.byte	0x00, 0xf5, 0x21, 0x00


	//----- nvinfo : EIATTR_SPARSE_MMA_MASK
	.align		4
.L_214:
        /*0038*/ 	.byte	0x03, 0x50
        /*003a*/ 	.short	0x0000


	//----- nvinfo : EIATTR_MAXREG_COUNT
	.align		4
        /*003c*/ 	.byte	0x03, 0x1b
        /*003e*/ 	.short	0x00ff


	//----- nvinfo : EIATTR_MERCURY_ISA_VERSION
	.align		4
        /*0040*/ 	.byte	0x03, 0x5f
        /*0042*/ 	.short	0x0101


	//----- nvinfo : EIATTR_VRC_CTA_INIT_COUNT
	.align		4
        /*0044*/ 	.byte	0x02, 0x4a
	.zero		1
	.zero		1


	//----- nvinfo : EIATTR_EXIT_INSTR_OFFSETS
	.align		4
        /*0048*/ 	.byte	0x04, 0x1c
        /*004a*/ 	.short	(.L_216 - .L_215)


	//   ....[0]....
.L_215:
        /*004c*/ 	.word	0x00000070


	//   ....[1]....
        /*0050*/ 	.word	0x00000100


	//----- nvinfo : EIATTR_CBANK_PARAM_SIZE
	.align		4
.L_216:
        /*0054*/ 	.byte	0x03, 0x19
        /*0056*/ 	.short	0x0010


	//----- nvinfo : EIATTR_PARAM_CBANK
	.align		4
        /*0058*/ 	.byte	0x04, 0x0a
        /*005a*/ 	.short	(.L_218 - .L_217)
	.align		4
.L_217:
        /*005c*/ 	.word	index@(.nv.constant0._Z13cshift_matrixP6float2if)
        /*0060*/ 	.short	0x0380
        /*0062*/ 	.short	0x0010


	//----- nvinfo : EIATTR_SW_WAR
	.align		4
.L_218:
        /*0064*/ 	.byte	0x04, 0x36
        /*0066*/ 	.short	(.L_220 - .L_219)
.L_219:
        /*0068*/ 	.word	0x00000008
.L_220:


//--------------------- .nv.info._Z13dshift_matrixPdid --------------------------
	.section	.nv.info._Z13dshift_matrixPdid,"",@"SHT_CUDA_INFO"
	.sectionflags	@""
	.align	4


	//----- nvinfo : EIATTR_CUDA_API_VERSION
	.align		4
        /*0000*/ 	.byte	0x04, 0x37
        /*0002*/ 	.short	(.L_222 - .L_221)
.L_221:
        /*0004*/ 	.word	0x00000082


	//----- nvinfo : EIATTR_KPARAM_INFO
	.align		4
.L_222:
        /*0008*/ 	.byte	0x04, 0x17
        /*000a*/ 	.short	(.L_224 - .L_223)
.L_223:
        /*000c*/ 	.word	0x00000000
        /*0010*/ 	.short	0x0002
        /*0012*/ 	.short	0x0010
        /*0014*/ 	.byte	0x00, 0xf0, 0x21, 0x00


	//----- nvinfo : EIATTR_KPARAM_INFO
	.align		4
.L_224:
        /*0018*/ 	.byte	0x04, 0x17
        /*001a*/ 	.short	(.L_226 - .L_225)
.L_225:
        /*001c*/ 	.word	0x00000000
        /*0020*/ 	.short	0x0001
        /*0022*/ 	.short	0x0008
        /*0024*/ 	.byte	0x00, 0xf0, 0x11, 0x00


	//----- nvinfo : EIATTR_KPARAM_INFO
	.align		4
.L_226:
        /*0028*/ 	.byte	0x04, 0x17
        /*002a*/ 	.short	(.L_228 - .L_227)
.L_227:
        /*002c*/ 	.word	0x00000000
        /*0030*/ 	.short	0x0000
        /*0032*/ 	.short	0x0000
        /*0034*/ 	.byte	0x00, 0xf5, 0x21, 0x00


	//----- nvinfo : EIATTR_SPARSE_MMA_MASK
	.align		4
.L_228:
        /*0038*/ 	.byte	0x03, 0x50
        /*003a*/ 	.short	0x0000


	//----- nvinfo : EIATTR_MAXREG_COUNT
	.align		4
        /*003c*/ 	.byte	0x03, 0x1b
        /*003e*/ 	.short	0x00ff


	//----- nvinfo : EIATTR_MERCURY_ISA_VERSION
	.align		4
        /*0040*/ 	.byte	0x03, 0x5f
        /*0042*/ 	.short	0x0101


	//----- nvinfo : EIATTR_VRC_CTA_INIT_COUNT
	.align		4
        /*0044*/ 	.byte	0x02, 0x4a
	.zero		1
	.zero		1


	//----- nvinfo : EIATTR_EXIT_INSTR_OFFSETS
	.align		4
        /*0048*/ 	.byte	0x04, 0x1c
        /*004a*/ 	.short	(.L_230 - .L_229)


	//   ....[0]....
.L_229:
        /*004c*/ 	.word	0x00000070


	//   ....[1]....
        /*0050*/ 	.word	0x00000100


	//----- nvinfo : EIATTR_CBANK_PARAM_SIZE
	.align		4
.L_230:
        /*0054*/ 	.byte	0x03, 0x19
        /*0056*/ 	.short	0x0018


	//----- nvinfo : EIATTR_PARAM_CBANK
	.align		4
        /*0058*/ 	.byte	0x04, 0x0a
        /*005a*/ 	.short	(.L_232 - .L_231)
	.align		4
.L_231:
        /*005c*/ 	.word	index@(.nv.constant0._Z13dshift_matrixPdid)
        /*0060*/ 	.short	0x0380
        /*0062*/ 	.short	0x0018


	//----- nvinfo : EIATTR_SW_WAR
	.align		4
.L_232:
        /*0064*/ 	.byte	0x04, 0x36
        /*0066*/ 	.short	(.L_234 - .L_233)
.L_233:
        /*0068*/ 	.word	0x00000008
.L_234:


//--------------------- .nv.info._Z13sshift_matrixPfif --------------------------
	.section	.nv.info._Z13sshift_matrixPfif,"",@"SHT_CUDA_INFO"
	.sectionflags	@""
	.align	4


	//----- nvinfo : EIATTR_CUDA_API_VERSION
	.align		4
        /*0000*/ 	.byte	0x04, 0x37
        /*0002*/ 	.short	(.L_236 - .L_235)
.L_235:
        /*0004*/ 	.word	0x00000082


	//----- nvinfo : EIATTR_KPARAM_INFO
	.align		4
.L_236:
        /*0008*/ 	.byte	0x04, 0x17
        /*000a*/ 	.short	(.L_238 - .L_237)
.L_237:
        /*000c*/ 	.word	0x00000000
        /*0010*/ 	.short	0x0002
        /*0012*/ 	.short	0x000c
        /*0014*/ 	.byte	0x00, 0xf0, 0x11, 0x00


	//----- nvinfo : EIATTR_KPARAM_INFO
	.align		4
.L_238:
        /*0018*/ 	.byte	0x04, 0x17
        /*001a*/ 	.short	(.L_240 - .L_239)
.L_239:
        /*001c*/ 	.word	0x00000000
        /*0020*/ 	.short	0x0001
        /*0022*/ 	.short	0x0008
        /*0024*/ 	.byte	0x00, 0xf0, 0x11, 0x00


	//----- nvinfo : EIATTR_KPARAM_INFO
	.align		4
.L_240:
        /*0028*/ 	.byte	0x04, 0x17
        /*002a*/ 	.short	(.L_242 - .L_241)
.L_241:
        /*002c*/ 	.word	0x00000000
        /*0030*/ 	.short	0x0000
        /*0032*/ 	.short	0x0000
        /*0034*/ 	.byte	0x00, 0xf5, 0x21, 0x00


	//----- nvinfo : EIATTR_SPARSE_MMA_MASK
	.align		4
.L_242:
        /*0038*/ 	.byte	0x03, 0x50
        /*003a*/ 	.short	0x0000


	//----- nvinfo : EIATTR_MAXREG_COUNT
	.align		4
        /*003c*/ 	.byte	0x03, 0x1b
        /*003e*/ 	.short	0x00ff


	//----- nvinfo : EIATTR_MERCURY_ISA_VERSION
	.align		4
        /*0040*/ 	.byte	0x03, 0x5f
        /*0042*/ 	.short	0x0101


	//----- nvinfo : EIATTR_VRC_CTA_INIT_COUNT
	.align		4
        /*0044*/ 	.byte	0x02, 0x4a
	.zero		1
	.zero		1


	//----- nvinfo : EIATTR_EXIT_INSTR_OFFSETS
	.align		4
        /*0048*/ 	.byte	0x04, 0x1c
        /*004a*/ 	.short	(.L_244 - .L_243)


	//   ....[0]....
.L_243:
        /*004c*/ 	.word	0x00000070


	//   ....[1]....
        /*0050*/ 	.word	0x00000100


	//----- nvinfo : EIATTR_CBANK_PARAM_SIZE
	.align		4
.L_244:
        /*0054*/ 	.byte	0x03, 0x19
        /*0056*/ 	.short	0x0010


	//----- nvinfo : EIATTR_PARAM_CBANK
	.align		4
        /*0058*/ 	.byte	0x04, 0x0a
        /*005a*/ 	.short	(.L_246 - .L_245)
	.align		4
.L_245:
        /*005c*/ 	.word	index@(.nv.constant0._Z13sshift_matrixPfif)
        /*0060*/ 	.short	0x0380
        /*0062*/ 	.short	0x0010


	//----- nvinfo : EIATTR_SW_WAR
	.align		4
.L_246:
        /*0064*/ 	.byte	0x04, 0x36
        /*0066*/ 	.short	(.L_248 - .L_247)
.L_247:
        /*0068*/ 	.word	0x00000008
.L_248:


//--------------------- .nv.info._Z15z_normal_kernelyP24curandStatePhilox4_32_10P7double2i --------------------------
	.section	.nv.info._Z15z_normal_kernelyP24curandStatePhilox4_32_10P7double2i,"",@"SHT_CUDA_INFO"
	.sectionflags	@""
	.align	4


	//----- nvinfo : EIATTR_CUDA_API_VERSION
	.align		4
        /*0000*/ 	.byte	0x04, 0x37
        /*0002*/ 	.short	(.L_250 - .L_249)
.L_249:
        /*0004*/ 	.word	0x00000082


	//----- nvinfo : EIATTR_KPARAM_INFO
	.align		4
.L_250:
        /*0008*/ 	.byte	0x04, 0x17
        /*000a*/ 	.short	(.L_252 - .L_251)
.L_251:
        /*000c*/ 	.word	0x00000000
        /*0010*/ 	.short	0x0003
        /*0012*/ 	.short	0x0018
        /*0014*/ 	.byte	0x00, 0xf0, 0x11, 0x00


	//----- nvinfo : EIATTR_KPARAM_INFO
	.align		4
.L_252:
        /*0018*/ 	.byte	0x04, 0x17
        /*001a*/ 	.short	(.L_254 - .L_253)
.L_253:
        /*001c*/ 	.word	0x00000000
        /*0020*/ 	.short	0x0002
        /*0022*/ 	.short	0x0010
        /*0024*/ 	.byte	0x00, 0xf5, 0x21, 0x00


	//----- nvinfo : EIATTR_KPARAM_INFO
	.align		4
.L_254:
        /*0028*/ 	.byte	0x04, 0x17
        /*002a*/ 	.short	(.L_256 - .L_255)
.L_255:
        /*002c*/ 	.word	0x00000000
        /*0030*/ 	.short	0x0001
        /*0032*/ 	.short	0x0008
        /*0034*/ 	.byte	0x00, 0xf5, 0x21, 0x00


	//----- nvinfo : EIATTR_KPARAM_INFO
	.align		4
.L_256:
        /*0038*/ 	.byte	0x04, 0x17
        /*003a*/ 	.short	(.L_258 - .L_257)
.L_257:
        /*003c*/ 	.word	0x00000000
        /*0040*/ 	.short	0x0000
        /*0042*/ 	.short	0x0000
        /*0044*/ 	.byte	0x00, 0xf0, 0x21, 0x00


	//----- nvinfo : EIATTR_SPARSE_MMA_MASK
	.align		4
.L_258:
        /*0048*/ 	.byte	0x03, 0x50
        /*004a*/ 	.short	0x0000


	//----- nvinfo : EIATTR_MAXREG_COUNT
	.align		4
        /*004c*/ 	.byte	0x03, 0x1b
        /*004e*/ 	.short	0x00ff


	//----- nvinfo : EIATTR_MERCURY_ISA_VERSION
	.align		4
        /*0050*/ 	.byte	0x03, 0x5f
        /*0052*/ 	.short	0x0101


	//----- nvinfo : EIATTR_UNUSED_LOAD_BYTE_OFFSET
	.align		4
        /*0054*/ 	.byte	0x04, 0x44
        /*0056*/ 	.short	(.L_260 - .L_259)


	//   ....[0]....
.L_259:
        /*0058*/ 	.word	0x00000710
        /*005c*/ 	.word	0x00000fff


	//----- nvinfo : EIATTR_VRC_CTA_INIT_COUNT
	.align		4
.L_260:
        /*0060*/ 	.byte	0x02, 0x4a
	.zero		1
	.zero		1


	//----- nvinfo : EIATTR_EXIT_INSTR_OFFSETS
	.align		4
        /*0064*/ 	.byte	0x04, 0x1c
        /*0066*/ 	.short	(.L_262 - .L_261)


	//   ....[0]....
.L_261:
        /*0068*/ 	.word	0x000004e0


	//   ....[1]....
        /*006c*/ 	.word	0x000019c0


	//----- nvinfo : EIATTR_CRS_STACK_SIZE
	.align		4
.L_262:
        /*0070*/ 	.byte	0x04, 0x1e
        /*0072*/ 	.short	(.L_264 - .L_263)
.L_263:
        /*0074*/ 	.word	0x00000000


	//----- nvinfo : EIATTR_CBANK_PARAM_SIZE
	.align		4
.L_264:
        /*0078*/ 	.byte	0x03, 0x19
        /*007a*/ 	.short	0x001c


	//----- nvinfo : EIATTR_PARAM_CBANK
	.align		4
        /*007c*/ 	.byte	0x04, 0x0a
        /*007e*/ 	.short	(.L_266 - .L_265)
	.align		4
.L_265:
        /*0080*/ 	.word	index@(.nv.constant0._Z15z_normal_kernelyP24curandStatePhilox4_32_10P7double2i)
        /*0084*/ 	.short	0x0380
        /*0086*/ 	.short	0x001c


	//----- nvinfo : EIATTR_SW_WAR
	.align		4
.L_266:
        /*0088*/ 	.byte	0x04, 0x36
        /*008a*/ 	.short	(.L_268 - .L_267)
.L_267:
        /*008c*/ 	.word	0x00000008
.L_268:


//--------------------- .nv.info._Z15c_normal_kernelyP24curandStatePhilox4_32_10P6float2i --------------------------
	.section	.nv.info._Z15c_normal_kernelyP24curandStatePhilox4_32_10P6float2i,"",@"SHT_CUDA_INFO"
	.sectionflags	@""
	.align	4


	//----- nvinfo : EIATTR_CUDA_API_VERSION
	.align		4
        /*0000*/ 	.byte	0x04, 0x37
        /*0002*/ 	.short	(.L_270 - .L_269)
.L_269:
        /*0004*/ 	.word	0x00000082


	//----- nvinfo : EIATTR_KPARAM_INFO
	.align		4
.L_270:
        /*0008*/ 	.byte	0x04, 0x17
        /*000a*/ 	.short	(.L_272 - .L_271)
.L_271:
        /*000c*/ 	.word	0x00000000
        /*0010*/ 	.short	0x0003
        /*0012*/ 	.short	0x0018
        /*0014*/ 	.byte	0x00, 0xf0, 0x11, 0x00


	//----- nvinfo : EIATTR_KPARAM_INFO
	.align		4
.L_272:
        /*0018*/ 	.byte	0x04, 0x17
        /*001a*/ 	.short	(.L_274 - .L_273)
.L_273:
        /*001c*/ 	.word	0x00000000
        /*0020*/ 	.short	0x0002
        /*0022*/ 	.short	0x0010
        /*0024*/ 	.byte	0x00, 0xf5, 0x21, 0x00


	//----- nvinfo : EIATTR_KPARAM_INFO
	.align		4
.L_274:
        /*0028*/ 	.byte	0x04, 0x17
        /*002a*/ 	.short	(.L_276 - .L_275)
.L_275:
        /*002c*/ 	.word	0x00000000
        /*0030*/ 	.short	0x0001
        /*0032*/ 	.short	0x0008
        /*0034*/ 	.byte	0x00, 0xf5, 0x21, 0x00


	//----- nvinfo : EIATTR_KPARAM_INFO
	.align		4
.L_276:
        /*0038*/ 	.byte	0x04, 0x17
        /*003a*/ 	.short	(.L_278 - .L_277)
.L_277:
        /*003c*/ 	.word	0x00000000
        /*0040*/ 	.short	0x0000
        /*0042*/ 	.short	0x0000
        /*0044*/ 	.byte	0x00, 0xf0, 0x21, 0x00


	//----- nvinfo : EIATTR_SPARSE_MMA_MASK
	.align		4
.L_278:
        /*0048*/ 	.byte	0x03, 0x50
        /*004a*/ 	.short	0x0000


	//----- nvinfo : EIATTR_MAXREG_COUNT
	.align		4
        /*004c*/ 	.byte	0x03, 0x1b
        /*004e*/ 	.short	0x00ff


	//----- nvinfo : EIATTR_MERCURY_ISA_VERSION
	.align		4
        /*0050*/ 	.byte	0x03, 0x5f
        /*0052*/ 	.short	0x0101


	//----- nvinfo : EIATTR_VRC_CTA_INIT_COUNT
	.align		4
        /*0054*/ 	.byte	0x02, 0x4a
	.zero		1
	.zero		1


	//----- nvinfo : EIATTR_EXIT_INSTR_OFFSETS
	.align		4
        /*0058*/ 	.byte	0x04, 0x1c
        /*005a*/ 	.short	(.L_280 - .L_279)


	//   ....[0]....
.L_279:
        /*005c*/ 	.word	0x000004e0


	//   ....[1]....
        /*0060*/ 	.word	0x00001790


	//----- nvinfo : EIATTR_INDIRECT_BRANCH_TARGETS
	.align		4
.L_280:
        /*0064*/ 	.byte	0x04, 0x34
        /*0066*/ 	.short	(.L_282 - .L_281)


	//   ....[0]....
.L_281:
        /*0068*/ 	.word	.L_x_130@srel
        /*006c*/ 	.short	0x0
        /*006e*/ 	.short	0x0
        /*0070*/ 	.word	0x3
        /*0074*/ 	.word	.L_x_131@srel
        /*0078*/ 	.word	.L_x_132@srel
        /*007c*/ 	.word	.L_x_133@srel


	//   ....[1]....
        /*0080*/ 	.word	.L_x_134@srel
        /*0084*/ 	.short	0x0
        /*0086*/ 	.short	0x0
        /*0088*/ 	.word	0x3
        /*008c*/ 	.word	.L_x_135@srel
        /*0090*/ 	.word	.L_x_136@srel
        /*0094*/ 	.word	.L_x_137@srel


	//----- nvinfo : EIATTR_CRS_STACK_SIZE
	.align		4
.L_282:
        /*0098*/ 	.byte	0x04, 0x1e
        /*009a*/ 	.short	(.L_284 - .L_283)
.L_283:
        /*009c*/ 	.word	0x00000000


	//----- nvinfo : EIATTR_CBANK_PARAM_SIZE
	.align		4
.L_284:
        /*00a0*/ 	.byte	0x03, 0x19
        /*00a2*/ 	.short	0x001c


	//----- nvinfo : EIATTR_PARAM_CBANK
	.align		4
        /*00a4*/ 	.byte	0x04, 0x0a
        /*00a6*/ 	.short	(.L_286 - .L_285)
	.align		4
.L_285:
        /*00a8*/ 	.word	index@(.nv.constant0._Z15c_normal_kernelyP24curandStatePhilox4_32_10P6float2i)
        /*00ac*/ 	.short	0x0380
        /*00ae*/ 	.short	0x001c


	//----- nvinfo : EIATTR_SW_WAR
	.align		4
.L_286:
        /*00b0*/ 	.byte	0x04, 0x36
        /*00b2*/ 	.short	(.L_288 - .L_287)
.L_287:
        /*00b4*/ 	.word	0x00000008
.L_288:


//--------------------- .nv.info._Z15d_normal_kernelyP24curandStatePhilox4_32_10Pdi --------------------------
	.section	.nv.info._Z15d_normal_kernelyP24curandStatePhilox4_32_10Pdi,"",@"SHT_CUDA_INFO"
	.sectionflags	@""
	.align	4


	//----- nvinfo : EIATTR_CUDA_API_VERSION
	.align		4
        /*0000*/ 	.byte	0x04, 0x37
        /*0002*/ 	.short	(.L_290 - .L_289)
.L_289:
        /*0004*/ 	.word	0x00000082


	//----- nvinfo : EIATTR_KPARAM_INFO
	.align		4
.L_290:
        /*0008*/ 	.byte	0x04, 0x17
        /*000a*/ 	.short	(.L_292 - .L_291)
.L_291:
        /*000c*/ 	.word	0x00000000
        /*0010*/ 	.short	0x0003
        /*0012*/ 	.short	0x0018
        /*0014*/ 	.byte	0x00, 0xf0, 0x11, 0x00


	//----- nvinfo : EIATTR_KPARAM_INFO
	.align		4
.L_292:
        /*0018*/ 	.byte	0x04, 0x17
        /*001a*/ 	.short	(.L_294 - .L_293)
.L_293:
        /*001c*/ 	.word	0x00000000
        /*0020*/ 	.short	0x0002
        /*0022*/ 	.short	0x0010
        /*0024*/ 	.byte	0x00, 0xf5, 0x21, 0x00


	//----- nvinfo : EIATTR_KPARAM_INFO
	.align		4
.L_294:
        /*0028*/ 	.byte	0x04, 0x17
        /*002a*/ 	.short	(.L_296 - .L_295)
.L_295:
        /*002c*/ 	.word	0x00000000
        /*0030*/ 	.short	0x0001
        /*0032*/ 	.short	0x0008
        /*0034*/ 	.byte	0x00, 0xf5, 0x21, 0x00


	//----- nvinfo : EIATTR_KPARAM_INFO
	.align		4
.L_296:
        /*0038*/ 	.byte	0x04, 0x17
        /*003a*/ 	.short	(.L_298 - .L_297)
.L_297:
        /*003c*/ 	.word	0x00000000
        /*0040*/ 	.short	0x0000
        /*0042*/ 	.short	0x0000
        /*0044*/ 	.byte	0x00, 0xf0, 0x21, 0x00


	//----- nvinfo : EIATTR_SPARSE_MMA_MASK
	.align		4
.L_298:
        /*0048*/ 	.byte	0x03, 0x50
        /*004a*/ 	.short	0x0000


	//----- nvinfo : EIATTR_MAXREG_COUNT
	.align		4
        /*004c*/ 	.byte	0x03, 0x1b
        /*004e*/ 	.short	0x00ff


	//----- nvinfo : EIATTR_MERCURY_ISA_VERSION
	.align		4
        /*0050*/ 	.byte	0x03, 0x5f
        /*0052*/ 	.short	0x0101


	//----- nvinfo : EIATTR_UNUSED_LOAD_BYTE_OFFSET
	.align		4
        /*0054*/ 	.byte	0x04, 0x44
        /*0056*/ 	.short	(.L_300 - .L_299)


	//   ....[0]....
.L_299:
        /*0058*/ 	.word	0x00000710
        /*005c*/ 	.word	0x00000fff


	//----- nvinfo : EIATTR_VRC_CTA_INIT_COUNT
	.align		4
.L_300:
        /*0060*/ 	.byte	0x02, 0x4a
	.zero		1
	.zero		1


	//----- nvinfo : EIATTR_EXIT_INSTR_OFFSETS
	.align		4
        /*0064*/ 	.byte	0x04, 0x1c
        /*0066*/ 	.short	(.L_302 - .L_301)


	//   ....[0]....
.L_301:
        /*0068*/ 	.word	0x000004e0


	//   ....[1]....
        /*006c*/ 	.word	0x000019a0


	//----- nvinfo : EIATTR_CRS_STACK_SIZE
	.align		4
.L_302:
        /*0070*/ 	.byte	0x04, 0x1e
        /*0072*/ 	.short	(.L_304 - .L_303)
.L_303:
        /*0074*/ 	.word	0x00000000


	//----- nvinfo : EIATTR_CBANK_PARAM_SIZE
	.align		4
.L_304:
        /*0078*/ 	.byte	0x03, 0x19
        /*007a*/ 	.short	0x001c


	//----- nvinfo : EIATTR_PARAM_CBANK
	.align		4
        /*007c*/ 	.byte	0x04, 0x0a
        /*007e*/ 	.short	(.L_306 - .L_305)
	.align		4
.L_305:
        /*0080*/ 	.word	index@(.nv.constant0._Z15d_normal_kernelyP24curandStatePhilox4_32_10Pdi)
        /*0084*/ 	.short	0x0380
        /*0086*/ 	.short	0x001c


	//----- nvinfo : EIATTR_SW_WAR
	.align		4
.L_306:
        /*0088*/ 	.byte	0x04, 0x36
        /*008a*/ 	.short	(.L_308 - .L_307)
.L_307:
        /*008c*/ 	.word	0x00000008
.L_308:


//--------------------- .nv.info._Z15s_normal_kernelyP24curandStatePhilox4_32_10Pfi --------------------------
	.section	.nv.info._Z15s_normal_kernelyP24curandStatePhilox4_32_10Pfi,"",@"SHT_CUDA_INFO"
	.sectionflags	@""
	.align	4


	//----- nvinfo : EIATTR_CUDA_API_VERSION
	.align		4
        /*0000*/ 	.byte	0x04, 0x37
        /*0002*/ 	.short	(.L_310 - .L_309)
.L_309:
        /*0004*/ 	.word	0x00000082


	//----- nvinfo : EIATTR_KPARAM_INFO
	.align		4
.L_310:
        /*0008*/ 	.byte	0x04, 0x17
        /*000a*/ 	.short	(.L_312 - .L_311)
.L_311:
        /*000c*/ 	.word	0x00000000
        /*0010*/ 	.short	0x0003
        /*0012*/ 	.short	0x0018
        /*0014*/ 	.byte	0x00, 0xf0, 0x11, 0x00


	//----- nvinfo : EIATTR_KPARAM_INFO
	.align		4
.L_312:
        /*0018*/ 	.byte	0x04, 0x17
        /*001a*/ 	.short	(.L_314 - .L_313)
.L_313:
        /*001c*/ 	.word	0x00000000
        /*0020*/ 	.short	0x0002
        /*0022*/ 	.short	0x0010
        /*0024*/ 	.byte	0x00, 0xf5, 0x21, 0x00


	//----- nvinfo : EIATTR_KPARAM_INFO
	.align		4
.L_314:
        /*0028*/ 	.byte	0x04, 0x17
        /*002a*/ 	.short	(.L_316 - .L_315)
.L_315:
        /*002c*/ 	.word	0x00000000
        /*0030*/ 	.short	0x0001
        /*0032*/ 	.short	0x0008
        /*0034*/ 	.byte	0x00, 0xf5, 0x21, 0x00


	//----- nvinfo : EIATTR_KPARAM_INFO
	.align		4
.L_316:
        /*0038*/ 	.byte	0x04, 0x17
        /*003a*/ 	.short	(.L_318 - .L_317)
.L_317:
        /*003c*/ 	.word	0x00000000
        /*0040*/ 	.short	0x0000
        /*0042*/ 	.short	0x0000
        /*0044*/ 	.byte	0x00, 0xf0, 0x21, 0x00


	//----- nvinfo : EIATTR_SPARSE_MMA_MASK
	.align		4
.L_318:
        /*0048*/ 	.byte	0x03, 0x50
        /*004a*/ 	.short	0x0000


	//----- nvinfo : EIATTR_MAXREG_COUNT
	.align		4
        /*004c*/ 	.byte	0x03, 0x1b
        /*004e*/ 	.short	0x00ff


	//----- nvinfo : EIATTR_MERCURY_ISA_VERSION
	.align		4
        /*0050*/ 	.byte	0x03, 0x5f
        /*0052*/ 	.short	0x0101


	//----- nvinfo : EIATTR_VRC_CTA_INIT_COUNT
	.align		4
        /*0054*/ 	.byte	0x02, 0x4a
	.zero		1
	.zero		1


	//----- nvinfo : EIATTR_EXIT_INSTR_OFFSETS
	.align		4
        /*0058*/ 	.byte	0x04, 0x1c
        /*005a*/ 	.short	(.L_320 - .L_319)


	//   ....[0]....
.L_319:
        /*005c*/ 	.word	0x000004e0


	//   ....[1]....
        /*0060*/ 	.word	0x00001780


	//----- nvinfo : EIATTR_INDIRECT_BRANCH_TARGETS
	.align		4
.L_320:
        /*0064*/ 	.byte	0x04, 0x34
        /*0066*/ 	.short	(.L_322 - .L_321)


	//   ....[0]....
.L_321:
        /*0068*/ 	.word	.L_x_138@srel
        /*006c*/ 	.short	0x0
        /*006e*/ 	.short	0x0
        /*0070*/ 	.word	0x3
        /*0074*/ 	.word	.L_x_139@srel
        /*0078*/ 	.word	.L_x_140@srel
        /*007c*/ 	.word	.L_x_141@srel


	//   ....[1]....
        /*0080*/ 	.word	.L_x_142@srel
        /*0084*/ 	.short	0x0
        /*0086*/ 	.short	0x0
        /*0088*/ 	.word	0x3
        /*008c*/ 	.word	.L_x_143@srel
        /*0090*/ 	.word	.L_x_144@srel
        /*0094*/ 	.word	.L_x_145@srel


	//----- nvinfo : EIATTR_CRS_STACK_SIZE
	.align		4
.L_322:
        /*0098*/ 	.byte	0x04, 0x1e
        /*009a*/ 	.short	(.L_324 - .L_323)
.L_323:
        /*009c*/ 	.word	0x00000000


	//----- nvinfo : EIATTR_CBANK_PARAM_SIZE
	.align		4
.L_324:
        /*00a0*/ 	.byte	0x03, 0x19
        /*00a2*/ 	.short	0x001c


	//----- nvinfo : EIATTR_PARAM_CBANK
	.align		4
        /*00a4*/ 	.byte	0x04, 0x0a
        /*00a6*/ 	.short	(.L_326 - .L_325)
	.align		4
.L_325:
        /*00a8*/ 	.word	index@(.nv.constant0._Z15s_normal_kernelyP24curandStatePhilox4_32_10Pfi)
        /*00ac*/ 	.short	0x0380
        /*00ae*/ 	.short	0x001c


	//----- nvinfo : EIATTR_SW_WAR
	.align		4
.L_326:
        /*00b0*/ 	.byte	0x04, 0x36
        /*00b2*/ 	.short	(.L_328 - .L_327)
.L_327:
        /*00b4*/ 	.word	0x00000008
.L_328:


//--------------------- .nv.info._Z18clacpy_full_kerneliiPK6float2iPS_i --------------------------
	.section	.nv.info._Z18clacpy_full_kerneliiPK6float2iPS_i,"",@"SHT_CUDA_INFO"
	.sectionflags	@""
	.align	4


	//----- nvinfo : EIATTR_CUDA_API_VERSION
	.align		4
        /*0000*/ 	.byte	0x04, 0x37
        /*0002*/ 	.short	(.L_330 - .L_329)
.L_329:
        /*0004*/ 	.word	0x00000082


	//----- nvinfo : EIATTR_KPARAM_INFO
	.align		4
.L_330:
        /*0008*/ 	.byte	0x04, 0x17
        /*000a*/ 	.short	(.L_332 - .L_331)
.L_331:
        /*000c*/ 	.word	0x00000000
        /*0010*/ 	.short	0x0005
        /*0012*/ 	.short	0x0020
        /*0014*/ 	.byte	0x00, 0xf0, 0x11, 0x00


	//----- nvinfo : EIATTR_KPARAM_INFO
	.align		4
.L_332:
        /*0018*/ 	.byte	0x04, 0x17
        /*001a*/ 	.short	(.L_334 - .L_333)
.L_333:
        /*001c*/ 	.word	0x00000000
        /*0020*/ 	.short	0x0004
        /*0022*/ 	.short	0x0018
        /*0024*/ 	.byte	0x00, 0xf5, 0x21, 0x00


	//----- nvinfo : EIATTR_KPARAM_INFO
	.align		4
.L_334:
        /*0028*/ 	.byte	0x04, 0x17
        /*002a*/ 	.short	(.L_336 - .L_335)
.L_335:
        /*002c*/ 	.word	0x00000000
        /*0030*/ 	.short	0x0003
        /*0032*/ 	.short	0x0010
        /*0034*/ 	.byte	0x00, 0xf0, 0x11, 0x00


	//----- nvinfo : EIATTR_KPARAM_INFO
	.align		4
.L_336:
        /*0038*/ 	.byte	0x04, 0x17
        /*003a*/ 	.short	(.L_338 - .L_337)
.L_337:
        /*003c*/ 	.word	0x00000000
        /*0040*/ 	.short	0x0002
        /*0042*/ 	.short	0x0008
        /*0044*/ 	.byte	0x00, 0xf5, 0x21, 0x00


	//----- nvinfo : EIATTR_KPARAM_INFO
	.align		4
.L_338:
        /*0048*/ 	.byte	0x04, 0x17
        /*004a*/ 	.short	(.L_340 - .L_339)
.L_339:
        /*004c*/ 	.word	0x00000000
        /*0050*/ 	.short	0x0001
        /*0052*/ 	.short	0x0004
        /*0054*/ 	.byte	0x00, 0xf0, 0x11, 0x00


	//----- nvinfo : EIATTR_KPARAM_INFO
	.align		4
.L_340:
        /*0058*/ 	.byte	0x04, 0x17
        /*005a*/ 	.short	(.L_342 - .L_341)
.L_341:
        /*005c*/ 	.word	0x00000000
        /*0060*/ 	.short	0x0000
        /*0062*/ 	.short	0x0000
        /*0064*/ 	.byte	0x00, 0xf0, 0x11, 0x00


	//----- nvinfo : EIATTR_SPARSE_MMA_MASK
	.align		4
.L_342:
        /*0068*/ 	.byte	0x03, 0x50
        /*006a*/ 	.short	0x0000


	//----- nvinfo : EIATTR_MAXREG_COUNT
	.align		4
        /*006c*/ 	.byte	0x03, 0x1b
        /*006e*/ 	.short	0x00ff


	//----- nvinfo : EIATTR_MERCURY_ISA_VERSION
	.align		4
        /*0070*/ 	.byte	0x03, 0x5f
        /*0072*/ 	.short	0x0101


	//----- nvinfo : EIATTR_VRC_CTA_INIT_COUNT
	.align		4
        /*0074*/ 	.byte	0x02, 0x4a
	.zero		1
	.zero		1


	//----- nvinfo : EIATTR_EXIT_INSTR_OFFSETS
	.align		4
        /*0078*/ 	.byte	0x04, 0x1c
        /*007a*/ 	.short	(.L_344 - .L_343)


	//   ....[0]....
.L_343:
        /*007c*/ 	.word	0x00000060


	//   ....[1]....
        /*0080*/ 	.word	0x00000170


	//   ....[2]....
        /*0084*/ 	.word	0x00000b60


	//   ....[3]....
        /*0088*/ 	.word	0x00000c30


	//   ....[4]....
        /*008c*/ 	.word	0x00001d30


	//----- nvinfo : EIATTR_CBANK_PARAM_SIZE
	.align		4
.L_344:
        /*0090*/ 	.byte	0x03, 0x19
        /*0092*/ 	.short	0x0024


	//----- nvinfo : EIATTR_PARAM_CBANK
	.align		4
        /*0094*/ 	.byte	0x04, 0x0a
        /*0096*/ 	.short	(.L_346 - .L_345)
	.align		4
.L_345:
        /*0098*/ 	.word	index@(.nv.constant0._Z18clacpy_full_kerneliiPK6float2iPS_i)
        /*009c*/ 	.short	0x0380
        /*009e*/ 	.short	0x0024


	//----- nvinfo : EIATTR_SW_WAR
	.align		4
.L_346:
        /*00a0*/ 	.byte	0x04, 0x36
        /*00a2*/ 	.short	(.L_348 - .L_347)
.L_347:
        /*00a4*/ 	.word	0x00000008
.L_348:


//--------------------- .nv.info._Z18zlacpy_full_kerneliiPK7double2iPS_i --------------------------
	.section	.nv.info._Z18zlacpy_full_kerneliiPK7double2iPS_i,"",@"SHT_CUDA_INFO"
	.sectionflags	@""
	.align	4


	//----- nvinfo : EIATTR_CUDA_API_VERSION
	.align		4
        /*0000*/ 	.byte	0x04, 0x37
        /*0002*/ 	.short	(.L_350 - .L_349)
.L_349:
        /*0004*/ 	.word	0x00000082


	//----- nvinfo : EIATTR_KPARAM_INFO
	.align		4
.L_350:
        /*0008*/ 	.byte	0x04, 0x17
        /*000a*/ 	.short	(.L_352 - .L_351)
.L_351:
        /*000c*/ 	.word	0x00000000
        /*0010*/ 	.short	0x0005
        /*0012*/ 	.short	0x0020
        /*0014*/ 	.byte	0x00, 0xf0, 0x11, 0x00


	//----- nvinfo : EIATTR_KPARAM_INFO
	.align		4
.L_352:
        /*0018*/ 	.byte	0x04, 0x17
        /*001a*/ 	.short	(.L_354 - .L_353)
.L_353:
        /*001c*/ 	.word	0x00000000
        /*0020*/ 	.short	0x0004
        /*0022*/ 	.short	0x0018
        /*0024*/ 	.byte	0x00, 0xf5, 0x21, 0x00


	//----- nvinfo : EIATTR_KPARAM_INFO
	.align		4
.L_354:
        /*0028*/ 	.byte	0x04, 0x17
        /*002a*/ 	.short	(.L_356 - .L_355)
.L_355:
        /*002c*/ 	.word	0x00000000
        /*0030*/ 	.short	0x0003
        /*0032*/ 	.short	0x0010
        /*0034*/ 	.byte	0x00, 0xf0, 0x11, 0x00


	//----- nvinfo : EIATTR_KPARAM_INFO
	.align		4
.L_356:
        /*0038*/ 	.byte	0x04, 0x17
        /*003a*/ 	.short	(.L_358 - .L_357)
.L_357:
        /*003c*/ 	.word	0x00000000
        /*0040*/ 	.short	0x0002
        /*0042*/ 	.short	0x0008
        /*0044*/ 	.byte	0x00, 0xf5, 0x21, 0x00


	//----- nvinfo : EIATTR_KPARAM_INFO
	.align		4
.L_358:
        /*0048*/ 	.byte	0x04, 0x17
        /*004a*/ 	.short	(.L_360 - .L_359)
.L_359:
        /*004c*/ 	.word	0x00000000
        /*0050*/ 	.short	0x0001
        /*0052*/ 	.short	0x0004
        /*0054*/ 	.byte	0x00, 0xf0, 0x11, 0x00


	//----- nvinfo : EIATTR_KPARAM_INFO
	.align		4
.L_360:
        /*0058*/ 	.byte	0x04, 0x17
        /*005a*/ 	.short	(.L_362 - .L_361)
.L_361:
        /*005c*/ 	.word	0x00000000
        /*0060*/ 	.short	0x0000
        /*0062*/ 	.short	0x0000
        /*0064*/ 	.byte	0x00, 0xf0, 0x11, 0x00


	//----- nvinfo : EIATTR_SPARSE_MMA_MASK
	.align		4
.L_362:
        /*0068*/ 	.byte	0x03, 0x50
        /*006a*/ 	.short	0x0000


	//----- nvinfo : EIATTR_MAXREG_COUNT
	.align		4
        /*006c*/ 	.byte	0x03, 0x1b
        /*006e*/ 	.short	0x00ff


	//----- nvinfo : EIATTR_MERCURY_ISA_VERSION
	.align		4
        /*0070*/ 	.byte	0x03, 0x5f
        /*0072*/ 	.short	0x0101


	//----- nvinfo : EIATTR_VRC_CTA_INIT_COUNT
	.align		4
        /*0074*/ 	.byte	0x02, 0x4a
	.zero		1
	.zero		1


	//----- nvinfo : EIATTR_EXIT_INSTR_OFFSETS
	.align		4
        /*0078*/ 	.byte	0x04, 0x1c
        /*007a*/ 	.short	(.L_364 - .L_363)


	//   ....[0]....
.L_363:
        /*007c*/ 	.word	0x00000060


	//   ....[1]....
        /*0080*/ 	.word	0x00000170


	//   ....[2]....
        /*0084*/ 	.word	0x00000b70


	//   ....[3]....
        /*0088*/ 	.word	0x00000c40


	//   ....[4]....
        /*008c*/ 	.word	0x00001d40


	//----- nvinfo : EIATTR_CBANK_PARAM_SIZE
	.align		4
.L_364:
        /*0090*/ 	.byte	0x03, 0x19
        /*0092*/ 	.short	0x0024


	//----- nvinfo : EIATTR_PARAM_CBANK
	.align		4
        /*0094*/ 	.byte	0x04, 0x0a
        /*0096*/ 	.short	(.L_366 - .L_365)
	.align		4
.L_365:
        /*0098*/ 	.word	index@(.nv.constant0._Z18zlacpy_full_kerneliiPK7double2iPS_i)
        /*009c*/ 	.short	0x0380
        /*009e*/ 	.short	0x0024


	//----- nvinfo : EIATTR_SW_WAR
	.align		4
.L_366:
        /*00a0*/ 	.byte	0x04, 0x36
        /*00a2*/ 	.short	(.L_368 - .L_367)
.L_367:
        /*00a4*/ 	.word	0x00000008
.L_368:


//--------------------- .nv.info._Z18slacpy_full_kerneliiPKfiPfi --------------------------
	.section	.nv.info._Z18slacpy_full_kerneliiPKfiPfi,"",@"SHT_CUDA_INFO"
	.sectionflags	@""
	.align	4


	//----- nvinfo : EIATTR_CUDA_API_VERSION
	.align		4
        /*0000*/ 	.byte	0x04, 0x37
        /*0002*/ 	.short	(.L_370 - .L_369)
.L_369:
        /*0004*/ 	.word	0x00000082


	//----- nvinfo : EIATTR_KPARAM_INFO
	.align		4
.L_370:
        /*0008*/ 	.byte	0x04, 0x17
        /*000a*/ 	.short	(.L_372 - .L_371)
.L_371:
        /*000c*/ 	.word	0x00000000
        /*0010*/ 	.short	0x0005
        /*0012*/ 	.short	0x0020
        /*0014*/ 	.byte	0x00, 0xf0, 0x11, 0x00


	//----- nvinfo : EIATTR_KPARAM_INFO
	.align		4
.L_372:
        /*0018*/ 	.byte	0x04, 0x17
        /*001a*/ 	.short	(.L_374 - .L_373)
.L_373:
        /*001c*/ 	.word	0x00000000
        /*0020*/ 	.short	0x0004
        /*0022*/ 	.short	0x0018
        /*0024*/ 	.byte	0x00, 0xf5, 0x21, 0x00


	//----- nvinfo : EIATTR_KPARAM_INFO
	.align		4
.L_374:
        /*0028*/ 	.byte	0x04, 0x17
        /*002a*/ 	.short	(.L_376 - .L_375)
.L_375:
        /*002c*/ 	.word	0x00000000
        /*0030*/ 	.short	0x0003
        /*0032*/ 	.short	0x0010
        /*0034*/ 	.byte	0x00, 0xf0, 0x11, 0x00


	//----- nvinfo : EIATTR_KPARAM_INFO
	.align		4
.L_376:
        /*0038*/ 	.byte	0x04, 0x17
        /*003a*/ 	.short	(.L_378 - .L_377)
.L_377:
        /*003c*/ 	.word	0x00000000
        /*0040*/ 	.short	0x0002
        /*0042*/ 	.short	0x0008
        /*0044*/ 	.byte	0x00, 0xf5, 0x21, 0x00


	//----- nvinfo : EIATTR_KPARAM_INFO
	.align		4
.L_378:
        /*0048*/ 	.byte	0x04, 0x17
        /*004a*/ 	.short	(.L_380 - .L_379)
.L_379:
        /*004c*/ 	.word	0x00000000
        /*0050*/ 	.short	0x0001
        /*0052*/ 	.short	0x0004
        /*0054*/ 	.byte	0x00, 0xf0, 0x11, 0x00


	//----- nvinfo : EIATTR_KPARAM_INFO
	.align		4
.L_380:
        /*0058*/ 	.byte	0x04, 0x17
        /*005a*/ 	.short	(.L_382 - .L_381)
.L_381:
        /*005c*/ 	.word	0x00000000
        /*0060*/ 	.short	0x0000
        /*0062*/ 	.short	0x0000
        /*0064*/ 	.byte	0x00, 0xf0, 0x11, 0x00


	//----- nvinfo : EIATTR_SPARSE_MMA_MASK
	.align		4
.L_382:
        /*0068*/ 	.byte	0x03, 0x50
        /*006a*/ 	.short	0x0000


	//----- nvinfo : EIATTR_MAXREG_COUNT
	.align		4
        /*006c*/ 	.byte	0x03, 0x1b
        /*006e*/ 	.short	0x00ff


	//----- nvinfo : EIATTR_MERCURY_ISA_VERSION
	.align		4
        /*0070*/ 	.byte	0x03, 0x5f
        /*0072*/ 	.short	0x0101


	//----- nvinfo : EIATTR_VRC_CTA_INIT_COUNT
	.align		4
        /*0074*/ 	.byte	0x02, 0x4a
	.zero		1
	.zero		1


	//----- nvinfo : EIATTR_EXIT_INSTR_OFFSETS
	.align		4
        /*0078*/ 	.byte	0x04, 0x1c
        /*007a*/ 	.short	(.L_384 - .L_383)


	//   ....[0]....
.L_383:
        /*007c*/ 	.word	0x00000060


	//   ....[1]....
        /*0080*/ 	.word	0x00000170


	//   ....[2]....
        /*0084*/ 	.word	0x00000b60


	//   ....[3]....
        /*0088*/ 	.word	0x00000c30


	//   ....[4]....
        /*008c*/ 	.word	0x00001c20


	//----- nvinfo : EIATTR_CBANK_PARAM_SIZE
	.align		4
.L_384:
        /*0090*/ 	.byte	0x03, 0x19
        /*0092*/ 	.short	0x0024


	//----- nvinfo : EIATTR_PARAM_CBANK
	.align		4
        /*0094*/ 	.byte	0x04, 0x0a
        /*0096*/ 	.short	(.L_386 - .L_385)
	.align		4
.L_385:
        /*0098*/ 	.word	index@(.nv.constant0._Z18slacpy_full_kerneliiPKfiPfi)
        /*009c*/ 	.short	0x0380
        /*009e*/ 	.short	0x0024


	//----- nvinfo : EIATTR_SW_WAR
	.align		4
.L_386:
        /*00a0*/ 	.byte	0x04, 0x36
        /*00a2*/ 	.short	(.L_388 - .L_387)
.L_387:
        /*00a4*/ 	.word	0x00000008
.L_388:


//--------------------- .nv.info._Z18dlacpy_full_kerneliiPKdiPdi --------------------------
	.section	.nv.info._Z18dlacpy_full_kerneliiPKdiPdi,"",@"SHT_CUDA_INFO"
	.sectionflags	@""
	.align	4


	//----- nvinfo : EIATTR_CUDA_API_VERSION
	.align		4
        /*0000*/ 	.byte	0x04, 0x37
        /*0002*/ 	.short	(.L_390 - .L_389)
.L_389:
        /*0004*/ 	.word	0x00000082


	//----- nvinfo : EIATTR_KPARAM_INFO
	.align		4
.L_390:
        /*0008*/ 	.byte	0x04, 0x17
        /*000a*/ 	.short	(.L_392 - .L_391)
.L_391:
        /*000c*/ 	.word	0x00000000
        /*0010*/ 	.short	0x0005
        /*0012*/ 	.short	0x0020
        /*0014*/ 	.byte	0x00, 0xf0, 0x11, 0x00


	//----- nvinfo : EIATTR_KPARAM_INFO
	.align		4
.L_392:
        /*0018*/ 	.byte	0x04, 0x17
        /*001a*/ 	.short	(.L_394 - .L_393)
.L_393:
        /*001c*/ 	.word	0x00000000
        /*0020*/ 	.short	0x0004
        /*0022*/ 	.short	0x0018
        /*0024*/ 	.byte	0x00, 0xf5, 0x21, 0x00


	//----- nvinfo : EIATTR_KPARAM_INFO
	.align		4
.L_394:
        /*0028*/ 	.byte	0x04, 0x17
        /*002a*/ 	.short	(.L_396 - .L_395)
.L_395:
        /*002c*/ 	.word	0x00000000
        /*0030*/ 	.short	0x0003
        /*0032*/ 	.short	0x0010
        /*0034*/ 	.byte	0x00, 0xf0, 0x11, 0x00


	//----- nvinfo : EIATTR_KPARAM_INFO
	.align		4
.L_396:
        /*0038*/ 	.byte	0x04, 0x17
        /*003a*/ 	.short	(.L_398 - .L_397)
.L_397:
        /*003c*/ 	.word	0x00000000
        /*0040*/ 	.short	0x0002
        /*0042*/ 	.short	0x0008
        /*0044*/ 	.byte	0x00, 0xf5, 0x21, 0x00


	//----- nvinfo : EIATTR_KPARAM_INFO
	.align		4
.L_398:
        /*0048*/ 	.byte	0x04, 0x17
        /*004a*/ 	.short	(.L_400 - .L_399)
.L_399:
        /*004c*/ 	.word	0x00000000
        /*0050*/ 	.short	0x0001
        /*0052*/ 	.short	0x0004
        /*0054*/ 	.byte	0x00, 0xf0, 0x11, 0x00


	//----- nvinfo : EIATTR_KPARAM_INFO
	.align		4
.L_400:
        /*0058*/ 	.byte	0x04, 0x17
        /*005a*/ 	.short	(.L_402 - .L_401)
.L_401:
        /*005c*/ 	.word	0x00000000
        /*0060*/ 	.short	0x0000
        /*0062*/ 	.short	0x0000
        /*0064*/ 	.byte	0x00, 0xf0, 0x11, 0x00


	//----- nvinfo : EIATTR_SPARSE_MMA_MASK
	.align		4
.L_402:
        /*0068*/ 	.byte	0x03, 0x50
        /*006a*/ 	.short	0x0000


	//----- nvinfo : EIATTR_MAXREG_COUNT
	.align		4
        /*006c*/ 	.byte	0x03, 0x1b
        /*006e*/ 	.short	0x00ff


	//----- nvinfo : EIATTR_MERCURY_ISA_VERSION
	.align		4
        /*0070*/ 	.byte	0x03, 0x5f
        /*0072*/ 	.short	0x0101


	//----- nvinfo : EIATTR_VRC_CTA_INIT_COUNT
	.align		4
        /*0074*/ 	.byte	0x02, 0x4a
	.zero		1
	.zero		1


	//----- nvinfo : EIATTR_EXIT_INSTR_OFFSETS
	.align		4
        /*0078*/ 	.byte	0x04, 0x1c
        /*007a*/ 	.short	(.L_404 - .L_403)


	//   ....[0]....
.L_403:
        /*007c*/ 	.word	0x00000060


	//   ....[1]....
        /*0080*/ 	.word	0x00000170


	//   ....[2]....
        /*0084*/ 	.word	0x00000b60


	//   ....[3]....
        /*0088*/ 	.word	0x00000c30


	//   ....[4]....
        /*008c*/ 	.word	0x00001c20


	//----- nvinfo : EIATTR_CBANK_PARAM_SIZE
	.align		4
.L_404:
        /*0090*/ 	.byte	0x03, 0x19
        /*0092*/ 	.short	0x0024


	//----- nvinfo : EIATTR_PARAM_CBANK
	.align		4
        /*0094*/ 	.byte	0x04, 0x0a
        /*0096*/ 	.short	(.L_406 - .L_405)
	.align		4
.L_405:
        /*0098*/ 	.word	index@(.nv.constant0._Z18dlacpy_full_kerneliiPKdiPdi)
        /*009c*/ 	.short	0x0380
        /*009e*/ 	.short	0x0024


	//----- nvinfo : EIATTR_SW_WAR
	.align		4
.L_406:
        /*00a0*/ 	.byte	0x04, 0x36
        /*00a2*/ 	.short	(.L_408 - .L_407)
.L_407:
        /*00a4*/ 	.word	0x00000008
.L_408:


//--------------------- .nv.callgraph             --------------------------
	.section	.nv.callgraph,"",@"SHT_CUDA_CALLGRAPH"
	.align	4
	.sectionentsize	8
	.align		4
        /*0000*/ 	.word	0x00000000
	.align		4
        /*0004*/ 	.word	0xffffffff
	.align		4
        /*0008*/ 	.word	0x00000000
	.align		4
        /*000c*/ 	.word	0xfffffffe
	.align		4
        /*0010*/ 	.word	0x00000000
	.align		4
        /*0014*/ 	.word	0xfffffffd
	.align		4
        /*0018*/ 	.word	0x00000000
	.align		4
        /*001c*/ 	.word	0xfffffffc


//--------------------- .nv.constant4             --------------------------
	.section	.nv.constant4,"a",@progbits
	.align	8
	.align		8
.nv.constant4:
        /*0000*/ 	.dword	precalc_xorwow_matrix
	.align		8
        /*0008*/ 	.dword	precalc_xorwow_offset_matrix
	.align		8
        /*0010*/ 	.dword	mrg32k3aM1
	.align		8
        /*0018*/ 	.dword	mrg32k3aM2
	.align		8
        /*0020*/ 	.dword	mrg32k3aM1SubSeq
	.align		8
        /*0028*/ 	.dword	mrg32k3aM2SubSeq
	.align		8
        /*0030*/ 	.dword	mrg32k3aM1Seq
	.align		8
        /*0038*/ 	.dword	mrg32k3aM2Seq


//--------------------- .nv.constant3             --------------------------
	.section	.nv.constant3,"a",@progbits
	.align	8
.nv.constant3:
	.type		__cr_lgamma_table,@object
	.size		__cr_lgamma_table,(.L_8 - __cr_lgamma_table)
__cr_lgamma_table:
        /*0000*/ 	.byte	0x00, 0x00, 0x00, 0x00, 0x00, 0x00, 0x00, 0x00, 0x00, 0x00, 0x00, 0x00, 0x00, 0x00, 0x00, 0x00
        /*0010*/ 	.byte	0xef, 0x39, 0xfa, 0xfe, 0x42, 0x2e, 0xe6, 0x3f, 0x02, 0x20, 0x2a, 0xfa, 0x0b, 0xab, 0xfc, 0x3f
        /*0020*/ 	.byte	0xf9, 0x2c, 0x92, 0x7c, 0xa7, 0x6c, 0x09, 0x40, 0xc9, 0x79, 0x44, 0x3c, 0x64, 0x26, 0x13, 0x40
        /*0030*/ 	.byte	0xca, 0x01, 0xcf, 0x3a, 0x27, 0x51, 0x1a, 0x40, 0x30, 0xcc, 0x2d, 0xf3, 0xe1, 0x0c, 0x21, 0x40
        /*0040*/ 	.byte	0x0d, 0xb7, 0xfc, 0x82, 0x8e, 0x35, 0x25, 0x40
.L_8:


//--------------------- .nv.constant2._Z15c_normal_kernelyP24curandStatePhilox4_32_10P6float2i --------------------------
	.section	.nv.constant2._Z15c_normal_kernelyP24curandStatePhilox4_32_10P6float2i,"a",@progbits
	.sectionflags	@""
	.align	4
.nv.constant2._Z15c_normal_kernelyP24curandStatePhilox4_32_10P6float2i:
        /*0000*/ 	.byte	0x40, 0x06, 0x00, 0x00, 0x60, 0x06, 0x00, 0x00, 0x20, 0x06, 0x00, 0x00, 0x50, 0x0d, 0x00, 0x00
        /*0010*/ 	.byte	0x70, 0x0d, 0x00, 0x00, 0x30, 0x0d, 0x00, 0x00


//--------------------- .nv.constant2._Z15s_normal_kernelyP24curandStatePhilox4_32_10Pfi --------------------------
	.section	.nv.constant2._Z15s_normal_kernelyP24curandStatePhilox4_32_10Pfi,"a",@progbits
	.sectionflags	@""
	.align	4
.nv.constant2._Z15s_normal_kernelyP24curandStatePhilox4_32_10Pfi:
        /*0000*/ 	.byte	0x40, 0x06, 0x00, 0x00, 0x60, 0x06, 0x00, 0x00, 0x20, 0x06, 0x00, 0x00, 0x50, 0x0d, 0x00, 0x00
        /*0010*/ 	.byte	0x70, 0x0d, 0x00, 0x00, 0x30, 0x0d, 0x00, 0x00


//--------------------- .text._Z18zshift_mgpu_matrixP7double2PmS1_mmd --------------------------
	.section	.text._Z18zshift_mgpu_matrixP7double2PmS1_mmd,"ax",@progbits
	.align	128
        .global         _Z18zshift_mgpu_matrixP7double2PmS1_mmd
        .type           _Z18zshift_mgpu_matrixP7double2PmS1_mmd,@function
        .size           _Z18zshift_mgpu_matrixP7double2PmS1_mmd,(.L_x_150 - _Z18zshift_mgpu_matrixP7double2PmS1_mmd)
        .other          _Z18zshift_mgpu_matrixP7double2PmS1_mmd,@"STO_CUDA_ENTRY STV_DEFAULT"
_Z18zshift_mgpu_matrixP7double2PmS1_mmd:
.text._Z18zshift_mgpu_matrixP7double2PmS1_mmd:
[----:B------:R-:W-:Y:S01]  /*0000*/  LDC R1, c[0x0][0x37c] ;  /* 0x0000df00ff017b82 */ /* 0x000fe20000000800 */
[----:B------:R-:W0:Y:S07]  /*0010*/  S2R R3, SR_TID.X ;  /* 0x0000000000037919 */ /* 0x000e2e0000002100 */
[----:B------:R-:W0:Y:S01]  /*0020*/  S2UR UR4, SR_CTAID.X ;  /* 0x00000000000479c3 */ /* 0x000e220000002500 */
[----:B------:R-:W1:Y:S07]  /*0030*/  LDCU.64 UR6, c[0x0][0x398] ;  /* 0x00007300ff0677ac */ /* 0x000e6e0008000a00 */
[----:B------:R-:W0:Y:S02]  /*0040*/  LDC R0, c[0x0][0x360] ;  /* 0x0000d800ff007b82 */ /* 0x000e240000000800 */
[----:B0-----:R-:W-:-:S05]  /*0050*/  IMAD R0, R0, UR4, R3 ;  /* 0x0000000400007c24 */ /* 0x001fca000f8e0203 */
[----:B-1----:R-:W-:Y:S02]  /*0060*/  ISETP.GE.U32.AND P0, PT, R0, UR6, PT ;  /* 0x0000000600007c0c */ /* 0x002fe4000bf06070 */
[----:B------:R-:W-:-:S04]  /*0070*/  SHF.R.S32.HI R3, RZ, 0x1f, R0 ;  /* 0x0000001fff037819 */ /* 0x000fc80000011400 */
[----:B------:R-:W-:-:S13]  /*0080*/  ISETP.GE.U32.AND.EX P0, PT, R3, UR7, PT, P0 ;  /* 0x0000000703007c0c */ /* 0x000fda000bf06100 */
[----:B------:R-:W-:Y:S05]  /*0090*/  @P0 EXIT ;  /* 0x000000000000094d */ /* 0x000fea0003800000 */
[----:B------:R-:W0:Y:S01]  /*00a0*/  LDCU.64 UR6, c[0x0][0x390] ;  /* 0x00007200ff0677ac */ /* 0x000e220008000a00 */
[C---:B------:R-:W-:Y:S01]  /*00b0*/  IMAD.SHL.U32 R8, R0.reuse, 0x8, RZ ;  /* 0x0000000800087824 */ /* 0x040fe200078e00ff */
[----:B------:R-:W-:Y:S01]  /*00c0*/  SHF.L.U64.HI R0, R0, 0x3, R3 ;  /* 0x0000000300007819 */ /* 0x000fe20000010203 */
[----:B------:R-:W1:Y:S01]  /*00d0*/  LDCU.128 UR8, c[0x0][0x380] ;  /* 0x00007000ff0877ac */ /* 0x000e620008000c00 */
[----:B------:R-:W2:Y:S02]  /*00e0*/  LDCU.64 UR4, c[0x0][0x358] ;  /* 0x00006b00ff0477ac */ /* 0x000ea40008000a00 */
[C---:B0-----:R-:W-:Y:S02]  /*00f0*/  IADD3 R6, P0, PT, R8.reuse, UR6, RZ ;  /* 0x0000000608067c10 */ /* 0x041fe4000ff1e0ff */
[----:B-1----:R-:W-:Y:S02]  /*0100*/  IADD3 R8, P1, PT, R8, UR10, RZ ;  /* 0x0000000a08087c10 */ /* 0x002fe4000ff3e0ff */
[C---:B------:R-:W-:Y:S01]  /*0110*/  IADD3.X R7, PT, PT, R0.reuse, UR7, RZ, P0, !PT ;  /* 0x0000000700077c10 */ /* 0x040fe200087fe4ff */
[----:B------:R-:W0:Y:S01]  /*0120*/  LDCU.64 UR6, c[0x0][0x3a0] ;  /* 0x00007400ff0677ac */ /* 0x000e220008000a00 */
[----:B------:R-:W-:-:S03]  /*0130*/  IADD3.X R9, PT, PT, R0, UR11, RZ, P1, !PT ;  /* 0x0000000b00097c10 */ /* 0x000fc60008ffe4ff */
[----:B--2---:R-:W0:Y:S04]  /*0140*/  LDG.E.64 R2, desc[UR4][R6.64] ;  /* 0x0000000406027981 */ /* 0x004e28000c1e1b00 */
[----:B------:R-:W2:Y:S01]  /*0150*/  LDG.E.64 R4, desc[UR4][R8.64] ;  /* 0x0000000408047981 */ /* 0x000ea2000c1e1b00 */
[----:B0-----:R-:W-:Y:S02]  /*0160*/  IMAD R3, R3, UR6, RZ ;  /* 0x0000000603037c24 */ /* 0x001fe4000f8e02ff */
[----:B--2---:R-:W-:-:S04]  /*0170*/  IMAD.WIDE.U32 R4, R2, UR6, R4 ;  /* 0x0000000602047c25 */ /* 0x004fc8000f8e0004 */
[----:B------:R-:W-:Y:S01]  /*0180*/  IMAD R3, R2, UR7, R3 ;  /* 0x0000000702037c24 */ /* 0x000fe2000f8e0203 */
[----:B------:R-:W-:Y:S01]  /*0190*/  LEA R2, P0, R4, UR8, 0x4 ;  /* 0x0000000804027c11 */ /* 0x000fe2000f8020ff */
[----:B------:R-:W0:Y:S02]  /*01a0*/  LDCU.64 UR6, c[0x0][0x3a8] ;  /* 0x00007500ff0677ac */ /* 0x000e240008000a00 */
[----:B------:R-:W-:-:S05]  /*01b0*/  IMAD.IADD R3, R5, 0x1, R3 ;  /* 0x0000000105037824 */ /* 0x000fca00078e0203 */
[----:B------:R-:W-:-:S05]  /*01c0*/  LEA.HI.X R3, R4, UR9, R3, 0x4, P0 ;  /* 0x0000000904037c11 */ /* 0x000fca00080f2403 */
[----:B------:R-:W0:Y:S02]  /*01d0*/  LDG.E.64 R4, desc[UR4][R2.64] ;  /* 0x0000000402047981 */ /* 0x000e24000c1e1b00 */
[----:B0-----:R-:W-:-:S07]  /*01e0*/  DADD R4, R4, UR6 ;  /* 0x0000000604047e29 */ /* 0x001fce0008000000 */
[----:B------:R-:W-:Y:S01]  /*01f0*/  STG.E.64 desc[UR4][R2.64], R4 ;  /* 0x0000000402007986 */ /* 0x000fe2000c101b04 */
[----:B------:R-:W-:Y:S05]  /*0200*/  EXIT ;  /* 0x000000000000794d */ /* 0x000fea0003800000 */
.L_x_0:
[----:B------:R-:W-:-:S00]  /*0210*/  BRA `(.L_x_0) ;  /* 0xfffffffc00fc7947 */ /* 0x000fc0000383ffff */
[----:B------:R-:W-:-:S00]  /*0220*/  NOP ;  /* 0x0000000000007918 */ /* 0x000fc00000000000 */
        /* <DEDUP_REMOVED lines=13> */
.L_x_150:


//--------------------- .text._Z18cshift_mgpu_matrixP6float2PmS1_mmf --------------------------
	.section	.text._Z18cshift_mgpu_matrixP6float2PmS1_mmf,"ax",@progbits
	.align	128
        .global         _Z18cshift_mgpu_matrixP6float2PmS1_mmf
        .type           _Z18cshift_mgpu_matrixP6float2PmS1_mmf,@function
        .size           _Z18cshift_mgpu_matrixP6float2PmS1_mmf,(.L_x_151 - _Z18cshift_mgpu_matrixP6float2PmS1_mmf)
        .other          _Z18cshift_mgpu_matrixP6float2PmS1_mmf,@"STO_CUDA_ENTRY STV_DEFAULT"
_Z18cshift_mgpu_matrixP6float2PmS1_mmf:
.text._Z18cshift_mgpu_matrixP6float2PmS1_mmf:
        /* <DEDUP_REMOVED lines=23> */
[C---:B--2---:R-:W-:Y:S01]  /*0170*/  IMAD.WIDE.U32 R8, R2.reuse, UR6, R4 ;  /* 0x0000000602087c25 */ /* 0x044fe2000f8e0004 */
[----:B------:R-:W0:Y:S03]  /*0180*/  LDCU UR6, c[0x0][0x3a8] ;  /* 0x00007500ff0677ac */ /* 0x000e260008000800 */
[----:B------:R-:W-:Y:S01]  /*0190*/  IMAD R3, R2, UR7, R3 ;  /* 0x0000000702037c24 */ /* 0x000fe2000f8e0203 */
[----:B------:R-:W-:-:S03]  /*01a0*/  LEA R2, P0, R8, UR8, 0x3 ;  /* 0x0000000808027c11 */ /* 0x000fc6000f8018ff */
[----:B------:R-:W-:-:S05]  /*01b0*/  IMAD.IADD R3, R9, 0x1, R3 ;  /* 0x0000000109037824 */ /* 0x000fca00078e0203 */
[----:B------:R-:W-:-:S05]  /*01c0*/  LEA.HI.X R3, R8, UR9, R3, 0x3, P0 ;  /* 0x0000000908037c11 */ /* 0x000fca00080f1c03 */
[----:B------:R-:W0:Y:S02]  /*01d0*/  LDG.E R0, desc[UR4][R2.64] ;  /* 0x0000000402007981 */ /* 0x000e24000c1e1900 */
[----:B0-----:R-:W-:-:S05]  /*01e0*/  FADD R7, R0, UR6 ;  /* 0x0000000600077e21 */ /* 0x001fca0008000000 */
[----:B------:R-:W-:Y:S01]  /*01f0*/  STG.E desc[UR4][R2.64], R7 ;  /* 0x0000000702007986 */ /* 0x000fe2000c101904 */
[----:B------:R-:W-:Y:S05]  /*0200*/  EXIT ;  /* 0x000000000000794d */ /* 0x000fea0003800000 */
.L_x_1:
        /* <DEDUP_REMOVED lines=15> */
.L_x_151:


//--------------------- .text._Z18dshift_mgpu_matrixPdPmS0_mmd --------------------------
	.section	.text._Z18dshift_mgpu_matrixPdPmS0_mmd,"ax",@progbits
	.align	128
        .global         _Z18dshift_mgpu_matrixPdPmS0_mmd
        .type           _Z18dshift_mgpu_matrixPdPmS0_mmd,@function
        .size           _Z18dshift_mgpu_matrixPdPmS0_mmd,(.L_x_152 - _Z18dshift_mgpu_matrixPdPmS0_mmd)
        .other          _Z18dshift_mgpu_matrixPdPmS0_mmd,@"STO_CUDA_ENTRY STV_DEFAULT"
_Z18dshift_mgpu_matrixPdPmS0_mmd:
.text._Z18dshift_mgpu_matrixPdPmS0_mmd:
        /* <DEDUP_REMOVED lines=33> */
.L_x_2:
        /* <DEDUP_REMOVED lines=15> */
.L_x_152:


//--------------------- .text._Z18sshift_mgpu_matrixPfPmS0_mmf --------------------------
	.section	.text._Z18sshift_mgpu_matrixPfPmS0_mmf,"ax",@progbits
	.align	128
        .global         _Z18sshift_mgpu_matrixPfPmS0_mmf
        .type           _Z18sshift_mgpu_matrixPfPmS0_mmf,@function
        .size           _Z18sshift_mgpu_matrixPfPmS0_mmf,(.L_x_153 - _Z18sshift_mgpu_matrixPfPmS0_mmf)
        .other          _Z18sshift_mgpu_matrixPfPmS0_mmf,@"STO_CUDA_ENTRY STV_DEFAULT"
_Z18sshift_mgpu_matrixPfPmS0_mmf:
.text._Z18sshift_mgpu_matrixPfPmS0_mmf:
        /* <DEDUP_REMOVED lines=33> */
.L_x_3:
        /* <DEDUP_REMOVED lines=15> */
.L_x_153:


//--------------------- .text._Z13zshift_matrixP7double2id --------------------------
	.section	.text._Z13zshift_matrixP7double2id,"ax",@progbits
	.align	128
        .global         _Z13zshift_matrixP7double2id
        .type           _Z13zshift_matrixP7double2id,@function
        .size           _Z13zshift_matrixP7double2id,(.L_x_154 - _Z13zshift_matrixP7double2id)
        .other          _Z13zshift_matrixP7double2id,@"STO_CUDA_ENTRY STV_DEFAULT"
_Z13zshift_matrixP7double2id:
.text._Z13zshift_matrixP7double2id:
[----:B------:R-:W-:Y:S01]  /*0000*/  LDC R1, c[0x0][0x37c] ;  /* 0x0000df00ff017b82 */ /* 0x000fe20000000800 */
[----:B------:R-:W0:Y:S07]  /*0010*/  S2R R3, SR_TID.X ;  /* 0x0000000000037919 */ /* 0x000e2e0000002100 */
[----:B------:R-:W0:Y:S01]  /*0020*/  S2UR UR4, SR_CTAID.X ;  /* 0x00000000000479c3 */ /* 0x000e220000002500 */
[----:B------:R-:W1:Y:S07]  /*0030*/  LDCU UR6, c[0x0][0x388] ;  /* 0x00007100ff0677ac */ /* 0x000e6e0008000800 */
[----:B------:R-:W0:Y:S02]  /*0040*/  LDC R0, c[0x0][0x360] ;  /* 0x0000d800ff007b82 */ /* 0x000e240000000800 */
[----:B0-----:R-:W-:-:S05]  /*0050*/  IMAD R0, R0, UR4, R3 ;  /* 0x0000000400007c24 */ /* 0x001fca000f8e0203 */
[----:B-1----:R-:W-:-:S13]  /*0060*/  ISETP.GE.AND P0, PT, R0, UR6, PT ;  /* 0x0000000600007c0c */ /* 0x002fda000bf06270 */
[----:B------:R-:W-:Y:S05]  /*0070*/  @P0 EXIT ;  /* 0x000000000000094d */ /* 0x000fea0003800000 */
[----:B------:R-:W0:Y:S01]  /*0080*/  LDC.64 R2, c[0x0][0x380] ;  /* 0x0000e000ff027b82 */ /* 0x000e220000000a00 */
[----:B------:R-:W1:Y:S01]  /*0090*/  LDCU.64 UR4, c[0x0][0x358] ;  /* 0x00006b00ff0477ac */ /* 0x000e620008000a00 */
[----:B------:R-:W-:Y:S01]  /*00a0*/  IMAD R5, R0, UR6, R0 ;  /* 0x0000000600057c24 */ /* 0x000fe2000f8e0200 */
[----:B------:R-:W2:Y:S03]  /*00b0*/  LDCU.64 UR8, c[0x0][0x390] ;  /* 0x00007200ff0877ac */ /* 0x000ea60008000a00 */
[----:B0-----:R-:W-:-:S05]  /*00c0*/  IMAD.WIDE R2, R5, 0x10, R2 ;  /* 0x0000001005027825 */ /* 0x001fca00078e0202 */
[----:B-1----:R-:W2:Y:S02]  /*00d0*/  LDG.E.64 R4, desc[UR4][R2.64] ;  /* 0x0000000402047981 */ /* 0x002ea4000c1e1b00 */
[----:B--2---:R-:W-:-:S07]  /*00e0*/  DADD R4, R4, UR8 ;  /* 0x0000000804047e29 */ /* 0x004fce0008000000 */
[----:B------:R-:W-:Y:S01]  /*00f0*/  STG.E.64 desc[UR4][R2.64], R4 ;  /* 0x0000000402007986 */ /* 0x000fe2000c101b04 */
[----:B------:R-:W-:Y:S05]  /*0100*/  EXIT ;  /* 0x000000000000794d */ /* 0x000fea0003800000 */
.L_x_4:
        /* <DEDUP_REMOVED lines=15> */
.L_x_154:


//--------------------- .text._Z13cshift_matrixP6float2if --------------------------
	.section	.text._Z13cshift_matrixP6float2if,"ax",@progbits
	.align	128
        .global         _Z13cshift_matrixP6float2if
        .type           _Z13cshift_matrixP6float2if,@function
        .size           _Z13cshift_matrixP6float2if,(.L_x_155 - _Z13cshift_matrixP6float2if)
        .other          _Z13cshift_matrixP6float2if,@"STO_CUDA_ENTRY STV_DEFAULT"
_Z13cshift_matrixP6float2if:
.text._Z13cshift_matrixP6float2if:
        /* <DEDUP_REMOVED lines=11> */
[----:B------:R-:W2:Y:S03]  /*00b0*/  LDCU UR7, c[0x0][0x38c] ;  /* 0x00007180ff0777ac */ /* 0x000ea60008000800 */
[----:B0-----:R-:W-:-:S05]  /*00c0*/  IMAD.WIDE R2, R5, 0x8, R2 ;  /* 0x0000000805027825 */ /* 0x001fca00078e0202 */
[----:B-1----:R-:W2:Y:S02]  /*00d0*/  LDG.E R0, desc[UR4][R2.64] ;  /* 0x0000000402007981 */ /* 0x002ea4000c1e1900 */
[----:B--2---:R-:W-:-:S05]  /*00e0*/  FADD R5, R0, UR7 ;  /* 0x0000000700057e21 */ /* 0x004fca0008000000 */
[----:B------:R-:W-:Y:S01]  /*00f0*/  STG.E desc[UR4][R2.64], R5 ;  /* 0x0000000502007986 */ /* 0x000fe2000c101904 */
[----:B------:R-:W-:Y:S05]  /*0100*/  EXIT ;  /* 0x000000000000794d */ /* 0x000fea0003800000 */
.L_x_5:
        /* <DEDUP_REMOVED lines=15> */
.L_x_155:


//--------------------- .text._Z13dshift_matrixPdid --------------------------
	.section	.text._Z13dshift_matrixPdid,"ax",@progbits
	.align	128
        .global         _Z13dshift_matrixPdid
        .type           _Z13dshift_matrixPdid,@function
        .size           _Z13dshift_matrixPdid,(.L_x_156 - _Z13dshift_matrixPdid)
        .other          _Z13dshift_matrixPdid,@"STO_CUDA_ENTRY STV_DEFAULT"
_Z13dshift_matrixPdid:
.text._Z13dshift_matrixPdid:
        /* <DEDUP_REMOVED lines=17> */
.L_x_6:
        /* <DEDUP_REMOVED lines=15> */
.L_x_156:


//--------------------- .text._Z13sshift_matrixPfif --------------------------
	.section	.text._Z13sshift_matrixPfif,"ax",@progbits
	.align	128
        .global         _Z13sshift_matrixPfif
        .type           _Z13sshift_matrixPfif,@function
        .size           _Z13sshift_matrixPfif,(.L_x_157 - _Z13sshift_matrixPfif)
        .other          _Z13sshift_matrixPfif,@"STO_CUDA_ENTRY STV_DEFAULT"
_Z13sshift_matrixPfif:
.text._Z13sshift_matrixPfif:
        /* <DEDUP_REMOVED lines=17> */
.L_x_7:
        /* <DEDUP_REMOVED lines=15> */
.L_x_157:


//--------------------- .text._Z15z_normal_kernelyP24curandStatePhilox4_32_10P7double2i --------------------------
	.section	.text._Z15z_normal_kernelyP24curandStatePhilox4_32_10P7double2i,"ax",@progbits
	.align	128
        .global         _Z15z_normal_kernelyP24curandStatePhilox4_32_10P7double2i
        .type           _Z15z_normal_kernelyP24curandStatePhilox4_32_10P7double2i,@function
        .size           _Z15z_normal_kernelyP24curandStatePhilox4_32_10P7double2i,(.L_x_146 - _Z15z_normal_kernelyP24curandStatePhilox4_32_10P7double2i)
        .other          _Z15z_normal_kernelyP24curandStatePhilox4_32_10P7double2i,@"STO_CUDA_ENTRY STV_DEFAULT"
_Z15z_normal_kernelyP24curandStatePhilox4_32_10P7double2i:
.text._Z15z_normal_kernelyP24curandStatePhilox4_32_10P7double2i:
[----:B------:R-:W-:Y:S01]  /*0000*/  LDC R1, c[0x0][0x37c] ;  /* 0x0000df00ff017b82 */ /* 0x000fe20000000800 */
[----:B------:R-:W0:Y:S07]  /*0010*/  S2R R3, SR_TID.X ;  /* 0x0000000000037919 */ /* 0x000e2e0000002100 */
[----:B------:R-:W0:Y:S01]  /*0020*/  S2UR UR4, SR_CTAID.X ;  /* 0x00000000000479c3 */ /* 0x000e220000002500 */
[----:B------:R-:W1:Y:S07]  /*0030*/  LDCU UR6, c[0x0][0x398] ;  /* 0x00007300ff0677ac */ /* 0x000e6e0008000800 */
[----:B------:R-:W0:Y:S08]  /*0040*/  LDC R0, c[0x0][0x360] ;  /* 0x0000d800ff007b82 */ /* 0x000e300000000800 */
[----:B------:R-:W2:Y:S01]  /*0050*/  LDC.64 R12, c[0x0][0x380] ;  /* 0x0000e000ff0c7b82 */ /* 0x000ea20000000a00 */
[----:B0-----:R-:W-:Y:S01]  /*0060*/  IMAD R6, R0, UR4, R3 ;  /* 0x0000000400067c24 */ /* 0x001fe2000f8e0203 */
[----:B------:R-:W0:Y:S03]  /*0070*/  LDCU.64 UR4, c[0x0][0x358] ;  /* 0x00006b00ff0477ac */ /* 0x000e260008000a00 */
[----:B------:R-:W-:Y:S01]  /*0080*/  IMAD.WIDE.U32 R4, R6, -0x326172a9, RZ ;  /* 0xcd9e8d5706047825 */ /* 0x000fe200078e00ff */
[----:B------:R-:W-:-:S02]  /*0090*/  SHF.R.S32.HI R7, RZ, 0x1f, R6 ;  /* 0x0000001fff077819 */ /* 0x000fc40000011406 */
[----:B-1----:R-:W-:Y:S01]  /*00a0*/  ISETP.GE.AND P0, PT, R6, UR6, PT ;  /* 0x0000000606007c0c */ /* 0x002fe2000bf06270 */
[----:B--2---:R-:W-:Y:S01]  /*00b0*/  VIADD R9, R13, 0xbb67ae85 ;  /* 0xbb67ae850d097836 */ /* 0x004fe20000000000 */
[----:B------:R-:W-:Y:S01]  /*00c0*/  LOP3.LUT R2, R5, R12, RZ, 0x3c, !PT ;  /* 0x0000000c05027212 */ /* 0x000fe200078e3cff */
[----:B------:R-:W-:Y:S01]  /*00d0*/  VIADD R5, R12, 0x9e3779b9 ;  /* 0x9e3779b90c057836 */ /* 0x000fe20000000000 */
[----:B------:R-:W-:-:S03]  /*00e0*/  LOP3.LUT R10, R7, R13, RZ, 0x3c, !PT ;  /* 0x0000000d070a7212 */ /* 0x000fc600078e3cff */
[----:B------:R-:W-:-:S04]  /*00f0*/  IMAD.WIDE.U32 R2, R2, -0x2daee0ad, RZ ;  /* 0xd2511f5302027825 */ /* 0x000fc800078e00ff */
[----:B------:R-:W-:Y:S01]  /*0100*/  IMAD.WIDE.U32 R10, R10, -0x326172a9, RZ ;  /* 0xcd9e8d570a0a7825 */ /* 0x000fe200078e00ff */
[----:B------:R-:W-:-:S03]  /*0110*/  LOP3.LUT R9, R9, R3, RZ, 0x3c, !PT ;  /* 0x0000000309097212 */ /* 0x000fc600078e3cff */
[----:B------:R-:W-:Y:S01]  /*0120*/  VIADD R3, R12, 0x3c6ef372 ;  /* 0x3c6ef3720c037836 */ /* 0x000fe20000000000 */
[----:B------:R-:W-:Y:S01]  /*0130*/  LOP3.LUT R8, R5, R4, R11, 0x96, !PT ;  /* 0x0000000405087212 */ /* 0x000fe200078e960b */
[----:B------:R-:W-:Y:S01]  /*0140*/  IMAD.WIDE.U32 R4, R9, -0x326172a9, RZ ;  /* 0xcd9e8d5709047825 */ /* 0x000fe200078e00ff */
[----:B------:R-:W-:-:S03]  /*0150*/  IADD3 R11, PT, PT, R13, 0x76cf5d0a, RZ ;  /* 0x76cf5d0a0d0b7810 */ /* 0x000fc60007ffe0ff */
[----:B------:R-:W-:Y:S01]  /*0160*/  IMAD.WIDE.U32 R8, R8, -0x2daee0ad, RZ ;  /* 0xd2511f5308087825 */ /* 0x000fe200078e00ff */
[----:B------:R-:W-:-:S03]  /*0170*/  LOP3.LUT R3, R5, R10, R3, 0x96, !PT ;  /* 0x0000000a05037212 */ /* 0x000fc600078e9603 */
[----:B------:R-:W-:Y:S01]  /*0180*/  VIADD R5, R12, 0xdaa66d2b ;  /* 0xdaa66d2b0c057836 */ /* 0x000fe20000000000 */
[----:B------:R-:W-:Y:S01]  /*0190*/  LOP3.LUT R11, R9, R2, R11, 0x96, !PT ;  /* 0x00000002090b7212 */ /* 0x000fe200078e960b */
[----:B------:R-:W-:Y:S02]  /*01a0*/  VIADD R9, R13, 0x32370b8f ;  /* 0x32370b8f0d097836 */ /* 0x000fe40000000000 */
[----:B------:R-:W-:-:S04]  /*01b0*/  IMAD.WIDE.U32 R2, R3, -0x2daee0ad, RZ ;  /* 0xd2511f5303027825 */ /* 0x000fc800078e00ff */
[----:B------:R-:W-:Y:S01]  /*01c0*/  IMAD.WIDE.U32 R10, R11, -0x326172a9, RZ ;  /* 0xcd9e8d570b0a7825 */ /* 0x000fe200078e00ff */
[----:B------:R-:W-:Y:S02]  /*01d0*/  LOP3.LUT R9, R3, R8, R9, 0x96, !PT ;  /* 0x0000000803097212 */ /* 0x000fe400078e9609 */
[----:B------:R-:W-:Y:S02]  /*01e0*/  IADD3 R3, PT, PT, R12, 0x78dde6e4, RZ ;  /* 0x78dde6e40c037810 */ /* 0x000fe40007ffe0ff */
[----:B------:R-:W-:Y:S01]  /*01f0*/  LOP3.LUT R8, R11, R4, R5, 0x96, !PT ;  /* 0x000000040b087212 */ /* 0x000fe200078e9605 */
[----:B------:R-:W-:-:S04]  /*0200*/  IMAD.WIDE.U32 R4, R9, -0x326172a9, RZ ;  /* 0xcd9e8d5709047825 */ /* 0x000fc800078e00ff */
[----:B------:R-:W-:Y:S01]  /*0210*/  IMAD.WIDE.U32 R8, R8, -0x2daee0ad, RZ ;  /* 0xd2511f5308087825 */ /* 0x000fe200078e00ff */
[----:B------:R-:W-:Y:S02]  /*0220*/  LOP3.LUT R3, R5, R10, R3, 0x96, !PT ;  /* 0x0000000a05037212 */ /* 0x000fe400078e9603 */
[----:B------:R-:W-:Y:S01]  /*0230*/  IADD3 R5, PT, PT, R12, 0x1715609d, RZ ;  /* 0x1715609d0c057810 */ /* 0x000fe20007ffe0ff */
[----:B------:R-:W-:-:S05]  /*0240*/  VIADD R11, R13, 0xed9eba14 ;  /* 0xed9eba140d0b7836 */ /* 0x000fca0000000000 */
[----:B------:R-:W-:Y:S01]  /*0250*/  LOP3.LUT R11, R9, R2, R11, 0x96, !PT ;  /* 0x00000002090b7212 */ /* 0x000fe200078e960b */
[----:B------:R-:W-:Y:S02]  /*0260*/  VIADD R9, R13, 0xa9066899 ;  /* 0xa90668990d097836 */ /* 0x000fe40000000000 */
[----:B------:R-:W-:-:S04]  /*0270*/  IMAD.WIDE.U32 R2, R3, -0x2daee0ad, RZ ;  /* 0xd2511f5303027825 */ /* 0x000fc800078e00ff */
[----:B------:R-:W-:Y:S01]  /*0280*/  IMAD.WIDE.U32 R10, R11, -0x326172a9, RZ ;  /* 0xcd9e8d570b0a7825 */ /* 0x000fe200078e00ff */
[----:B------:R-:W-:-:S03]  /*0290*/  LOP3.LUT R9, R3, R8, R9, 0x96, !PT ;  /* 0x0000000803097212 */ /* 0x000fc600078e9609 */
[----:B------:R-:W-:Y:S01]  /*02a0*/  VIADD R3, R12, 0xb54cda56 ;  /* 0xb54cda560c037836 */ /* 0x000fe20000000000 */
[----:B------:R-:W-:Y:S01]  /*02b0*/  LOP3.LUT R8, R11, R4, R5, 0x96, !PT ;  /* 0x000000040b087212 */ /* 0x000fe200078e9605 */
[----:B------:R-:W-:-:S04]  /*02c0*/  IMAD.WIDE.U32 R4, R9, -0x326172a9, RZ ;  /* 0xcd9e8d5709047825 */ /* 0x000fc800078e00ff */
[----:B------:R-:W-:Y:S01]  /*02d0*/  IMAD.WIDE.U32 R8, R8, -0x2daee0ad, RZ ;  /* 0xd2511f5308087825 */ /* 0x000fe200078e00ff */
[----:B------:R-:W-:Y:S02]  /*02e0*/  LOP3.LUT R10, R5, R10, R3, 0x96, !PT ;  /* 0x0000000a050a7212 */ /* 0x000fe400078e9603 */
[C---:B------:R-:W-:Y:S01]  /*02f0*/  IADD3 R5, PT, PT, R13.reuse, 0x1fd5c5a3, RZ ;  /* 0x1fd5c5a30d057810 */ /* 0x040fe20007ffe0ff */
[----:B------:R-:W-:Y:S02]  /*0300*/  VIADD R11, R13, 0x646e171e ;  /* 0x646e171e0d0b7836 */ /* 0x000fe40000000000 */
[----:B------:R-:W-:-:S03]  /*0310*/  VIADD R3, R12, 0x5384540f ;  /* 0x5384540f0c037836 */ /* 0x000fc60000000000 */
[----:B------:R-:W-:Y:S01]  /*0320*/  LOP3.LUT R14, R9, R2, R11, 0x96, !PT ;  /* 0x00000002090e7212 */ /* 0x000fe200078e960b */
[----:B------:R-:W-:-:S04]  /*0330*/  IMAD.WIDE.U32 R10, R10, -0x2daee0ad, RZ ;  /* 0xd2511f530a0a7825 */ /* 0x000fc800078e00ff */
[----:B------:R-:W-:Y:S01]  /*0340*/  IMAD.WIDE.U32 R14, R14, -0x326172a9, RZ ;  /* 0xcd9e8d570e0e7825 */ /* 0x000fe200078e00ff */
[----:B------:R-:W-:-:S03]  /*0350*/  LOP3.LUT R8, R11, R8, R5, 0x96, !PT ;  /* 0x000000080b087212 */ /* 0x000fc600078e9605 */
[----:B------:R-:W-:Y:S01]  /*0360*/  VIADD R11, R12, 0xf1bbcdc8 ;  /* 0xf1bbcdc80c0b7836 */ /* 0x000fe20000000000 */
[----:B------:R-:W-:Y:S01]  /*0370*/  LOP3.LUT R4, R15, R4, R3, 0x96, !PT ;  /* 0x000000040f047212 */ /* 0x000fe200078e9603 */
[----:B------:R-:W-:Y:S01]  /*0380*/  IMAD.WIDE.U32 R8, R8, -0x326172a9, RZ ;  /* 0xcd9e8d5708087825 */ /* 0x000fe200078e00ff */
[----:B------:R-:W1:Y:S01]  /*0390*/  LDC.64 R2, c[0x0][0x388] ;  /* 0x0000e200ff027b82 */ /* 0x000e620000000a00 */
[----:B------:R-:W-:Y:S02]  /*03a0*/  IADD3 R15, PT, PT, R13, -0x24c28bd8, RZ ;  /* 0xdb3d74280d0f7810 */ /* 0x000fe40007ffe0ff */
[----:B------:R-:W-:Y:S01]  /*03b0*/  IMAD.WIDE.U32 R4, R4, -0x2daee0ad, RZ ;  /* 0xd2511f5304047825 */ /* 0x000fe200078e00ff */
[----:B------:R-:W-:-:S03]  /*03c0*/  LOP3.LUT R14, R9, R14, R11, 0x96, !PT ;  /* 0x0000000e090e7212 */ /* 0x000fc600078e960b */
[----:B------:R-:W-:Y:S01]  /*03d0*/  VIADD R9, R13, 0x96a522ad ;  /* 0x96a522ad0d097836 */ /* 0x000fe20000000000 */
[----:B------:R-:W-:Y:S01]  /*03e0*/  LOP3.LUT R16, R5, R10, R15, 0x96, !PT ;  /* 0x0000000a05107212 */ /* 0x000fe200078e960f */
[----:B------:R-:W-:-:S04]  /*03f0*/  IMAD.WIDE.U32 R14, R14, -0x2daee0ad, RZ ;  /* 0xd2511f530e0e7825 */ /* 0x000fc800078e00ff */
[----:B------:R-:W-:Y:S01]  /*0400*/  IMAD.WIDE.U32 R16, R16, -0x326172a9, RZ ;  /* 0xcd9e8d5710107825 */ /* 0x000fe200078e00ff */
[----:B------:R-:W-:Y:S02]  /*0410*/  LOP3.LUT R10, R15, R4, R9, 0x96, !PT ;  /* 0x000000040f0a7212 */ /* 0x000fe400078e9609 */
[----:B------:R-:W-:Y:S01]  /*0420*/  MOV R11, R14 ;  /* 0x0000000e000b7202 */ /* 0x000fe20000000f00 */
[----:B------:R-:W-:Y:S01]  /*0430*/  VIADD R5, R12, 0x8ff34781 ;  /* 0x8ff347810c057836 */ /* 0x000fe20000000000 */
[----:B------:R-:W-:Y:S01]  /*0440*/  CS2R R14, SRZ ;  /* 0x00000000000e7805 */ /* 0x000fe2000001ff00 */
[----:B------:R-:W-:-:S03]  /*0450*/  IMAD.MOV.U32 R9, RZ, RZ, R16 ;  /* 0x000000ffff097224 */ /* 0x000fc600078e0010 */
[----:B------:R-:W-:Y:S02]  /*0460*/  LOP3.LUT R8, R17, R8, R5, 0x96, !PT ;  /* 0x0000000811087212 */ /* 0x000fe400078e9605 */
[----:B------:R-:W-:Y:S01]  /*0470*/  CS2R R4, SRZ ;  /* 0x0000000000047805 */ /* 0x000fe2000001ff00 */
[----:B-1----:R-:W-:-:S05]  /*0480*/  IMAD.WIDE R2, R6, 0x40, R2 ;  /* 0x0000004006027825 */ /* 0x002fca00078e0202 */
[----:B0-----:R0:W-:Y:S04]  /*0490*/  STG.E.128 desc[UR4][R2.64], R4 ;  /* 0x0000000402007986 */ /* 0x0011e8000c101d04 */
[----:B------:R0:W-:Y:S04]  /*04a0*/  STG.E.128 desc[UR4][R2.64+0x20], R12 ;  /* 0x0000200c02007986 */ /* 0x0001e8000c101d04 */
[----:B------:R0:W-:Y:S04]  /*04b0*/  STG.E.128 desc[UR4][R2.64+0x10], R8 ;  /* 0x0000100802007986 */ /* 0x0001e8000c101d04 */
[----:B------:R0:W-:Y:S04]  /*04c0*/  STG.E.64 desc[UR4][R2.64+0x30], RZ ;  /* 0x000030ff02007986 */ /* 0x0001e8000c101b04 */
[----:B------:R0:W-:Y:S01]  /*04d0*/  STG.E.64 desc[UR4][R2.64+0x38], RZ ;  /* 0x000038ff02007986 */ /* 0x0001e2000c101b04 */
[----:B------:R-:W-:Y:S05]  /*04e0*/  @P0 EXIT ;  /* 0x000000000000094d */ /* 0x000fea0003800000 */
[----:B------:R-:W1:Y:S01]  /*04f0*/  LDC.64 R16, c[0x0][0x390] ;  /* 0x0000e400ff107b82 */ /* 0x000e620000000a00 */
[----:B------:R-:W2:Y:S01]  /*0500*/  LDCU UR6, c[0x0][0x370] ;  /* 0x00006e00ff0677ac */ /* 0x000ea20008000800 */
[----:B------:R-:W-:Y:S01]  /*0510*/  IMAD.MOV.U32 R19, RZ, RZ, R6 ;  /* 0x000000ffff137224 */ /* 0x000fe200078e0006 */
[----:B------:R-:W3:Y:S01]  /*0520*/  LDCU UR10, c[0x0][0x398] ;  /* 0x00007300ff0a77ac */ /* 0x000ee20008000800 */
[----:B--2---:R-:W-:-:S07]  /*0530*/  IMAD R0, R0, UR6, RZ ;  /* 0x0000000600007c24 */ /* 0x004fce000f8e02ff */
.L_x_22:
[----:B0-2-4-:R-:W2:Y:S01]  /*0540*/  LDG.E R4, desc[UR4][R2.64+0x30] ;  /* 0x0000300402047981 */ /* 0x015ea2000c1e1900 */
[----:B------:R-:W-:Y:S01]  /*0550*/  BSSY.RECONVERGENT B0, `(.L_x_8) ;  /* 0x000013f000007945 */ /* 0x000fe20003800200 */
[----:B--2---:R-:W-:-:S13]  /*0560*/  ISETP.NE.AND P0, PT, R4, 0x1, PT ;  /* 0x000000010400780c */ /* 0x004fda0003f05270 */
[----:B------:R-:W-:Y:S05]  /*0570*/  @!P0 BRA `(.L_x_9) ;  /* 0x0000001000e88947 */ /* 0x000fea0003800000 */
[----:B------:R-:W2:Y:S04]  /*0580*/  LDG.E.64 R14, desc[UR4][R2.64] ;  /* 0x00000004020e7981 */ /* 0x000ea8000c1e1b00 */
[----:B------:R0:W5:Y:S01]  /*0590*/  LDG.E.128 R4, desc[UR4][R2.64+0x10] ;  /* 0x0000100402047981 */ /* 0x000162000c1e1d00 */
[----:B------:R-:W-:Y:S01]  /*05a0*/  BSSY.RECONVERGENT B1, `(.L_x_10) ;  /* 0x0000016000017945 */ /* 0x000fe20003800200 */
[----:B--2---:R-:W-:-:S04]  /*05b0*/  IADD3 R21, PT, PT, R14, 0x1, RZ ;  /* 0x000000010e157810 */ /* 0x004fc80007ffe0ff */
[----:B------:R-:W-:Y:S01]  /*05c0*/  ISETP.NE.AND P0, PT, R21, RZ, PT ;  /* 0x000000ff1500720c */ /* 0x000fe20003f05270 */
[----:B------:R0:W-:-:S12]  /*05d0*/  STG.E desc[UR4][R2.64], R21 ;  /* 0x0000001502007986 */ /* 0x0001d8000c101904 */
[----:B0-----:R-:W-:Y:S05]  /*05e0*/  @!P0 BRA `(.L_x_11) ;  /* 0x0000000000088947 */ /* 0x001fea0003800000 */
[----:B------:R0:W5:Y:S01]  /*05f0*/  LDG.E R13, desc[UR4][R2.64+0x8] ;  /* 0x00000804020d7981 */ /* 0x000162000c1e1900 */
[----:B------:R-:W-:Y:S05]  /*0600*/  BRA `(.L_x_12) ;  /* 0x00000000003c7947 */ /* 0x000fea0003800000 */
.L_x_11:
[----:B------:R2:W5:Y:S01]  /*0610*/  LDG.E R13, desc[UR4][R2.64+0x8] ;  /* 0x00000804020d7981 */ /* 0x000562000c1e1900 */
[----:B------:R-:W-:-:S05]  /*0620*/  VIADD R15, R15, 0x1 ;  /* 0x000000010f0f7836 */ /* 0x000fca0000000000 */
[----:B------:R2:W-:Y:S01]  /*0630*/  STG.E desc[UR4][R2.64+0x4], R15 ;  /* 0x0000040f02007986 */ /* 0x0005e2000c101904 */
[----:B------:R-:W-:-:S13]  /*0640*/  ISETP.NE.AND P0, PT, R15, RZ, PT ;  /* 0x000000ff0f00720c */ /* 0x000fda0003f05270 */
[----:B--2---:R-:W-:Y:S05]  /*0650*/  @P0 BRA `(.L_x_12) ;  /* 0x0000000000280947 */ /* 0x004fea0003800000 */
[----:B-----5:R-:W-:Y:S02]  /*0660*/  VIADD R13, R13, 0x1 ;  /* 0x000000010d0d7836 */ /* 0x020fe40000000000 */
[----:B------:R-:W-:-:S03]  /*0670*/  HFMA2 R15, -RZ, RZ, 0, 0 ;  /* 0x00000000ff0f7431 */ /* 0x000fc600000001ff */
[----:B------:R2:W-:Y:S01]  /*0680*/  STG.E desc[UR4][R2.64+0x8], R13 ;  /* 0x0000080d02007986 */ /* 0x0005e2000c101904 */
[----:B------:R-:W-:-:S13]  /*0690*/  ISETP.NE.AND P0, PT, R13, RZ, PT ;  /* 0x000000ff0d00720c */ /* 0x000fda0003f05270 */
[----:B--2---:R-:W-:Y:S05]  /*06a0*/  @P0 BRA `(.L_x_12) ;  /* 0x0000000000140947 */ /* 0x004fea0003800000 */
[----:B------:R-:W2:Y:S01]  /*06b0*/  LDG.E R9, desc[UR4][R2.64+0xc] ;  /* 0x00000c0402097981 */ /* 0x000ea2000c1e1900 */
[----:B------:R-:W-:Y:S01]  /*06c0*/  IMAD.MOV.U32 R13, RZ, RZ, RZ ;  /* 0x000000ffff0d7224 */ /* 0x000fe200078e00ff */
[----:B------:R-:W-:Y:S01]  /*06d0*/  MOV R15, RZ ;  /* 0x000000ff000f7202 */ /* 0x000fe20000000f00 */
[----:B--2---:R-:W-:-:S05]  /*06e0*/  VIADD R9, R9, 0x1 ;  /* 0x0000000109097836 */ /* 0x004fca0000000000 */
[----:B------:R2:W-:Y:S02]  /*06f0*/  STG.E desc[UR4][R2.64+0xc], R9 ;  /* 0x00000c0902007986 */ /* 0x0005e4000c101904 */
.L_x_12:
[----:B---3--:R-:W-:Y:S05]  /*0700*/  BSYNC.RECONVERGENT B1 ;  /* 0x0000000000017941 */ /* 0x008fea0003800200 */
.L_x_10:
[----:B--2---:R-:W2:Y:S04]  /*0710*/  LDG.E.128 R8, desc[UR4][R2.64+0x20] ;  /* 0x0000200402087981 */ /* 0x004ea8000c1e1d00 */
[----:B------:R-:W3:Y:S01]  /*0720*/  LDG.E R20, desc[UR4][R2.64+0xc] ;  /* 0x00000c0402147981 */ /* 0x000ee2000c1e1900 */
[----:B-----5:R-:W-:Y:S01]  /*0730*/  IMAD.WIDE.U32 R12, R13, -0x326172a9, RZ ;  /* 0xcd9e8d570d0c7825 */ /* 0x020fe200078e00ff */
[----:B------:R-:W-:Y:S03]  /*0740*/  BSSY.RECONVERGENT B1, `(.L_x_13) ;  /* 0x0000055000017945 */ /* 0x000fe60003800200 */
[----:B------:R-:W-:-:S04]  /*0750*/  IMAD.HI.U32 R18, R21, -0x2daee0ad, RZ ;  /* 0xd2511f5315127827 */ /* 0x000fc800078e00ff */
[----:B------:R-:W-:Y:S01]  /*0760*/  IMAD.MOV.U32 R21, RZ, RZ, -0x2daee0ad ;  /* 0xd2511f53ff157424 */ /* 0x000fe200078e00ff */
[----:B--2---:R-:W-:-:S03]  /*0770*/  LOP3.LUT R15, R8, R13, R15, 0x96, !PT ;  /* 0x0000000d080f7212 */ /* 0x004fc600078e960f */
[----:B------:R-:W-:Y:S01]  /*0780*/  IMAD R11, R14, R21, -0x2daee0ad ;  /* 0xd2511f530e0b7424 */ /* 0x000fe200078e0215 */
[----:B------:R-:W-:Y:S01]  /*0790*/  IADD3 R13, PT, PT, R8, -0x61c88647, RZ ;  /* 0x9e3779b9080d7810 */ /* 0x000fe20007ffe0ff */
[C---:B------:R-:W-:Y:S01]  /*07a0*/  VIADD R22, R9.reuse, 0xbb67ae85 ;  /* 0xbb67ae8509167836 */ /* 0x040fe20000000000 */
[----:B---3--:R-:W-:Y:S01]  /*07b0*/  LOP3.LUT R18, R9, R20, R18, 0x96, !PT ;  /* 0x0000001409127212 */ /* 0x008fe200078e9612 */
[----:B------:R-:W-:Y:S01]  /*07c0*/  IMAD.WIDE.U32 R14, R15, -0x2daee0ad, RZ ;  /* 0xd2511f530f0e7825 */ /* 0x000fe200078e00ff */
[----:B------:R-:W-:-:S03]  /*07d0*/  ISETP.NE.AND P0, PT, R10, 0x3, PT ;  /* 0x000000030a00780c */ /* 0x000fc60003f05270 */
        /* <DEDUP_REMOVED lines=8> */
[----:B------:R-:W-:-:S05]  /*0860*/  VIADD R11, R9, 0x76cf5d0a ;  /* 0x76cf5d0a090b7836 */ /* 0x000fca0000000000 */
[----:B------:R-:W-:Y:S01]  /*0870*/  LOP3.LUT R11, R23, R11, R14, 0x96, !PT ;  /* 0x0000000b170b7212 */ /* 0x000fe200078e960e */
[----:B------:R-:W-:-:S04]  /*0880*/  IMAD.WIDE.U32 R14, R15, -0x2daee0ad, RZ ;  /* 0xd2511f530f0e7825 */ /* 0x000fc800078e00ff */
[----:B------:R-:W-:Y:S01]  /*0890*/  IMAD.WIDE.U32 R20, R11, -0x326172a9, RZ ;  /* 0xcd9e8d570b147825 */ /* 0x000fe200078e00ff */
[----:B------:R-:W-:-:S03]  /*08a0*/  LOP3.LUT R13, R15, R22, R13, 0x96, !PT ;  /* 0x000000160f0d7212 */ /* 0x000fc600078e960d */
[C---:B------:R-:W-:Y:S02]  /*08b0*/  VIADD R11, R8.reuse, 0xdaa66d2b ;  /* 0xdaa66d2b080b7836 */ /* 0x040fe40000000000 */
[----:B------:R-:W-:-:S03]  /*08c0*/  VIADD R15, R8, 0x78dde6e4 ;  /* 0x78dde6e4080f7836 */ /* 0x000fc60000000000 */
[----:B------:R-:W-:Y:S01]  /*08d0*/  LOP3.LUT R11, R21, R12, R11, 0x96, !PT ;  /* 0x0000000c150b7212 */ /* 0x000fe200078e960b */
[----:B------:R-:W-:-:S04]  /*08e0*/  IMAD.WIDE.U32 R12, R13, -0x326172a9, RZ ;  /* 0xcd9e8d570d0c7825 */ /* 0x000fc800078e00ff */
[----:B------:R-:W-:Y:S01]  /*08f0*/  IMAD.WIDE.U32 R22, R11, -0x2daee0ad, RZ ;  /* 0xd2511f530b167825 */ /* 0x000fe200078e00ff */
[----:B------:R-:W-:Y:S02]  /*0900*/  IADD3 R11, PT, PT, R9, -0x126145ec, RZ ;  /* 0xed9eba14090b7810 */ /* 0x000fe40007ffe0ff */
[----:B------:R-:W-:Y:S01]  /*0910*/  LOP3.LUT R15, R13, R20, R15, 0x96, !PT ;  /* 0x000000140d0f7212 */ /* 0x000fe200078e960f */
[----:B------:R-:W-:Y:S01]  /*0920*/  VIADD R13, R9, 0xa9066899 ;  /* 0xa9066899090d7836 */ /* 0x000fe20000000000 */
[----:B------:R-:W-:-:S03]  /*0930*/  LOP3.LUT R11, R23, R14, R11, 0x96, !PT ;  /* 0x0000000e170b7212 */ /* 0x000fc600078e960b */
[----:B------:R-:W-:-:S04]  /*0940*/  IMAD.WIDE.U32 R14, R15, -0x2daee0ad, RZ ;  /* 0xd2511f530f0e7825 */ /* 0x000fc800078e00ff */
[----:B------:R-:W-:Y:S01]  /*0950*/  IMAD.WIDE.U32 R20, R11, -0x326172a9, RZ ;  /* 0xcd9e8d570b147825 */ /* 0x000fe200078e00ff */
[----:B------:R-:W-:Y:S02]  /*0960*/  LOP3.LUT R13, R15, R22, R13, 0x96, !PT ;  /* 0x000000160f0d7212 */ /* 0x000fe400078e960d */
[C---:B------:R-:W-:Y:S01]  /*0970*/  IADD3 R15, PT, PT, R8.reuse, -0x4ab325aa, RZ ;  /* 0xb54cda56080f7810 */ /* 0x040fe20007ffe0ff */
        /* <DEDUP_REMOVED lines=10> */
[C---:B------:R-:W-:Y:S02]  /*0a20*/  IADD3 R11, PT, PT, R8.reuse, 0x5384540f, RZ ;  /* 0x5384540f080b7810 */ /* 0x040fe40007ffe0ff */
[----:B------:R-:W-:Y:S01]  /*0a30*/  LOP3.LUT R13, R15, R22, R13, 0x96, !PT ;  /* 0x000000160f0d7212 */ /* 0x000fe200078e960d */
[----:B------:R-:W-:Y:S01]  /*0a40*/  VIADD R15, R8, 0xf1bbcdc8 ;  /* 0xf1bbcdc8080f7836 */ /* 0x000fe20000000000 */
[----:B------:R-:W-:-:S03]  /*0a50*/  LOP3.LUT R11, R21, R12, R11, 0x96, !PT ;  /* 0x0000000c150b7212 */ /* 0x000fc600078e960b */
[----:B------:R-:W-:-:S04]  /*0a60*/  IMAD.WIDE.U32 R12, R13, -0x326172a9, RZ ;  /* 0xcd9e8d570d0c7825 */ /* 0x000fc800078e00ff */
[----:B------:R-:W-:Y:S01]  /*0a70*/  IMAD.WIDE.U32 R22, R11, -0x2daee0ad, RZ ;  /* 0xd2511f530b167825 */ /* 0x000fe200078e00ff */
[----:B------:R-:W-:Y:S02]  /*0a80*/  LOP3.LUT R20, R13, R20, R15, 0x96, !PT ;  /* 0x000000140d147212 */ /* 0x000fe400078e960f */
[C---:B------:R-:W-:Y:S01]  /*0a90*/  IADD3 R13, PT, PT, R9.reuse, -0x695add53, RZ ;  /* 0x96a522ad090d7810 */ /* 0x040fe20007ffe0ff */
[----:B------:R-:W-:Y:S02]  /*0aa0*/  VIADD R11, R9, 0xdb3d7428 ;  /* 0xdb3d7428090b7836 */ /* 0x000fe40000000000 */
[----:B------:R-:W-:-:S03]  /*0ab0*/  IMAD.WIDE.U32 R20, R20, -0x2daee0ad, RZ ;  /* 0xd2511f5314147825 */ /* 0x000fc600078e00ff */
[----:B------:R-:W-:Y:S01]  /*0ac0*/  LOP3.LUT R11, R23, R14, R11, 0x96, !PT ;  /* 0x0000000e170b7212 */ /* 0x000fe200078e960b */
[----:B------:R-:W-:Y:S01]  /*0ad0*/  VIADD R9, R8, 0x8ff34781 ;  /* 0x8ff3478108097836 */ /* 0x000fe20000000000 */
[----:B------:R-:W-:Y:S01]  /*0ae0*/  LOP3.LUT R14, R21, R22, R13, 0x96, !PT ;  /* 0x00000016150e7212 */ /* 0x000fe200078e960d */
[----:B------:R-:W-:Y:S02]  /*0af0*/  IMAD.MOV.U32 R15, RZ, RZ, R20 ;  /* 0x000000ffff0f7224 */ /* 0x000fe400078e0014 */
[----:B------:R-:W-:-:S05]  /*0b00*/  IMAD.WIDE.U32 R24, R11, -0x326172a9, RZ ;  /* 0xcd9e8d570b187825 */ /* 0x000fca00078e00ff */
[----:B------:R-:W-:Y:S02]  /*0b10*/  LOP3.LUT R12, R25, R12, R9, 0x96, !PT ;  /* 0x0000000c190c7212 */ /* 0x000fe400078e9609 */
[----:B------:R-:W-:-:S05]  /*0b20*/  MOV R13, R24 ;  /* 0x00000018000d7202 */ /* 0x000fca0000000f00 */
[----:B------:R2:W-:Y:S01]  /*0b30*/  STG.E.128 desc[UR4][R2.64+0x10], R12 ;  /* 0x0000100c02007986 */ /* 0x0005e2000c101d04 */
[----:B------:R-:W-:Y:S05]  /*0b40*/  @!P0 BRA `(.L_x_14) ;  /* 0x0000000000408947 */ /* 0x000fea0003800000 */
[----:B------:R-:W-:Y:S01]  /*0b50*/  ISETP.NE.AND P0, PT, R10, 0x2, PT ;  /* 0x000000020a00780c */ /* 0x000fe20003f05270 */
[----:B--2---:R-:W-:Y:S01]  /*0b60*/  IMAD.MOV.U32 R15, RZ, RZ, R6 ;  /* 0x000000ffff0f7224 */ /* 0x004fe200078e0006 */
[----:B------:R-:W-:Y:S01]  /*0b70*/  MOV R13, R12 ;  /* 0x0000000c000d7202 */ /* 0x000fe20000000f00 */
[----:B------:R-:W-:-:S10]  /*0b80*/  IMAD.MOV.U32 R8, RZ, RZ, R7 ;  /* 0x000000ffff087224 */ /* 0x000fd400078e0007 */
[----:B------:R-:W-:Y:S05]  /*0b90*/  @!P0 BRA `(.L_x_15) ;  /* 0x00000000003c8947 */ /* 0x000fea0003800000 */
[----:B------:R-:W-:Y:S01]  /*0ba0*/  ISETP.NE.AND P0, PT, R10, 0x1, PT ;  /* 0x000000010a00780c */ /* 0x000fe20003f05270 */
[----:B------:R-:W-:Y:S01]  /*0bb0*/  IMAD.MOV.U32 R15, RZ, RZ, R4 ;  /* 0x000000ffff0f7224 */ /* 0x000fe200078e0004 */
[----:B------:R-:W-:Y:S01]  /*0bc0*/  MOV R13, R6 ;  /* 0x00000006000d7202 */ /* 0x000fe20000000f00 */
[----:B------:R-:W-:Y:S02]  /*0bd0*/  IMAD.MOV.U32 R8, RZ, RZ, R5 ;  /* 0x000000ffff087224 */ /* 0x000fe400078e0005 */
[----:B------:R-:W-:-:S08]  /*0be0*/  IMAD.MOV.U32 R24, RZ, RZ, R7 ;  /* 0x000000ffff187224 */ /* 0x000fd000078e0007 */
[----:B------:R-:W-:Y:S05]  /*0bf0*/  @P0 BRA `(.L_x_15) ;  /* 0x0000000000240947 */ /* 0x000fea0003800000 */
[----:B------:R-:W-:Y:S01]  /*0c00*/  IMAD.MOV.U32 R15, RZ, RZ, R5 ;  /* 0x000000ffff0f7224 */ /* 0x000fe200078e0005 */
[----:B------:R-:W-:Y:S01]  /*0c10*/  MOV R8, R6 ;  /* 0x0000000600087202 */ /* 0x000fe20000000f00 */
[----:B------:R-:W-:Y:S02]  /*0c20*/  IMAD.MOV.U32 R13, RZ, RZ, R7 ;  /* 0x000000ffff0d7224 */ /* 0x000fe400078e0007 */
[----:B------:R-:W-:Y:S01]  /*0c30*/  IMAD.MOV.U32 R24, RZ, RZ, R12 ;  /* 0x000000ffff187224 */ /* 0x000fe200078e000c */
[----:B------:R-:W-:Y:S06]  /*0c40*/  BRA `(.L_x_15) ;  /* 0x0000000000107947 */ /* 0x000fec0003800000 */
.L_x_14:
[----:B--2---:R-:W-:Y:S01]  /*0c50*/  IMAD.MOV.U32 R13, RZ, RZ, R24 ;  /* 0x000000ffff0d7224 */ /* 0x004fe200078e0018 */
[----:B------:R-:W-:Y:S01]  /*0c60*/  MOV R15, R7 ;  /* 0x00000007000f7202 */ /* 0x000fe20000000f00 */
[----:B------:R-:W-:Y:S01]  /*0c70*/  IMAD.MOV.U32 R8, RZ, RZ, R12 ;  /* 0x000000ffff087224 */ /* 0x000fe200078e000c */
[----:B------:R-:W-:-:S07]  /*0c80*/  MOV R24, R14 ;  /* 0x0000000e00187202 */ /* 0x000fce0000000f00 */
.L_x_15:
[----:B------:R-:W-:Y:S05]  /*0c90*/  BSYNC.RECONVERGENT B1 ;  /* 0x0000000000017941 */ /* 0x000fea0003800200 */
.L_x_13:
[----:B------:R-:W-:Y:S01]  /*0ca0*/  IMAD.WIDE.U32 R4, R8, 0x200000, RZ ;  /* 0x0020000008047825 */ /* 0x000fe200078e00ff */
[----:B------:R-:W-:Y:S03]  /*0cb0*/  BSSY.RECONVERGENT B1, `(.L_x_16) ;  /* 0x000005f000017945 */ /* 0x000fe60003800200 */
[----:B------:R-:W-:Y:S01]  /*0cc0*/  IMAD.WIDE.U32 R6, R24, 0x200000, RZ ;  /* 0x0020000018067825 */ /* 0x000fe200078e00ff */
[----:B------:R-:W-:-:S03]  /*0cd0*/  LOP3.LUT R14, R4, R15, RZ, 0x3c, !PT ;  /* 0x0000000f040e7212 */ /* 0x000fc600078e3cff */
[----:B------:R-:W-:Y:S02]  /*0ce0*/  IMAD.MOV.U32 R15, RZ, RZ, R5 ;  /* 0x000000ffff0f7224 */ /* 0x000fe400078e0005 */
[----:B------:R-:W-:Y:S02]  /*0cf0*/  HFMA2 R5, -RZ, RZ, 1.15625, 0 ;  /* 0x3ca00000ff057431 */ /* 0x000fe400000001ff */
[----:B------:R-:W-:Y:S01]  /*0d00*/  IMAD.MOV.U32 R4, RZ, RZ, 0x0 ;  /* 0x00000000ff047424 */ /* 0x000fe200078e00ff */
[----:B------:R-:W-:Y:S01]  /*0d10*/  LOP3.LUT R12, R6, R13, RZ, 0x3c, !PT ;  /* 0x0000000d060c7212 */ /* 0x000fe200078e3cff */
[----:B------:R-:W2:Y:S01]  /*0d20*/  I2F.F64.U64 R10, R14 ;  /* 0x0000000e000a7312 */ /* 0x000ea20000301800 */
[----:B------:R-:W-:Y:S01]  /*0d30*/  MOV R13, R7 ;  /* 0x00000007000d7202 */ /* 0x000fe20000000f00 */
[----:B------:R-:W-:-:S06]  /*0d40*/  IMAD.MOV.U32 R6, RZ, RZ, -0x3ff ;  /* 0xfffffc01ff067424 */ /* 0x000fcc00078e00ff */
[----:B------:R-:W3:Y:S01]  /*0d50*/  I2F.F64.U64 R12, R12 ;  /* 0x0000000c000c7312 */ /* 0x000ee20000301800 */
[----:B--2---:R-:W-:Y:S02]  /*0d60*/  DFMA R10, R10, R4, 5.5511151231257827021e-17 ;  /* 0x3c9000000a0a742b */ /* 0x004fe40000000004 */
[----:B---3--:R-:W-:-:S08]  /*0d70*/  DFMA R4, R12, 2.2204460492503130808e-16, R4 ;  /* 0x3cb000000c04782b */ /* 0x008fd00000000004 */
[----:B------:R-:W-:Y:S01]  /*0d80*/  ISETP.GT.AND P0, PT, R11, 0xfffff, PT ;  /* 0x000fffff0b00780c */ /* 0x000fe20003f04270 */
[----:B------:R-:W-:Y:S02]  /*0d90*/  IMAD.MOV.U32 R8, RZ, RZ, R10 ;  /* 0x000000ffff087224 */ /* 0x000fe400078e000a */
[--C-:B------:R-:W-:Y:S02]  /*0da0*/  IMAD.MOV.U32 R9, RZ, RZ, R11.reuse ;  /* 0x000000ffff097224 */ /* 0x100fe400078e000b */
[----:B------:R-:W-:-:S08]  /*0db0*/  IMAD.MOV.U32 R7, RZ, RZ, R11 ;  /* 0x000000ffff077224 */ /* 0x000fd000078e000b */
[----:B------:R-:W-:Y:S01]  /*0dc0*/  @!P0 DMUL R8, R8, 1.80143985094819840000e+16 ;  /* 0x4350000008088828 */ /* 0x000fe20000000000 */
[----:B------:R-:W-:-:S09]  /*0dd0*/  @!P0 IMAD.MOV.U32 R6, RZ, RZ, -0x435 ;  /* 0xfffffbcbff068424 */ /* 0x000fd200078e00ff */
[----:B------:R-:W-:Y:S01]  /*0de0*/  @!P0 IMAD.MOV.U32 R7, RZ, RZ, R9 ;  /* 0x000000ffff078224 */ /* 0x000fe200078e0009 */
[----:B------:R-:W-:-:S04]  /*0df0*/  @!P0 MOV R10, R8 ;  /* 0x00000008000a8202 */ /* 0x000fc80000000f00 */
[----:B------:R-:W-:-:S04]  /*0e00*/  IADD3 R11, PT, PT, R7, -0x1, RZ ;  /* 0xffffffff070b7810 */ /* 0x000fc80007ffe0ff */
[----:B------:R-:W-:-:S13]  /*0e10*/  ISETP.GT.U32.AND P1, PT, R11, 0x7feffffe, PT ;  /* 0x7feffffe0b00780c */ /* 0x000fda0003f24070 */
[----:B------:R-:W-:Y:S05]  /*0e20*/  @P1 BRA `(.L_x_17) ;  /* 0x0000000400041947 */ /* 0x000fea0003800000 */
[----:B------:R-:W-:Y:S01]  /*0e30*/  LOP3.LUT R8, R7, 0xfffff, RZ, 0xc0, !PT ;  /* 0x000fffff07087812 */ /* 0x000fe200078ec0ff */
[----:B------:R-:W-:Y:S01]  /*0e40*/  IMAD.MOV.U32 R22, RZ, RZ, -0x748574fc ;  /* 0x8b7a8b04ff167424 */ /* 0x000fe200078e00ff */
[----:B------:R-:W-:Y:S01]  /*0e50*/  MOV R23, 0x3ed0ee25 ;  /* 0x3ed0ee2500177802 */ /* 0x000fe20000000f00 */
[----:B------:R-:W-:Y:S01]  /*0e60*/  UMOV UR6, 0x3ae80f1e ;  /* 0x3ae80f1e00067882 */ /* 0x000fe20000000000 */
[----:B------:R-:W-:Y:S01]  /*0e70*/  LOP3.LUT R9, R8, 0x3ff00000, RZ, 0xfc, !PT ;  /* 0x3ff0000008097812 */ /* 0x000fe200078efcff */
[----:B------:R-:W-:Y:S01]  /*0e80*/  IMAD.MOV.U32 R8, RZ, RZ, R10 ;  /* 0x000000ffff087224 */ /* 0x000fe200078e000a */
[----:B------:R-:W-:Y:S01]  /*0e90*/  UMOV UR7, 0x3eb1380b ;  /* 0x3eb1380b00077882 */ /* 0x000fe20000000000 */
[----:B------:R-:W-:Y:S01]  /*0ea0*/  IMAD.MOV.U32 R10, RZ, RZ, RZ ;  /* 0x000000ffff0a7224 */ /* 0x000fe200078e00ff */
[----:B------:R-:W-:Y:S01]  /*0eb0*/  ISETP.GE.U32.AND P0, PT, R9, 0x3ff6a09f, PT ;  /* 0x3ff6a09f0900780c */ /* 0x000fe20003f06070 */
[----:B------:R-:W-:Y:S01]  /*0ec0*/  IMAD.MOV.U32 R25, RZ, RZ, 0x43300000 ;  /* 0x43300000ff197424 */ /* 0x000fe200078e00ff */
[----:B------:R-:W-:Y:S01]  /*0ed0*/  LEA.HI R24, R7, R6, RZ, 0xc ;  /* 0x0000000607187211 */ /* 0x000fe200078f60ff */
[----:B------:R-:W-:Y:S01]  /*0ee0*/  UMOV UR8, 0x80000000 ;  /* 0x8000000000087882 */ /* 0x000fe20000000000 */
[----:B------:R-:W-:-:S09]  /*0ef0*/  UMOV UR9, 0x43300000 ;  /* 0x4330000000097882 */ /* 0x000fd20000000000 */
[----:B------:R-:W-:Y:S02]  /*0f00*/  @P0 VIADD R11, R9, 0xfff00000 ;  /* 0xfff00000090b0836 */ /* 0x000fe40000000000 */
[----:B------:R-:W-:-:S03]  /*0f10*/  @P0 VIADD R24, R24, 0x1 ;  /* 0x0000000118180836 */ /* 0x000fc60000000000 */
[----:B------:R-:W-:Y:S02]  /*0f20*/  @P0 MOV R9, R11 ;  /* 0x0000000b00090202 */ /* 0x000fe40000000f00 */
[----:B------:R-:W-:-:S04]  /*0f30*/  LOP3.LUT R24, R24, 0x80000000, RZ, 0x3c, !PT ;  /* 0x8000000018187812 */ /* 0x000fc800078e3cff */
[C---:B------:R-:W-:Y:S02]  /*0f40*/  DADD R20, R8.reuse, 1 ;  /* 0x3ff0000008147429 */ /* 0x040fe40000000000 */
[----:B------:R-:W-:-:S04]  /*0f50*/  DADD R8, R8, -1 ;  /* 0xbff0000008087429 */ /* 0x000fc80000000000 */
[----:B------:R-:W2:Y:S02]  /*0f60*/  MUFU.RCP64H R11, R21 ;  /* 0x00000015000b7308 */ /* 0x000ea40000001800 */
[----:B--2---:R-:W-:-:S08]  /*0f70*/  DFMA R12, -R20, R10, 1 ;  /* 0x3ff00000140c742b */ /* 0x004fd0000000010a */
[----:B------:R-:W-:-:S08]  /*0f80*/  DFMA R12, R12, R12, R12 ;  /* 0x0000000c0c0c722b */ /* 0x000fd0000000000c */
[----:B------:R-:W-:-:S08]  /*0f90*/  DFMA R10, R10, R12, R10 ;  /* 0x0000000c0a0a722b */ /* 0x000fd0000000000a */
[----:B------:R-:W-:-:S08]  /*0fa0*/  DMUL R12, R8, R10 ;  /* 0x0000000a080c7228 */ /* 0x000fd00000000000 */
[----:B------:R-:W-:-:S08]  /*0fb0*/  DFMA R12, R8, R10, R12 ;  /* 0x0000000a080c722b */ /* 0x000fd0000000000c */
[----:B------:R-:W-:Y:S02]  /*0fc0*/  DMUL R14, R12, R12 ;  /* 0x0000000c0c0e7228 */ /* 0x000fe40000000000 */
[----:B------:R-:W-:-:S06]  /*0fd0*/  DADD R6, R8, -R12 ;  /* 0x0000000008067229 */ /* 0x000fcc000000080c */
[----:B------:R-:W-:Y:S01]  /*0fe0*/  DFMA R20, R14, UR6, R22 ;  /* 0x000000060e147c2b */ /* 0x000fe20008000016 */
[----:B------:R-:W-:Y:S01]  /*0ff0*/  UMOV UR6, 0x9f02676f ;  /* 0x9f02676f00067882 */ /* 0x000fe20000000000 */
[----:B------:R-:W-:Y:S01]  /*1000*/  UMOV UR7, 0x3ef3b266 ;  /* 0x3ef3b26600077882 */ /* 0x000fe20000000000 */
[----:B------:R-:W-:Y:S02]  /*1010*/  DADD R22, R6, R6 ;  /* 0x0000000006167229 */ /* 0x000fe40000000006 */
[----:B------:R-:W-:Y:S01]  /*1020*/  DADD R6, R24, -UR8 ;  /* 0x8000000818067e29 */ /* 0x000fe20008000000 */
[----:B------:R-:W-:Y:S01]  /*1030*/  UMOV UR8, 0xfefa39ef ;  /* 0xfefa39ef00087882 */ /* 0x000fe20000000000 */
[----:B------:R-:W-:Y:S01]  /*1040*/  UMOV UR9, 0x3fe62e42 ;  /* 0x3fe62e4200097882 */ /* 0x000fe20000000000 */
[----:B------:R-:W-:Y:S01]  /*1050*/  DFMA R20, R14, R20, UR6 ;  /* 0x000000060e147e2b */ /* 0x000fe20008000014 */
[----:B------:R-:W-:Y:S01]  /*1060*/  UMOV UR6, 0xa9ab0956 ;  /* 0xa9ab095600067882 */ /* 0x000fe20000000000 */
[----:B------:R-:W-:Y:S01]  /*1070*/  UMOV UR7, 0x3f1745cb ;  /* 0x3f1745cb00077882 */ /* 0x000fe20000000000 */
[----:B------:R-:W-:-:S02]  /*1080*/  DFMA R24, R8, -R12, R22 ;  /* 0x8000000c0818722b */ /* 0x000fc40000000016 */
[----:B------:R-:W-:-:S03]  /*1090*/  DFMA R8, R6, UR8, R12 ;  /* 0x0000000806087c2b */ /* 0x000fc6000800000c */
[----:B------:R-:W-:Y:S01]  /*10a0*/  DFMA R20, R14, R20, UR6 ;  /* 0x000000060e147e2b */ /* 0x000fe20008000014 */
[----:B------:R-:W-:Y:S01]  /*10b0*/  UMOV UR6, 0x2d1b5154 ;  /* 0x2d1b515400067882 */ /* 0x000fe20000000000 */
[----:B------:R-:W-:Y:S01]  /*10c0*/  UMOV UR7, 0x3f3c71c7 ;  /* 0x3f3c71c700077882 */ /* 0x000fe20000000000 */
[----:B------:R-:W-:-:S05]  /*10d0*/  DMUL R24, R10, R24 ;  /* 0x000000180a187228 */ /* 0x000fca0000000000 */
[----:B------:R-:W-:Y:S01]  /*10e0*/  DFMA R20, R14, R20, UR6 ;  /* 0x000000060e147e2b */ /* 0x000fe20008000014 */
[----:B------:R-:W-:Y:S01]  /*10f0*/  UMOV UR6, 0x923be72d ;  /* 0x923be72d00067882 */ /* 0x000fe20000000000 */
[----:B------:R-:W-:-:S06]  /*1100*/  UMOV UR7, 0x3f624924 ;  /* 0x3f62492400077882 */ /* 0x000fcc0000000000 */
        /* <DEDUP_REMOVED lines=8> */
[----:B------:R-:W-:Y:S02]  /*1190*/  UMOV UR7, 0x3fe62e42 ;  /* 0x3fe62e4200077882 */ /* 0x000fe40000000000 */
[----:B------:R-:W-:Y:S01]  /*11a0*/  DFMA R20, R6, -UR6, R8 ;  /* 0x8000000606147c2b */ /* 0x000fe20008000008 */
[----:B------:R-:W-:Y:S01]  /*11b0*/  UMOV UR6, 0x3b39803f ;  /* 0x3b39803f00067882 */ /* 0x000fe20000000000 */
[----:B------:R-:W-:Y:S02]  /*11c0*/  UMOV UR7, 0x3c7abc9e ;  /* 0x3c7abc9e00077882 */ /* 0x000fe40000000000 */
[----:B------:R-:W-:-:S04]  /*11d0*/  DMUL R22, R14, R22 ;  /* 0x000000160e167228 */ /* 0x000fc80000000000 */
[----:B------:R-:W-:-:S04]  /*11e0*/  DADD R20, -R12, R20 ;  /* 0x000000000c147229 */ /* 0x000fc80000000114 */
[----:B------:R-:W-:-:S08]  /*11f0*/  DFMA R22, R12, R22, R24 ;  /* 0x000000160c16722b */ /* 0x000fd00000000018 */
[----:B------:R-:W-:-:S08]  /*1200*/  DADD R20, R22, -R20 ;  /* 0x0000000016147229 */ /* 0x000fd00000000814 */
[----:B------:R-:W-:-:S08]  /*1210*/  DFMA R20, R6, UR6, R20 ;  /* 0x0000000606147c2b */ /* 0x000fd00008000014 */
[----:B------:R-:W-:Y:S01]  /*1220*/  DADD R8, R8, R20 ;  /* 0x0000000008087229 */ /* 0x000fe20000000014 */
[----:B------:R-:W-:Y:S10]  /*1230*/  BRA `(.L_x_18) ;  /* 0x0000000000187947 */ /* 0x000ff40003800000 */
.L_x_17:
[----:B------:R-:W-:Y:S01]  /*1240*/  MOV R6, 0x0 ;  /* 0x0000000000067802 */ /* 0x000fe20000000f00 */
[----:B------:R-:W-:Y:S01]  /*1250*/  IMAD.MOV.U32 R7, RZ, RZ, 0x7ff00000 ;  /* 0x7ff00000ff077424 */ /* 0x000fe200078e00ff */
[----:B------:R-:W-:-:S05]  /*1260*/  LOP3.LUT P0, RZ, R9, 0x7fffffff, RZ, 0xc0, !PT ;  /* 0x7fffffff09ff7812 */ /* 0x000fca000780c0ff */
[----:B------:R-:W-:-:S10]  /*1270*/  DFMA R6, R8, R6, +INF ;  /* 0x7ff000000806742b */ /* 0x000fd40000000006 */
[----:B------:R-:W-:Y:S02]  /*1280*/  FSEL R8, R6, RZ, P0 ;  /* 0x000000ff06087208 */ /* 0x000fe40000000000 */
[----:B------:R-:W-:-:S07]  /*1290*/  FSEL R9, R7, -QNAN , P0 ;  /* 0xfff0000007097808 */ /* 0x000fce0000000000 */
.L_x_18:
[----:B------:R-:W-:Y:S05]  /*12a0*/  BSYNC.RECONVERGENT B1 ;  /* 0x0000000000017941 */ /* 0x000fea0003800200 */
.L_x_16:
[----:B------:R-:W-:Y:S01]  /*12b0*/  DMUL R22, RZ, R4 ;  /* 0x00000004ff167228 */ /* 0x000fe20000000000 */
[----:B------:R-:W-:Y:S01]  /*12c0*/  IMAD.SHL.U32 R6, R5, 0x2, RZ ;  /* 0x0000000205067824 */ /* 0x000fe200078e00ff */
[----:B------:R-:W-:Y:S01]  /*12d0*/  UMOV UR6, 0x33145c07 ;  /* 0x33145c0700067882 */ /* 0x000fe20000000000 */
[----:B------:R-:W-:Y:S01]  /*12e0*/  UMOV UR7, 0x3ca1a626 ;  /* 0x3ca1a62600077882 */ /* 0x000fe20000000000 */
[----:B------:R-:W-:Y:S01]  /*12f0*/  IMAD.MOV.U32 R7, RZ, RZ, 0x3e5ae5f1 ;  /* 0x3e5ae5f1ff077424 */ /* 0x000fe200078e00ff */
[----:B------:R-:W-:Y:S01]  /*1300*/  UMOV UR8, 0xf9785eba ;  /* 0xf9785eba00087882 */ /* 0x000fe20000000000 */
[----:B------:R-:W-:Y:S01]  /*1310*/  ISETP.GT.U32.AND P0, PT, R6, -0x79800000, PT ;  /* 0x868000000600780c */ /* 0x000fe20003f04070 */
[----:B------:R-:W-:Y:S01]  /*1320*/  IMAD.MOV.U32 R6, RZ, RZ, 0x2cb0d246 ;  /* 0x2cb0d246ff067424 */ /* 0x000fe200078e00ff */
[----:B------:R-:W-:Y:S01]  /*1330*/  UMOV UR9, 0x3de5db65 ;  /* 0x3de5db6500097882 */ /* 0x000fe20000000000 */
[----:B------:R-:W-:Y:S01]  /*1340*/  DMUL R8, R8, -2 ;  /* 0xc000000008087828 */ /* 0x000fe20000000000 */
[----:B------:R-:W-:Y:S01]  /*1350*/  FSEL R11, R23, R5, P0 ;  /* 0x00000005170b7208 */ /* 0x000fe20000000000 */
[----:B------:R-:W-:Y:S01]  /*1360*/  BSSY.RECONVERGENT B1, `(.L_x_19) ;  /* 0x000004f000017945 */ /* 0x000fe20003800200 */
[----:B------:R-:W-:-:S02]  /*1370*/  FSEL R22, R22, R4, P0 ;  /* 0x0000000416167208 */ /* 0x000fc40000000000 */
[----:B------:R-:W-:-:S03]  /*1380*/  IADD3 R23, PT, PT, R11, 0x100000, RZ ;  /* 0x001000000b177810 */ /* 0x000fc60007ffe0ff */
[----:B------:R-:W-:Y:S01]  /*1390*/  IMAD.MOV.U32 R10, RZ, RZ, R22 ;  /* 0x000000ffff0a7224 */ /* 0x000fe200078e0016 */
[----:B------:R-:W2:Y:S08]  /*13a0*/  FRND.F64 R4, R22 ;  /* 0x0000001600047313 */ /* 0x000eb00000301800 */
[----:B------:R-:W3:Y:S01]  /*13b0*/  F2I.S64.F64 R22, R22 ;  /* 0x0000001600167311 */ /* 0x000ee20000301900 */
[----:B--2---:R-:W-:-:S08]  /*13c0*/  DFMA R4, R4, -0.5, R10 ;  /* 0xbfe000000404782b */ /* 0x004fd0000000000a */
[C---:B------:R-:W-:Y:S01]  /*13d0*/  DMUL R20, R4.reuse, UR6 ;  /* 0x0000000604147c28 */ /* 0x040fe20008000000 */
[----:B------:R-:W-:Y:S01]  /*13e0*/  UMOV UR6, 0x54442d18 ;  /* 0x54442d1800067882 */ /* 0x000fe20000000000 */
[----:B------:R-:W-:Y:S01]  /*13f0*/  UMOV UR7, 0x400921fb ;  /* 0x400921fb00077882 */ /* 0x000fe20000000000 */
[C---:B---3--:R-:W-:Y:S02]  /*1400*/  LOP3.LUT R18, R22.reuse, 0x1, RZ, 0xc0, !PT ;  /* 0x0000000116127812 */ /* 0x048fe400078ec0ff */
[----:B------:R-:W-:Y:S02]  /*1410*/  LOP3.LUT P1, RZ, R22, 0x2, RZ, 0xc0, !PT ;  /* 0x0000000216ff7812 */ /* 0x000fe4000782c0ff */
[----:B------:R-:W-:Y:S01]  /*1420*/  ISETP.NE.U32.AND P0, PT, R18, 0x1, PT ;  /* 0x000000011200780c */ /* 0x000fe20003f05070 */
[----:B------:R-:W-:Y:S01]  /*1430*/  DFMA R20, R4, UR6, R20 ;  /* 0x0000000604147c2b */ /* 0x000fe20008000014 */
[----:B------:R-:W-:Y:S01]  /*1440*/  UMOV UR6, 0x20fd8164 ;  /* 0x20fd816400067882 */ /* 0x000fe20000000000 */
[----:B------:R-:W-:Y:S01]  /*1450*/  IMAD.MOV.U32 R4, RZ, RZ, -0x3e107ad8 ;  /* 0xc1ef8528ff047424 */ /* 0x000fe200078e00ff */
[----:B------:R-:W-:Y:S01]  /*1460*/  MOV R5, 0x3e21eea7 ;  /* 0x3e21eea700057802 */ /* 0x000fe20000000f00 */
[----:B------:R-:W-:Y:S01]  /*1470*/  UMOV UR7, 0x3da8ff83 ;  /* 0x3da8ff8300077882 */ /* 0x000fe20000000000 */
[----:B------:R-:W-:-:S03]  /*1480*/  ISETP.NE.U32.AND.EX P0, PT, RZ, RZ, PT, P0 ;  /* 0x000000ffff00720c */ /* 0x000fc60003f05100 */
[----:B------:R-:W-:-:S08]  /*1490*/  DMUL R12, R20, R20 ;  /* 0x00000014140c7228 */ /* 0x000fd00000000000 */
[C---:B------:R-:W-:Y:S01]  /*14a0*/  DFMA R4, R12.reuse, -UR6, R4 ;  /* 0x800000060c047c2b */ /* 0x040fe20008000004 */
[----:B------:R-:W-:Y:S01]  /*14b0*/  UMOV UR6, 0x8e06e6d9 ;  /* 0x8e06e6d900067882 */ /* 0x000fe20000000000 */
[----:B------:R-:W-:Y:S01]  /*14c0*/  UMOV UR7, 0x3e927e4f ;  /* 0x3e927e4f00077882 */ /* 0x000fe20000000000 */
[----:B------:R-:W-:Y:S01]  /*14d0*/  DFMA R6, R12, UR8, -R6 ;  /* 0x000000080c067c2b */ /* 0x000fe20008000806 */
[----:B------:R-:W-:Y:S01]  /*14e0*/  UMOV UR8, 0x69ace392 ;  /* 0x69ace39200087882 */ /* 0x000fe20000000000 */
[----:B------:R-:W-:-:S03]  /*14f0*/  UMOV UR9, 0x3ec71de3 ;  /* 0x3ec71de300097882 */ /* 0x000fc60000000000 */
[C---:B------:R-:W-:Y:S01]  /*1500*/  DFMA R4, R12.reuse, R4, -UR6 ;  /* 0x800000060c047e2b */ /* 0x040fe20008000004 */
[----:B------:R-:W-:Y:S01]  /*1510*/  UMOV UR6, 0x19ddbce9 ;  /* 0x19ddbce900067882 */ /* 0x000fe20000000000 */
[----:B------:R-:W-:Y:S01]  /*1520*/  UMOV UR7, 0x3efa01a0 ;  /* 0x3efa01a000077882 */ /* 0x000fe20000000000 */
[----:B------:R-:W-:Y:S01]  /*1530*/  DFMA R6, R12, R6, UR8 ;  /* 0x000000080c067e2b */ /* 0x000fe20008000006 */
[----:B------:R-:W-:Y:S01]  /*1540*/  UMOV UR8, 0x19db62a1 ;  /* 0x19db62a100087882 */ /* 0x000fe20000000000 */
[----:B------:R-:W-:-:S03]  /*1550*/  UMOV UR9, 0x3f2a01a0 ;  /* 0x3f2a01a000097882 */ /* 0x000fc60000000000 */
[C---:B------:R-:W-:Y:S01]  /*1560*/  DFMA R4, R12.reuse, R4, UR6 ;  /* 0x000000060c047e2b */ /* 0x040fe20008000004 */
[----:B------:R-:W-:Y:S01]  /*1570*/  UMOV UR6, 0x16c15d47 ;  /* 0x16c15d4700067882 */ /* 0x000fe20000000000 */
[----:B------:R-:W-:Y:S01]  /*1580*/  UMOV UR7, 0x3f56c16c ;  /* 0x3f56c16c00077882 */ /* 0x000fe20000000000 */
[C---:B------:R-:W-:Y:S01]  /*1590*/  DFMA R14, R12.reuse, R6, -UR8 ;  /* 0x800000080c0e7e2b */ /* 0x040fe20008000006 */
[----:B------:R-:W-:Y:S01]  /*15a0*/  UMOV UR8, 0x11110818 ;  /* 0x1111081800087882 */ /* 0x000fe20000000000 */
[----:B------:R-:W2:Y:S01]  /*15b0*/  MUFU.RSQ64H R7, R9 ;  /* 0x0000000900077308 */ /* 0x000ea20000001c00 */
[----:B------:R-:W-:Y:S01]  /*15c0*/  UMOV UR9, 0x3f811111 ;  /* 0x3f81111100097882 */ /* 0x000fe20000000000 */
[----:B------:R-:W-:Y:S01]  /*15d0*/  IADD3 R6, PT, PT, R9, -0x3500000, RZ ;  /* 0xfcb0000009067810 */ /* 0x000fe20007ffe0ff */
[C---:B------:R-:W-:Y:S01]  /*15e0*/  DFMA R4, R12.reuse, R4, -UR6 ;  /* 0x800000060c047e2b */ /* 0x040fe20008000004 */
[----:B------:R-:W-:Y:S01]  /*15f0*/  UMOV UR6, 0x55555551 ;  /* 0x5555555100067882 */ /* 0x000fe20000000000 */
[----:B------:R-:W-:Y:S01]  /*1600*/  UMOV UR7, 0x3fa55555 ;  /* 0x3fa5555500077882 */ /* 0x000fe20000000000 */
[----:B------:R-:W-:-:S05]  /*1610*/  DFMA R14, R12, R14, UR8 ;  /* 0x000000080c0e7e2b */ /* 0x000fca000800000e */
[C---:B------:R-:W-:Y:S01]  /*1620*/  DFMA R4, R12.reuse, R4, UR6 ;  /* 0x000000060c047e2b */ /* 0x040fe20008000004 */
[----:B------:R-:W-:Y:S01]  /*1630*/  UMOV UR6, 0x55555554 ;  /* 0x5555555400067882 */ /* 0x000fe20000000000 */
[----:B------:R-:W-:Y:S02]  /*1640*/  UMOV UR7, 0x3fc55555 ;  /* 0x3fc5555500077882 */ /* 0x000fe40000000000 */
[----:B------:R-:W-:-:S04]  /*1650*/  DFMA R14, R12, R14, -UR6 ;  /* 0x800000060c0e7e2b */ /* 0x000fc8000800000e */
[----:B------:R-:W-:Y:S02]  /*1660*/  DFMA R24, R12, R4, -0.5 ;  /* 0xbfe000000c18742b */ /* 0x000fe40000000004 */
[----:B--2---:R-:W-:Y:S02]  /*1670*/  DMUL R4, R6, R6 ;  /* 0x0000000606047228 */ /* 0x004fe40000000000 */
[----:B------:R-:W-:-:S04]  /*1680*/  DFMA R14, R12, R14, RZ ;  /* 0x0000000e0c0e722b */ /* 0x000fc800000000ff */
[----:B------:R-:W-:Y:S02]  /*1690*/  DFMA R12, R12, R24, 1 ;  /* 0x3ff000000c0c742b */ /* 0x000fe40000000018 */
[----:B------:R-:W-:Y:S01]  /*16a0*/  DFMA R24, R8, -R4, 1 ;  /* 0x3ff000000818742b */ /* 0x000fe20000000804 */
[----:B------:R-:W-:Y:S01]  /*16b0*/  IMAD.MOV.U32 R4, RZ, RZ, 0x0 ;  /* 0x00000000ff047424 */ /* 0x000fe200078e00ff */
[----:B------:R-:W-:Y:S01]  /*16c0*/  DFMA R20, R20, R14, R20 ;  /* 0x0000000e1414722b */ /* 0x000fe20000000014 */
[----:B------:R-:W-:-:S06]  /*16d0*/  IMAD.MOV.U32 R5, RZ, RZ, 0x3fd80000 ;  /* 0x3fd80000ff057424 */ /* 0x000fcc00078e00ff */
[----:B------:R-:W-:Y:S02]  /*16e0*/  DFMA R4, R24, R4, 0.5 ;  /* 0x3fe000001804742b */ /* 0x000fe40000000004 */
[----:B------:R-:W-:Y:S01]  /*16f0*/  DMUL R24, R6, R24 ;  /* 0x0000001806187228 */ /* 0x000fe20000000000 */
[----:B------:R-:W-:Y:S02]  /*1700*/  LOP3.LUT R29, R21, 0x80000000, RZ, 0x3c, !PT ;  /* 0x80000000151d7812 */ /* 0x000fe400078e3cff */
[----:B------:R-:W-:Y:S02]  /*1710*/  FSEL R22, R12, R20, !P0 ;  /* 0x000000140c167208 */ /* 0x000fe40004000000 */
[----:B------:R-:W-:Y:S02]  /*1720*/  FSEL R23, R13, R21, !P0 ;  /* 0x000000150d177208 */ /* 0x000fe40004000000 */
[----:B------:R-:W-:Y:S01]  /*1730*/  FSEL R20, R20, R12, !P0 ;  /* 0x0000000c14147208 */ /* 0x000fe20004000000 */
[----:B------:R-:W-:Y:S01]  /*1740*/  DFMA R4, R4, R24, R6 ;  /* 0x000000180404722b */ /* 0x000fe20000000006 */
[----:B------:R-:W-:-:S02]  /*1750*/  FSEL R21, R29, R13, !P0 ;  /* 0x0000000d1d157208 */ /* 0x000fc40004000000 */
[----:B------:R-:W-:Y:S02]  /*1760*/  ISETP.GE.U32.AND P0, PT, R6, 0x7ca00000, PT ;  /* 0x7ca000000600780c */ /* 0x000fe40003f06070 */
[----:B------:R-:W-:Y:S02]  /*1770*/  @P1 LOP3.LUT R29, R23, 0x80000000, RZ, 0x3c, !PT ;  /* 0x80000000171d1812 */ /* 0x000fe400078e3cff */
[----:B------:R-:W-:Y:S01]  /*1780*/  @P1 LOP3.LUT R18, R21, 0x80000000, RZ, 0x3c, !PT ;  /* 0x8000000015121812 */ /* 0x000fe200078e3cff */
[----:B------:R-:W-:Y:S02]  /*1790*/  DMUL R14, R8, R4 ;  /* 0x00000004080e7228 */ /* 0x000fe40000000000 */
[----:B------:R-:W-:Y:S01]  /*17a0*/  IADD3 R27, PT, PT, R5, -0x100000, RZ ;  /* 0xfff00000051b7810 */ /* 0x000fe20007ffe0ff */
[----:B------:R-:W-:Y:S01]  /*17b0*/  IMAD.MOV.U32 R26, RZ, RZ, R4 ;  /* 0x000000ffff1a7224 */ /* 0x000fe200078e0004 */
[----:B------:R-:W-:Y:S01]  /*17c0*/  @P1 MOV R21, R18 ;  /* 0x0000001200151202 */ /* 0x000fe20000000f00 */
[----:B------:R-:W-:-:S03]  /*17d0*/  @P1 IMAD.MOV.U32 R23, RZ, RZ, R29 ;  /* 0x000000ffff171224 */ /* 0x000fc600078e001d */
[----:B------:R-:W-:-:S08]  /*17e0*/  DFMA R24, R14, -R14, R8 ;  /* 0x8000000e0e18722b */ /* 0x000fd00000000008 */
[----:B------:R-:W-:Y:S01]  /*17f0*/  DFMA R12, R24, R26, R14 ;  /* 0x0000001a180c722b */ /* 0x000fe2000000000e */
[----:B------:R-:W-:Y:S10]  /*1800*/  @!P0 BRA `(.L_x_20) ;  /* 0x0000000000108947 */ /* 0x000ff40003800000 */
[----:B------:R-:W-:-:S07]  /*1810*/  MOV R12, 0x1830 ;  /* 0x00001830000c7802 */ /* 0x000fce0000000f00 */
[----:B01----:R-:W-:Y:S05]  /*1820*/  CALL.REL.NOINC `($__internal_0_$__cuda_sm20_dsqrt_rn_f64_mediumpath_v1) ;  /* 0x0000000000687944 */ /* 0x003fea0003c00000 */
[----:B------:R-:W-:Y:S02]  /*1830*/  IMAD.MOV.U32 R12, RZ, RZ, R6 ;  /* 0x000000ffff0c7224 */ /* 0x000fe400078e0006 */
[----:B------:R-:W-:-:S07]  /*1840*/  IMAD.MOV.U32 R13, RZ, RZ, R7 ;  /* 0x000000ffff0d7224 */ /* 0x000fce00078e0007 */
.L_x_20:
[----:B------:R-:W-:Y:S05]  /*1850*/  BSYNC.RECONVERGENT B1 ;  /* 0x0000000000017941 */ /* 0x000fea0003800200 */
.L_x_19:
[----:B------:R-:W-:Y:S01]  /*1860*/  DADD R20, RZ, R20 ;  /* 0x00000000ff147229 */ /* 0x000fe20000000014 */
[----:B------:R-:W2:Y:S01]  /*1870*/  FRND.F64.TRUNC R4, R10 ;  /* 0x0000000a00047313 */ /* 0x000ea2000030d800 */
[----:B------:R-:W-:Y:S01]  /*1880*/  MOV R9, 0x1 ;  /* 0x0000000100097802 */ /* 0x000fe20000000f00 */
[----:B------:R-:W-:-:S04]  /*1890*/  DMUL R6, RZ, R10 ;  /* 0x0000000aff067228 */ /* 0x000fc80000000000 */
[----:B------:R3:W-:Y:S01]  /*18a0*/  STG.E desc[UR4][R2.64+0x30], R9 ;  /* 0x0000300902007986 */ /* 0x0007e2000c101904 */
[----:B------:R-:W-:-:S07]  /*18b0*/  DMUL R20, R20, R12 ;  /* 0x0000000c14147228 */ /* 0x000fce0000000000 */
[----:B------:R3:W-:Y:S01]  /*18c0*/  STG.E.64 desc[UR4][R2.64+0x38], R20 ;  /* 0x0000381402007986 */ /* 0x0007e2000c101b04 */
[----:B--2---:R-:W-:-:S06]  /*18d0*/  DSETP.NEU.AND P0, PT, R10, R4, PT ;  /* 0x000000040a00722a */ /* 0x004fcc0003f0d000 */
[----:B------:R-:W-:Y:S02]  /*18e0*/  FSEL R4, R6, R22, !P0 ;  /* 0x0000001606047208 */ /* 0x000fe40004000000 */
[----:B------:R-:W-:-:S06]  /*18f0*/  FSEL R5, R7, R23, !P0 ;  /* 0x0000001707057208 */ /* 0x000fcc0004000000 */
[----:B------:R-:W-:Y:S01]  /*1900*/  DMUL R12, R12, R4 ;  /* 0x000000040c0c7228 */ /* 0x000fe20000000000 */
[----:B---3--:R-:W-:Y:S10]  /*1910*/  BRA `(.L_x_21) ;  /* 0x0000000000087947 */ /* 0x008ff40003800000 */
.L_x_9:
[----:B------:R2:W5:Y:S04]  /*1920*/  LDG.E.64 R12, desc[UR4][R2.64+0x38] ;  /* 0x00003804020c7981 */ /* 0x000568000c1e1b00 */
[----:B------:R2:W-:Y:S02]  /*1930*/  STG.E desc[UR4][R2.64+0x30], RZ ;  /* 0x000030ff02007986 */ /* 0x0005e4000c101904 */
.L_x_21:
[----:B---3--:R-:W-:Y:S05]  /*1940*/  BSYNC.RECONVERGENT B0 ;  /* 0x0000000000007941 */ /* 0x008fea0003800200 */
.L_x_8:
[----:B-1----:R-:W-:Y:S01]  /*1950*/  IMAD.WIDE R4, R19, 0x10, R16 ;  /* 0x0000001013047825 */ /* 0x002fe200078e0210 */
[----:B------:R-:W-:-:S03]  /*1960*/  IADD3 R19, PT, PT, R0, R19, RZ ;  /* 0x0000001300137210 */ /* 0x000fc60007ffe0ff */
[----:B-----5:R-:W-:Y:S01]  /*1970*/  IMAD.MOV.U32 R14, RZ, RZ, R12 ;  /* 0x000000ffff0e7224 */ /* 0x020fe200078e000c */
[----:B------:R-:W-:Y:S01]  /*1980*/  ISETP.GE.AND P0, PT, R19, UR10, PT ;  /* 0x0000000a13007c0c */ /* 0x000fe2000bf06270 */
[----:B------:R-:W-:-:S05]  /*1990*/  IMAD.MOV.U32 R15, RZ, RZ, R13 ;  /* 0x000000ffff0f7224 */ /* 0x000fca00078e000d */
[----:B------:R4:W-:Y:S07]  /*19a0*/  STG.E.128 desc[UR4][R4.64], R12 ;  /* 0x0000000c04007986 */ /* 0x0009ee000c101d04 */
[----:B------:R-:W-:Y:S05]  /*19b0*/  @!P0 BRA `(.L_x_22) ;  /* 0xffffffe800e08947 */ /* 0x000fea000383ffff */
[----:B------:R-:W-:Y:S05]  /*19c0*/  EXIT ;  /* 0x000000000000794d */ /* 0x000fea0003800000 */
        .weak           $__internal_0_$__cuda_sm20_dsqrt_rn_f64_mediumpath_v1
        .type           $__internal_0_$__cuda_sm20_dsqrt_rn_f64_mediumpath_v1,@function
        .size           $__internal_0_$__cuda_sm20_dsqrt_rn_f64_mediumpath_v1,(.L_x_146 - $__internal_0_$__cuda_sm20_dsqrt_rn_f64_mediumpath_v1)
$__internal_0_$__cuda_sm20_dsqrt_rn_f64_mediumpath_v1:
[----:B------:R-:W-:Y:S01]  /*19d0*/  ISETP.GE.U32.AND P0, PT, R6, -0x3400000, PT ;  /* 0xfcc000000600780c */ /* 0x000fe20003f06070 */
[----:B------:R-:W-:Y:S01]  /*19e0*/  BSSY.RECONVERGENT B2, `(.L_x_23) ;  /* 0x0000026000027945 */ /* 0x000fe20003800200 */
[----:B------:R-:W-:Y:S01]  /*19f0*/  IMAD.MOV.U32 R26, RZ, RZ, R4 ;  /* 0x000000ffff1a7224 */ /* 0x000fe200078e0004 */
[----:B------:R-:W-:Y:S01]  /*1a00*/  MOV R5, R9 ;  /* 0x0000000900057202 */ /* 0x000fe20000000f00 */
[----:B------:R-:W-:-:S09]  /*1a10*/  IMAD.MOV.U32 R4, RZ, RZ, R8 ;  /* 0x000000ffff047224 */ /* 0x000fd200078e0008 */
[----:B------:R-:W-:Y:S05]  /*1a20*/  @!P0 BRA `(.L_x_24) ;  /* 0x0000000000208947 */ /* 0x000fea0003800000 */
[----:B------:R-:W-:-:S10]  /*1a30*/  DFMA.RM R26, R24, R26, R14 ;  /* 0x0000001a181a722b */ /* 0x000fd4000000400e */
[----:B------:R-:W-:-:S05]  /*1a40*/  IADD3 R6, P0, PT, R26, 0x1, RZ ;  /* 0x000000011a067810 */ /* 0x000fca0007f1e0ff */
[----:B------:R-:W-:-:S06]  /*1a50*/  IMAD.X R7, RZ, RZ, R27, P0 ;  /* 0x000000ffff077224 */ /* 0x000fcc00000e061b */
[----:B------:R-:W-:-:S08]  /*1a60*/  DFMA.RP R4, -R26, R6, R4 ;  /* 0x000000061a04722b */ /* 0x000fd00000008104 */
[----:B------:R-:W-:-:S06]  /*1a70*/  DSETP.GT.AND P0, PT, R4, RZ, PT ;  /* 0x000000ff0400722a */ /* 0x000fcc0003f04000 */
[----:B------:R-:W-:Y:S02]  /*1a80*/  FSEL R6, R6, R26, P0 ;  /* 0x0000001a06067208 */ /* 0x000fe40000000000 */
[----:B------:R-:W-:Y:S01]  /*1a90*/  FSEL R7, R7, R27, P0 ;  /* 0x0000001b07077208 */ /* 0x000fe20000000000 */
[----:B------:R-:W-:Y:S06]  /*1aa0*/  BRA `(.L_x_25) ;  /* 0x0000000000647947 */ /* 0x000fec0003800000 */
.L_x_24:
[----:B------:R-:W-:-:S14]  /*1ab0*/  DSETP.NE.AND P0, PT, R4, RZ, PT ;  /* 0x000000ff0400722a */ /* 0x000fdc0003f05000 */
[----:B------:R-:W-:Y:S05]  /*1ac0*/  @!P0 BRA `(.L_x_26) ;  /* 0x0000000000588947 */ /* 0x000fea0003800000 */
[----:B------:R-:W-:-:S13]  /*1ad0*/  ISETP.GE.AND P0, PT, R5, RZ, PT ;  /* 0x000000ff0500720c */ /* 0x000fda0003f06270 */
[----:B------:R-:W-:Y:S01]  /*1ae0*/  @!P0 IMAD.MOV.U32 R6, RZ, RZ, 0x0 ;  /* 0x00000000ff068424 */ /* 0x000fe200078e00ff */
[----:B------:R-:W-:Y:S01]  /*1af0*/  @!P0 MOV R7, 0xfff80000 ;  /* 0xfff8000000078802 */ /* 0x000fe20000000f00 */
[----:B------:R-:W-:Y:S06]  /*1b00*/  @!P0 BRA `(.L_x_25) ;  /* 0x00000000004c8947 */ /* 0x000fec0003800000 */
[----:B------:R-:W-:-:S13]  /*1b10*/  ISETP.GT.AND P0, PT, R5, 0x7fefffff, PT ;  /* 0x7fefffff0500780c */ /* 0x000fda0003f04270 */
[----:B------:R-:W-:Y:S05]  /*1b20*/  @P0 BRA `(.L_x_26) ;  /* 0x0000000000400947 */ /* 0x000fea0003800000 */
[----:B------:R-:W-:Y:S01]  /*1b30*/  DMUL R4, R4, 8.11296384146066816958e+31 ;  /* 0x4690000004047828 */ /* 0x000fe20000000000 */
[----:B------:R-:W-:Y:S01]  /*1b40*/  IMAD.MOV.U32 R6, RZ, RZ, RZ ;  /* 0x000000ffff067224 */ /* 0x000fe200078e00ff */
[----:B------:R-:W-:Y:S01]  /*1b50*/  MOV R15, 0x3fd80000 ;  /* 0x3fd80000000f7802 */ /* 0x000fe20000000f00 */
[----:B------:R-:W-:-:S03]  /*1b60*/  IMAD.MOV.U32 R14, RZ, RZ, 0x0 ;  /* 0x00000000ff0e7424 */ /* 0x000fc600078e00ff */
[----:B------:R-:W0:Y:S02]  /*1b70*/  MUFU.RSQ64H R7, R5 ;  /* 0x0000000500077308 */ /* 0x000e240000001c00 */
[----:B0-----:R-:W-:-:S08]  /*1b80*/  DMUL R8, R6, R6 ;  /* 0x0000000606087228 */ /* 0x001fd00000000000 */
[----:B------:R-:W-:-:S08]  /*1b90*/  DFMA R8, R4, -R8, 1 ;  /* 0x3ff000000408742b */ /* 0x000fd00000000808 */
[----:B------:R-:W-:Y:S02]  /*1ba0*/  DFMA R14, R8, R14, 0.5 ;  /* 0x3fe00000080e742b */ /* 0x000fe4000000000e */
[----:B------:R-:W-:-:S08]  /*1bb0*/  DMUL R8, R6, R8 ;  /* 0x0000000806087228 */ /* 0x000fd00000000000 */
[----:B------:R-:W-:-:S08]  /*1bc0*/  DFMA R8, R14, R8, R6 ;  /* 0x000000080e08722b */ /* 0x000fd00000000006 */
[----:B------:R-:W-:Y:S02]  /*1bd0*/  DMUL R6, R4, R8 ;  /* 0x0000000804067228 */ /* 0x000fe40000000000 */
[----:B------:R-:W-:-:S06]  /*1be0*/  VIADD R9, R9, 0xfff00000 ;  /* 0xfff0000009097836 */ /* 0x000fcc0000000000 */
[----:B------:R-:W-:-:S08]  /*1bf0*/  DFMA R14, R6, -R6, R4 ;  /* 0x80000006060e722b */ /* 0x000fd00000000004 */
[----:B------:R-:W-:-:S10]  /*1c00*/  DFMA R6, R8, R14, R6 ;  /* 0x0000000e0806722b */ /* 0x000fd40000000006 */
[----:B------:R-:W-:Y:S01]  /*1c10*/  VIADD R7, R7, 0xfcb00000 ;  /* 0xfcb0000007077836 */ /* 0x000fe20000000000 */
[----:B------:R-:W-:Y:S06]  /*1c20*/  BRA `(.L_x_25) ;  /* 0x0000000000047947 */ /* 0x000fec0003800000 */
.L_x_26:
[----:B------:R-:W-:-:S11]  /*1c30*/  DADD R6, R4, R4 ;  /* 0x0000000004067229 */ /* 0x000fd60000000004 */
.L_x_25:
[----:B------:R-:W-:Y:S05]  /*1c40*/  BSYNC.RECONVERGENT B2 ;  /* 0x0000000000027941 */ /* 0x000fea0003800200 */
.L_x_23:
[----:B------:R-:W-:-:S04]  /*1c50*/  MOV R13, 0x0 ;  /* 0x00000000000d7802 */ /* 0x000fc80000000f00 */
[----:B------:R-:W-:Y:S05]  /*1c60*/  RET.REL.NODEC R12 `(_Z15z_normal_kernelyP24curandStatePhilox4_32_10P7double2i) ;  /* 0xffffffe00ce47950 */ /* 0x000fea0003c3ffff */
.L_x_27:
        /* <DEDUP_REMOVED lines=9> */
.L_x_146:


//--------------------- .text._Z15c_normal_kernelyP24curandStatePhilox4_32_10P6float2i --------------------------
	.section	.text._Z15c_normal_kernelyP24curandStatePhilox4_32_10P6float2i,"ax",@progbits
	.align	128
        .global         _Z15c_normal_kernelyP24curandStatePhilox4_32_10P6float2i
        .type           _Z15c_normal_kernelyP24curandStatePhilox4_32_10P6float2i,@function
        .size           _Z15c_normal_kernelyP24curandStatePhilox4_32_10P6float2i,(.L_x_147 - _Z15c_normal_kernelyP24curandStatePhilox4_32_10P6float2i)
        .other          _Z15c_normal_kernelyP24curandStatePhilox4_32_10P6float2i,@"STO_CUDA_ENTRY STV_DEFAULT"
_Z15c_normal_kernelyP24curandStatePhilox4_32_10P6float2i:
.text._Z15c_normal_kernelyP24curandStatePhilox4_32_10P6float2i:
        /* <DEDUP_REMOVED lines=10> */
[----:B-1----:R-:W-:Y:S02]  /*00a0*/  ISETP.GE.AND P0, PT, R6, UR6, PT ;  /* 0x0000000606007c0c */ /* 0x002fe4000bf06270 */
[----:B--2---:R-:W-:Y:S01]  /*00b0*/  LOP3.LUT R2, R5, R12, RZ, 0x3c, !PT ;  /* 0x0000000c05027212 */ /* 0x004fe200078e3cff */
[----:B------:R-:W-:Y:S01]  /*00c0*/  VIADD R5, R12, 0x9e3779b9 ;  /* 0x9e3779b90c057836 */ /* 0x000fe20000000000 */
[----:B------:R-:W-:Y:S02]  /*00d0*/  LOP3.LUT R10, R7, R13, RZ, 0x3c, !PT ;  /* 0x0000000d070a7212 */ /* 0x000fe400078e3cff */
[----:B------:R-:W-:Y:S01]  /*00e0*/  IADD3 R9, PT, PT, R13, -0x4498517b, RZ ;  /* 0xbb67ae850d097810 */ /* 0x000fe20007ffe0ff */
[----:B------:R-:W-:-:S04]  /*00f0*/  IMAD.WIDE.U32 R2, R2, -0x2daee0ad, RZ ;  /* 0xd2511f5302027825 */ /* 0x000fc800078e00ff */
[----:B------:R-:W-:Y:S01]  /*0100*/  IMAD.WIDE.U32 R10, R10, -0x326172a9, RZ ;  /* 0xcd9e8d570a0a7825 */ /* 0x000fe200078e00ff */
[----:B------:R-:W-:Y:S02]  /*0110*/  LOP3.LUT R9, R9, R3, RZ, 0x3c, !PT ;  /* 0x0000000309097212 */ /* 0x000fe400078e3cff */
[----:B------:R-:W-:Y:S02]  /*0120*/  IADD3 R3, PT, PT, R12, 0x3c6ef372, RZ ;  /* 0x3c6ef3720c037810 */ /* 0x000fe40007ffe0ff */
[----:B------:R-:W-:Y:S01]  /*0130*/  LOP3.LUT R8, R5, R4, R11, 0x96, !PT ;  /* 0x0000000405087212 */ /* 0x000fe200078e960b */
[----:B------:R-:W-:-:S04]  /*0140*/  IMAD.WIDE.U32 R4, R9, -0x326172a9, RZ ;  /* 0xcd9e8d5709047825 */ /* 0x000fc800078e00ff */
[----:B------:R-:W-:Y:S01]  /*0150*/  IMAD.WIDE.U32 R8, R8, -0x2daee0ad, RZ ;  /* 0xd2511f5308087825 */ /* 0x000fe200078e00ff */
[----:B------:R-:W-:-:S03]  /*0160*/  LOP3.LUT R3, R5, R10, R3, 0x96, !PT ;  /* 0x0000000a05037212 */ /* 0x000fc600078e9603 */
[----:B------:R-:W-:Y:S02]  /*0170*/  VIADD R11, R13, 0x76cf5d0a ;  /* 0x76cf5d0a0d0b7836 */ /* 0x000fe40000000000 */
[----:B------:R-:W-:-:S03]  /*0180*/  VIADD R5, R12, 0xdaa66d2b ;  /* 0xdaa66d2b0c057836 */ /* 0x000fc60000000000 */
[----:B------:R-:W-:Y:S01]  /*0190*/  LOP3.LUT R11, R9, R2, R11, 0x96, !PT ;  /* 0x00000002090b7212 */ /* 0x000fe200078e960b */
[----:B------:R-:W-:Y:S01]  /*01a0*/  IMAD.WIDE.U32 R2, R3, -0x2daee0ad, RZ ;  /* 0xd2511f5303027825 */ /* 0x000fe200078e00ff */
[----:B------:R-:W-:-:S03]  /*01b0*/  IADD3 R9, PT, PT, R13, 0x32370b8f, RZ ;  /* 0x32370b8f0d097810 */ /* 0x000fc60007ffe0ff */
[----:B------:R-:W-:Y:S01]  /*01c0*/  IMAD.WIDE.U32 R10, R11, -0x326172a9, RZ ;  /* 0xcd9e8d570b0a7825 */ /* 0x000fe200078e00ff */
[----:B------:R-:W-:Y:S02]  /*01d0*/  LOP3.LUT R9, R3, R8, R9, 0x96, !PT ;  /* 0x0000000803097212 */ /* 0x000fe400078e9609 */
        /* <DEDUP_REMOVED lines=9> */
[----:B------:R-:W-:-:S03]  /*0270*/  IADD3 R9, PT, PT, R13, -0x56f99767, RZ ;  /* 0xa90668990d097810 */ /* 0x000fc60007ffe0ff */
[----:B------:R-:W-:Y:S01]  /*0280*/  IMAD.WIDE.U32 R10, R11, -0x326172a9, RZ ;  /* 0xcd9e8d570b0a7825 */ /* 0x000fe200078e00ff */
[----:B------:R-:W-:Y:S02]  /*0290*/  LOP3.LUT R9, R3, R8, R9, 0x96, !PT ;  /* 0x0000000803097212 */ /* 0x000fe400078e9609 */
[----:B------:R-:W-:Y:S02]  /*02a0*/  IADD3 R3, PT, PT, R12, -0x4ab325aa, RZ ;  /* 0xb54cda560c037810 */ /* 0x000fe40007ffe0ff */
        /* <DEDUP_REMOVED lines=10> */
[----:B------:R-:W-:Y:S02]  /*0350*/  LOP3.LUT R8, R11, R8, R5, 0x96, !PT ;  /* 0x000000080b087212 */ /* 0x000fe400078e9605 */
[----:B------:R-:W-:Y:S02]  /*0360*/  IADD3 R11, PT, PT, R12, -0xe443238, RZ ;  /* 0xf1bbcdc80c0b7810 */ /* 0x000fe40007ffe0ff */
[----:B------:R-:W-:Y:S01]  /*0370*/  LOP3.LUT R4, R15, R4, R3, 0x96, !PT ;  /* 0x000000040f047212 */ /* 0x000fe200078e9603 */
[----:B------:R-:W-:Y:S01]  /*0380*/  IMAD.WIDE.U32 R8, R8, -0x326172a9, RZ ;  /* 0xcd9e8d5708087825 */ /* 0x000fe200078e00ff */
[----:B------:R-:W1:Y:S03]  /*0390*/  LDC.64 R2, c[0x0][0x388] ;  /* 0x0000e200ff027b82 */ /* 0x000e660000000a00 */
[----:B------:R-:W-:Y:S01]  /*03a0*/  IMAD.WIDE.U32 R4, R4, -0x2daee0ad, RZ ;  /* 0xd2511f5304047825 */ /* 0x000fe200078e00ff */
[----:B------:R-:W-:-:S02]  /*03b0*/  LOP3.LUT R14, R9, R14, R11, 0x96, !PT ;  /* 0x0000000e090e7212 */ /* 0x000fc400078e960b */
[C---:B------:R-:W-:Y:S01]  /*03c0*/  IADD3 R9, PT, PT, R13.reuse, -0x695add53, RZ ;  /* 0x96a522ad0d097810 */ /* 0x040fe20007ffe0ff */
[----:B------:R-:W-:-:S05]  /*03d0*/  VIADD R15, R13, 0xdb3d7428 ;  /* 0xdb3d74280d0f7836 */ /* 0x000fca0000000000 */
[----:B------:R-:W-:Y:S01]  /*03e0*/  LOP3.LUT R16, R5, R10, R15, 0x96, !PT ;  /* 0x0000000a05107212 */ /* 0x000fe200078e960f */
[----:B------:R-:W-:-:S04]  /*03f0*/  IMAD.WIDE.U32 R14, R14, -0x2daee0ad, RZ ;  /* 0xd2511f530e0e7825 */ /* 0x000fc800078e00ff */
[----:B------:R-:W-:Y:S01]  /*0400*/  IMAD.WIDE.U32 R16, R16, -0x326172a9, RZ ;  /* 0xcd9e8d5710107825 */ /* 0x000fe200078e00ff */
[----:B------:R-:W-:Y:S02]  /*0410*/  LOP3.LUT R10, R15, R4, R9, 0x96, !PT ;  /* 0x000000040f0a7212 */ /* 0x000fe400078e9609 */
[----:B------:R-:W-:Y:S01]  /*0420*/  MOV R11, R14 ;  /* 0x0000000e000b7202 */ /* 0x000fe20000000f00 */
[----:B------:R-:W-:Y:S01]  /*0430*/  VIADD R5, R12, 0x8ff34781 ;  /* 0x8ff347810c057836 */ /* 0x000fe20000000000 */
[----:B------:R-:W-:Y:S01]  /*0440*/  CS2R R14, SRZ ;  /* 0x00000000000e7805 */ /* 0x000fe2000001ff00 */
[----:B------:R-:W-:Y:S02]  /*0450*/  IMAD.MOV.U32 R9, RZ, RZ, R16 ;  /* 0x000000ffff097224 */ /* 0x000fe400078e0010 */
[----:B-1----:R-:W-:Y:S01]  /*0460*/  IMAD.WIDE R2, R6, 0x40, R2 ;  /* 0x0000004006027825 */ /* 0x002fe200078e0202 */
[----:B------:R-:W-:Y:S02]  /*0470*/  LOP3.LUT R8, R17, R8, R5, 0x96, !PT ;  /* 0x0000000811087212 */ /* 0x000fe400078e9605 */
[----:B------:R-:W-:-:S02]  /*0480*/  CS2R R4, SRZ ;  /* 0x0000000000047805 */ /* 0x000fc4000001ff00 */
[----:B0-----:R0:W-:Y:S04]  /*0490*/  STG.E.128 desc[UR4][R2.64+0x20], R12 ;  /* 0x0000200c02007986 */ /* 0x0011e8000c101d04 */
[----:B------:R0:W-:Y:S04]  /*04a0*/  STG.E.128 desc[UR4][R2.64], R4 ;  /* 0x0000000402007986 */ /* 0x0001e8000c101d04 */
[----:B------:R0:W-:Y:S04]  /*04b0*/  STG.E.128 desc[UR4][R2.64+0x10], R8 ;  /* 0x0000100802007986 */ /* 0x0001e8000c101d04 */
[----:B------:R0:W-:Y:S04]  /*04c0*/  STG.E.64 desc[UR4][R2.64+0x30], RZ ;  /* 0x000030ff02007986 */ /* 0x0001e8000c101b04 */
[----:B------:R0:W-:Y:S01]  /*04d0*/  STG.E.64 desc[UR4][R2.64+0x38], RZ ;  /* 0x000038ff02007986 */ /* 0x0001e2000c101b04 */
[----:B------:R-:W-:Y:S05]  /*04e0*/  @P0 EXIT ;  /* 0x000000000000094d */ /* 0x000fea0003800000 */
[----:B0-----:R-:W0:Y:S01]  /*04f0*/  LDC.64 R8, c[0x0][0x390] ;  /* 0x0000e400ff087b82 */ /* 0x001e220000000a00 */
[----:B------:R-:W1:Y:S01]  /*0500*/  LDCU UR6, c[0x0][0x370] ;  /* 0x00006e00ff0677ac */ /* 0x000e620008000800 */
[----:B------:R-:W-:Y:S01]  /*0510*/  MOV R11, R6 ;  /* 0x00000006000b7202 */ /* 0x000fe20000000f00 */
[----:B------:R-:W2:Y:S01]  /*0520*/  LDCU UR7, c[0x0][0x398] ;  /* 0x00007300ff0777ac */ /* 0x000ea20008000800 */
[----:B-1----:R-:W-:-:S07]  /*0530*/  IMAD R10, R0, UR6, RZ ;  /* 0x00000006000a7c24 */ /* 0x002fce000f8e02ff */
.L_x_50:
[----:B---3--:R-:W3:Y:S01]  /*0540*/  LDG.E.64 R4, desc[UR4][R2.64+0x28] ;  /* 0x0000280402047981 */ /* 0x008ee2000c1e1b00 */
[----:B------:R-:W-:Y:S01]  /*0550*/  BSSY.RECONVERGENT B0, `(.L_x_28) ;  /* 0x000011d000007945 */ /* 0x000fe20003800200 */
[----:B---3--:R-:W-:-:S13]  /*0560*/  ISETP.NE.AND P0, PT, R5, 0x1, PT ;  /* 0x000000010500780c */ /* 0x008fda0003f05270 */
[----:B-1--4-:R-:W-:Y:S05]  /*0570*/  @!P0 BRA `(.L_x_29) ;  /* 0x0000001000608947 */ /* 0x012fea0003800000 */
[C---:B------:R-:W-:Y:S01]  /*0580*/  ISETP.NE.AND P0, PT, R4.reuse, 0x1, PT ;  /* 0x000000010400780c */ /* 0x040fe20003f05270 */
[----:B------:R-:W-:Y:S01]  /*0590*/  BSSY.RECONVERGENT B1, `(.L_x_30) ;  /* 0x0000010000017945 */ /* 0x000fe20003800200 */
[----:B------:R-:W-:-:S11]  /*05a0*/  VIADD R12, R4, 0x1 ;  /* 0x00000001040c7836 */ /* 0x000fd60000000000 */
[----:B------:R-:W-:Y:S05]  /*05b0*/  @!P0 BRA `(.L_x_31) ;  /* 0x0000000000308947 */ /* 0x000fea0003800000 */
[----:B------:R-:W-:-:S04]  /*05c0*/  MOV R5, 0xfffffffe ;  /* 0xfffffffe00057802 */ /* 0x000fc80000000f00 */
[----:B------:R-:W-:-:S05]  /*05d0*/  VIADDMNMX.U32 R0, R4, R5, 0x2, PT ;  /* 0x0000000204007446 */ /* 0x000fca0003800005 */
[----:B------:R-:W-:-:S04]  /*05e0*/  IMAD.SHL.U32 R0, R0, 0x4, RZ ;  /* 0x0000000400007824 */ /* 0x000fc800078e00ff */
[----:B------:R-:W1:Y:S02]  /*05f0*/  LDC R4, c[0x2][R0] ;  /* 0x0080000000047b82 */ /* 0x000e640000000800 */
[----:B-1----:R-:W-:-:S04]  /*0600*/  SHF.R.S32.HI R5, RZ, 0x1f, R4 ;  /* 0x0000001fff057819 */ /* 0x002fc80000011404 */
.L_x_130:
[----:B--2---:R-:W-:Y:S05]  /*0610*/  BRX R4 -0x620                                                                   (*"BRANCH_TARGETS .L_x_131,.L_x_132,.L_x_133"*) ;  /* 0xfffffff804787949 */ /* 0x004fea000383ffff */
.L_x_133:
[----:B------:R1:W5:Y:S01]  /*0620*/  LDG.E R0, desc[UR4][R2.64+0x10] ;  /* 0x0000100402007981 */ /* 0x000362000c1e1900 */
[----:B------:R-:W-:Y:S05]  /*0630*/  BRA `(.L_x_32) ;  /* 0x0000000000147947 */ /* 0x000fea0003800000 */
.L_x_131:
[----:B------:R3:W5:Y:S01]  /*0640*/  LDG.E R0, desc[UR4][R2.64+0x18] ;  /* 0x0000180402007981 */ /* 0x000762000c1e1900 */
[----:B------:R-:W-:Y:S05]  /*0650*/  BRA `(.L_x_32) ;  /* 0x00000000000c7947 */ /* 0x000fea0003800000 */
.L_x_132:
[----:B------:R4:W5:Y:S01]  /*0660*/  LDG.E R0, desc[UR4][R2.64+0x1c] ;  /* 0x00001c0402007981 */ /* 0x000962000c1e1900 */
[----:B------:R-:W-:Y:S05]  /*0670*/  BRA `(.L_x_32) ;  /* 0x0000000000047947 */ /* 0x000fea0003800000 */
.L_x_31:
[----:B------:R1:W5:Y:S02]  /*0680*/  LDG.E R0, desc[UR4][R2.64+0x14] ;  /* 0x0000140402007981 */ /* 0x000364000c1e1900 */
.L_x_32:
[----:B--2---:R-:W-:Y:S05]  /*0690*/  BSYNC.RECONVERGENT B1 ;  /* 0x0000000000017941 */ /* 0x004fea0003800200 */
.L_x_30:
[----:B------:R-:W-:Y:S01]  /*06a0*/  ISETP.NE.AND P0, PT, R12, 0x4, PT ;  /* 0x000000040c00780c */ /* 0x000fe20003f05270 */
[----:B------:R-:W-:-:S12]  /*06b0*/  BSSY.RECONVERGENT B1, `(.L_x_33) ;  /* 0x000005c000017945 */ /* 0x000fd80003800200 */
[----:B------:R-:W-:Y:S05]  /*06c0*/  @P0 BRA `(.L_x_34) ;  /* 0x0000000400680947 */ /* 0x000fea0003800000 */
[----:B------:R-:W2:Y:S01]  /*06d0*/  LDG.E.64 R12, desc[UR4][R2.64] ;  /* 0x00000004020c7981 */ /* 0x000ea2000c1e1b00 */
[----:B------:R-:W-:Y:S01]  /*06e0*/  BSSY.RECONVERGENT B2, `(.L_x_35) ;  /* 0x0000016000027945 */ /* 0x000fe20003800200 */
[----:B--2---:R-:W-:-:S04]  /*06f0*/  IADD3 R15, PT, PT, R12, 0x1, RZ ;  /* 0x000000010c0f7810 */ /* 0x004fc80007ffe0ff */
[----:B------:R-:W-:Y:S01]  /*0700*/  ISETP.NE.AND P0, PT, R15, RZ, PT ;  /* 0x000000ff0f00720c */ /* 0x000fe20003f05270 */
[----:B------:R2:W-:-:S12]  /*0710*/  STG.E desc[UR4][R2.64], R15 ;  /* 0x0000000f02007986 */ /* 0x0005d8000c101904 */
[----:B--2---:R-:W-:Y:S05]  /*0720*/  @!P0 BRA `(.L_x_36) ;  /* 0x0000000000088947 */ /* 0x004fea0003800000 */
[----:B------:R2:W5:Y:S01]  /*0730*/  LDG.E R7, desc[UR4][R2.64+0x8] ;  /* 0x0000080402077981 */ /* 0x000562000c1e1900 */
[----:B------:R-:W-:Y:S05]  /*0740*/  BRA `(.L_x_37) ;  /* 0x00000000003c7947 */ /* 0x000fea0003800000 */
.L_x_36:
[----:B------:R2:W5:Y:S01]  /*0750*/  LDG.E R7, desc[UR4][R2.64+0x8] ;  /* 0x0000080402077981 */ /* 0x000562000c1e1900 */
[----:B------:R-:W-:-:S05]  /*0760*/  VIADD R13, R13, 0x1 ;  /* 0x000000010d0d7836 */ /* 0x000fca0000000000 */
[----:B------:R2:W-:Y:S01]  /*0770*/  STG.E desc[UR4][R2.64+0x4], R13 ;  /* 0x0000040d02007986 */ /* 0x0005e2000c101904 */
[----:B------:R-:W-:-:S13]  /*0780*/  ISETP.NE.AND P0, PT, R13, RZ, PT ;  /* 0x000000ff0d00720c */ /* 0x000fda0003f05270 */
[----:B--2---:R-:W-:Y:S05]  /*0790*/  @P0 BRA `(.L_x_37) ;  /* 0x0000000000280947 */ /* 0x004fea0003800000 */
[----:B-----5:R-:W-:Y:S01]  /*07a0*/  IADD3 R7, PT, PT, R7, 0x1, RZ ;  /* 0x0000000107077810 */ /* 0x020fe20007ffe0ff */
[----:B------:R-:W-:-:S03]  /*07b0*/  IMAD.MOV.U32 R13, RZ, RZ, RZ ;  /* 0x000000ffff0d7224 */ /* 0x000fc600078e00ff */
[----:B------:R-:W-:Y:S01]  /*07c0*/  ISETP.NE.AND P0, PT, R7, RZ, PT ;  /* 0x000000ff0700720c */ /* 0x000fe20003f05270 */
[----:B------:R2:W-:-:S12]  /*07d0*/  STG.E desc[UR4][R2.64+0x8], R7 ;  /* 0x0000080702007986 */ /* 0x0005d8000c101904 */
[----:B--2---:R-:W-:Y:S05]  /*07e0*/  @P0 BRA `(.L_x_37) ;  /* 0x0000000000140947 */ /* 0x004fea0003800000 */
[----:B------:R-:W2:Y:S01]  /*07f0*/  LDG.E R5, desc[UR4][R2.64+0xc] ;  /* 0x00000c0402057981 */ /* 0x000ea2000c1e1900 */
[----:B------:R-:W-:Y:S02]  /*0800*/  HFMA2 R13, -RZ, RZ, 0, 0 ;  /* 0x00000000ff0d7431 */ /* 0x000fe400000001ff */
[----:B------:R-:W-:Y:S01]  /*0810*/  IMAD.MOV.U32 R7, RZ, RZ, RZ ;  /* 0x000000ffff077224 */ /* 0x000fe200078e00ff */
[----:B--2---:R-:W-:-:S05]  /*0820*/  IADD3 R5, PT, PT, R5, 0x1, RZ ;  /* 0x0000000105057810 */ /* 0x004fca0007ffe0ff */
[----:B------:R2:W-:Y:S02]  /*0830*/  STG.E desc[UR4][R2.64+0xc], R5 ;  /* 0x00000c0502007986 */ /* 0x0005e4000c101904 */
.L_x_37:
[----:B------:R-:W-:Y:S05]  /*0840*/  BSYNC.RECONVERGENT B2 ;  /* 0x0000000000027941 */ /* 0x000fea0003800200 */
.L_x_35:
[----:B--2---:R-:W2:Y:S04]  /*0850*/  LDG.E.64 R4, desc[UR4][R2.64+0x20] ;  /* 0x0000200402047981 */ /* 0x004ea8000c1e1b00 */
[----:B------:R-:W3:Y:S01]  /*0860*/  LDG.E R16, desc[UR4][R2.64+0xc] ;  /* 0x00000c0402107981 */ /* 0x000ee2000c1e1900 */
[----:B-----5:R-:W-:-:S04]  /*0870*/  IMAD.WIDE.U32 R6, R7, -0x326172a9, RZ ;  /* 0xcd9e8d5707067825 */ /* 0x020fc800078e00ff */
[----:B------:R-:W-:-:S04]  /*0880*/  IMAD.HI.U32 R14, R15, -0x2daee0ad, RZ ;  /* 0xd2511f530f0e7827 */ /* 0x000fc800078e00ff */
[----:B------:R-:W-:Y:S01]  /*0890*/  IMAD.MOV.U32 R15, RZ, RZ, -0x2daee0ad ;  /* 0xd2511f53ff0f7424 */ /* 0x000fe200078e00ff */
[----:B--2---:R-:W-:-:S03]  /*08a0*/  LOP3.LUT R13, R4, R7, R13, 0x96, !PT ;  /* 0x00000007040d7212 */ /* 0x004fc600078e960d */
[----:B------:R-:W-:Y:S02]  /*08b0*/  IMAD R7, R12, R15, -0x2daee0ad ;  /* 0xd2511f530c077424 */ /* 0x000fe400078e020f */
[----:B------:R-:W-:Y:S01]  /*08c0*/  VIADD R17, R4, 0x9e3779b9 ;  /* 0x9e3779b904117836 */ /* 0x000fe20000000000 */
[----:B---3--:R-:W-:Y:S01]  /*08d0*/  LOP3.LUT R14, R5, R16, R14, 0x96, !PT ;  /* 0x00000010050e7212 */ /* 0x008fe200078e960e */
[----:B------:R-:W-:Y:S01]  /*08e0*/  IMAD.WIDE.U32 R12, R13, -0x2daee0ad, RZ ;  /* 0xd2511f530d0c7825 */ /* 0x000fe200078e00ff */
[----:B------:R-:W-:-:S03]  /*08f0*/  IADD3 R16, PT, PT, R5, -0x4498517b, RZ ;  /* 0xbb67ae8505107810 */ /* 0x000fc60007ffe0ff */
        /* <DEDUP_REMOVED lines=38> */
[----:B------:R-:W-:Y:S02]  /*0b60*/  IADD3 R13, PT, PT, R4, -0xe443238, RZ ;  /* 0xf1bbcdc8040d7810 */ /* 0x000fe40007ffe0ff */
[----:B------:R-:W-:Y:S01]  /*0b70*/  LOP3.LUT R7, R15, R6, R7, 0x96, !PT ;  /* 0x000000060f077212 */ /* 0x000fe200078e9607 */
[----:B------:R-:W-:-:S04]  /*0b80*/  IMAD.WIDE.U32 R16, R17, -0x326172a9, RZ ;  /* 0xcd9e8d5711107825 */ /* 0x000fc800078e00ff */
[----:B------:R-:W-:Y:S01]  /*0b90*/  IMAD.WIDE.U32 R6, R7, -0x2daee0ad, RZ ;  /* 0xd2511f5307067825 */ /* 0x000fe200078e00ff */
[----:B------:R-:W-:-:S03]  /*0ba0*/  LOP3.LUT R13, R17, R14, R13, 0x96, !PT ;  /* 0x0000000e110d7212 */ /* 0x000fc600078e960d */
[----:B------:R-:W-:-:S05]  /*0bb0*/  VIADD R15, R5, 0xdb3d7428 ;  /* 0xdb3d7428050f7836 */ /* 0x000fca0000000000 */
[----:B------:R-:W-:Y:S01]  /*0bc0*/  LOP3.LUT R15, R7, R12, R15, 0x96, !PT ;  /* 0x0000000c070f7212 */ /* 0x000fe200078e960f */
[----:B------:R-:W-:Y:S01]  /*0bd0*/  IMAD.WIDE.U32 R12, R13, -0x2daee0ad, RZ ;  /* 0xd2511f530d0c7825 */ /* 0x000fe200078e00ff */
[----:B------:R-:W-:-:S03]  /*0be0*/  IADD3 R7, PT, PT, R5, -0x695add53, RZ ;  /* 0x96a522ad05077810 */ /* 0x000fc60007ffe0ff */
[----:B------:R-:W-:Y:S01]  /*0bf0*/  IMAD.WIDE.U32 R14, R15, -0x326172a9, RZ ;  /* 0xcd9e8d570f0e7825 */ /* 0x000fe200078e00ff */
[----:B------:R-:W-:Y:S02]  /*0c00*/  LOP3.LUT R6, R13, R6, R7, 0x96, !PT ;  /* 0x000000060d067212 */ /* 0x000fe400078e9607 */
[----:B------:R-:W-:Y:S01]  /*0c10*/  MOV R7, R12 ;  /* 0x0000000c00077202 */ /* 0x000fe20000000f00 */
[----:B------:R-:W-:Y:S02]  /*0c20*/  VIADD R5, R4, 0x8ff34781 ;  /* 0x8ff3478104057836 */ /* 0x000fe40000000000 */
[----:B------:R-:W-:-:S03]  /*0c30*/  HFMA2 R12, -RZ, RZ, 0, 0 ;  /* 0x00000000ff0c7431 */ /* 0x000fc600000001ff */
[----:B------:R-:W-:Y:S01]  /*0c40*/  LOP3.LUT R4, R15, R16, R5, 0x96, !PT ;  /* 0x000000100f047212 */ /* 0x000fe200078e9605 */
[----:B------:R-:W-:-:S05]  /*0c50*/  IMAD.MOV.U32 R5, RZ, RZ, R14 ;  /* 0x000000ffff057224 */ /* 0x000fca00078e000e */
[----:B------:R2:W-:Y:S02]  /*0c60*/  STG.E.128 desc[UR4][R2.64+0x10], R4 ;  /* 0x0000100402007986 */ /* 0x0005e4000c101d04 */
.L_x_34:
[----:B------:R-:W-:Y:S05]  /*0c70*/  BSYNC.RECONVERGENT B1 ;  /* 0x0000000000017941 */ /* 0x000fea0003800200 */
.L_x_33:
[C---:B--2---:R-:W-:Y:S01]  /*0c80*/  VIADD R7, R12.reuse, 0x1 ;  /* 0x000000010c077836 */ /* 0x044fe20000000000 */
[----:B------:R-:W-:Y:S01]  /*0c90*/  ISETP.NE.AND P0, PT, R12, 0x1, PT ;  /* 0x000000010c00780c */ /* 0x000fe20003f05270 */
[----:B------:R-:W-:Y:S03]  /*0ca0*/  BSSY.RECONVERGENT B1, `(.L_x_38) ;  /* 0x0000010000017945 */ /* 0x000fe60003800200 */
[----:B------:R2:W-:Y:S09]  /*0cb0*/  STG.E desc[UR4][R2.64+0x28], R7 ;  /* 0x0000280702007986 */ /* 0x0005f2000c101904 */
[----:B------:R-:W-:Y:S05]  /*0cc0*/  @!P0 BRA `(.L_x_39) ;  /* 0x0000000000308947 */ /* 0x000fea0003800000 */
[----:B------:R-:W-:-:S04]  /*0cd0*/  MOV R5, 0xfffffffe ;  /* 0xfffffffe00057802 */ /* 0x000fc80000000f00 */
[----:B------:R-:W-:-:S05]  /*0ce0*/  VIADDMNMX.U32 R12, R12, R5, 0x2, PT ;  /* 0x000000020c0c7446 */ /* 0x000fca0003800005 */
[----:B------:R-:W-:-:S04]  /*0cf0*/  IMAD.SHL.U32 R12, R12, 0x4, RZ ;  /* 0x000000040c0c7824 */ /* 0x000fc800078e00ff */
[----:B------:R-:W0:Y:S02]  /*0d00*/  LDC R4, c[0x2][R12+0xc] ;  /* 0x008003000c047b82 */ /* 0x000e240000000800 */
[----:B0-----:R-:W-:-:S04]  /*0d10*/  SHF.R.S32.HI R5, RZ, 0x1f, R4 ;  /* 0x0000001fff057819 */ /* 0x001fc80000011404 */
.L_x_134:
[----:B------:R-:W-:Y:S05]  /*0d20*/  BRX R4 -0xd30                                                                   (*"BRANCH_TARGETS .L_x_135,.L_x_136,.L_x_137"*) ;  /* 0xfffffff004b47949 */ /* 0x000fea000383ffff */
.L_x_137:
[----:B------:R0:W5:Y:S01]  /*0d30*/  LDG.E R12, desc[UR4][R2.64+0x10] ;  /* 0x00001004020c7981 */ /* 0x000162000c1e1900 */
[----:B------:R-:W-:Y:S05]  /*0d40*/  BRA `(.L_x_40) ;  /* 0x0000000000147947 */ /* 0x000fea0003800000 */
.L_x_135:
[----:B------:R0:W5:Y:S01]  /*0d50*/  LDG.E R12, desc[UR4][R2.64+0x18] ;  /* 0x00001804020c7981 */ /* 0x000162000c1e1900 */
[----:B------:R-:W-:Y:S05]  /*0d60*/  BRA `(.L_x_40) ;  /* 0x00000000000c7947 */ /* 0x000fea0003800000 */
.L_x_136:
[----:B------:R0:W5:Y:S01]  /*0d70*/  LDG.E R12, desc[UR4][R2.64+0x1c] ;  /* 0x00001c04020c7981 */ /* 0x000162000c1e1900 */
[----:B------:R-:W-:Y:S05]  /*0d80*/  BRA `(.L_x_40) ;  /* 0x0000000000047947 */ /* 0x000fea0003800000 */
.L_x_39:
[----:B------:R0:W5:Y:S02]  /*0d90*/  LDG.E R12, desc[UR4][R2.64+0x14] ;  /* 0x00001404020c7981 */ /* 0x000164000c1e1900 */
.L_x_40:
[----:B------:R-:W-:Y:S05]  /*0da0*/  BSYNC.RECONVERGENT B1 ;  /* 0x0000000000017941 */ /* 0x000fea0003800200 */
.L_x_38:
        /* <DEDUP_REMOVED lines=11> */
.L_x_44:
        /* <DEDUP_REMOVED lines=15> */
.L_x_45:
[----:B------:R-:W-:Y:S05]  /*0f50*/  BSYNC.RECONVERGENT B2 ;  /* 0x0000000000027941 */ /* 0x000fea0003800200 */
.L_x_43:
[----:B--2---:R-:W2:Y:S04]  /*0f60*/  LDG.E.64 R4, desc[UR4][R2.64+0x20] ;  /* 0x0000200402047981 */ /* 0x004ea8000c1e1b00 */
[----:B------:R-:W3:Y:S01]  /*0f70*/  LDG.E R17, desc[UR4][R2.64+0xc] ;  /* 0x00000c0402117981 */ /* 0x000ee2000c1e1900 */
[----:B-----5:R-:W-:-:S03]  /*0f80*/  IMAD.WIDE.U32 R6, R7, -0x326172a9, RZ ;  /* 0xcd9e8d5707067825 */ /* 0x020fc600078e00ff */
[----:B------:R0:W-:Y:S01]  /*0f90*/  STG.E desc[UR4][R2.64+0x28], RZ ;  /* 0x000028ff02007986 */ /* 0x0001e2000c101904 */
[----:B------:R-:W-:-:S04]  /*0fa0*/  IMAD.HI.U32 R16, R13, -0x2daee0ad, RZ ;  /* 0xd2511f530d107827 */ /* 0x000fc800078e00ff */
[----:B------:R-:W-:Y:S01]  /*0fb0*/  IMAD.MOV.U32 R13, RZ, RZ, -0x2daee0ad ;  /* 0xd2511f53ff0d7424 */ /* 0x000fe200078e00ff */
[----:B--2---:R-:W-:-:S03]  /*0fc0*/  LOP3.LUT R15, R4, R7, R15, 0x96, !PT ;  /* 0x00000007040f7212 */ /* 0x004fc600078e960f */
[----:B------:R-:W-:Y:S01]  /*0fd0*/  IMAD R7, R14, R13, -0x2daee0ad ;  /* 0xd2511f530e077424 */ /* 0x000fe200078e020d */
[C---:B------:R-:W-:Y:S01]  /*0fe0*/  IADD3 R18, PT, PT, R5.reuse, -0x4498517b, RZ ;  /* 0xbb67ae8505127810 */ /* 0x040fe20007ffe0ff */
[----:B------:R-:W-:Y:S01]  /*0ff0*/  VIADD R13, R4, 0x9e3779b9 ;  /* 0x9e3779b9040d7836 */ /* 0x000fe20000000000 */
[----:B---3--:R-:W-:Y:S01]  /*1000*/  LOP3.LUT R16, R5, R17, R16, 0x96, !PT ;  /* 0x0000001105107212 */ /* 0x008fe200078e9610 */
[----:B------:R-:W-:-:S04]  /*1010*/  IMAD.WIDE.U32 R14, R15, -0x2daee0ad, RZ ;  /* 0xd2511f530f0e7825 */ /* 0x000fc800078e00ff */
        /* <DEDUP_REMOVED lines=14> */
[----:B------:R-:W-:Y:S01]  /*1100*/  IADD3 R13, PT, PT, R4, 0x78dde6e4, RZ ;  /* 0x78dde6e4040d7810 */ /* 0x000fe20007ffe0ff */
[----:B------:R-:W-:Y:S01]  /*1110*/  VIADD R15, R5, 0xed9eba14 ;  /* 0xed9eba14050f7836 */ /* 0x000fe20000000000 */
[----:B------:R-:W-:Y:S01]  /*1120*/  LOP3.LUT R18, R17, R6, R7, 0x96, !PT ;  /* 0x0000000611127212 */ /* 0x000fe200078e9607 */
[----:B------:R-:W-:-:S04]  /*1130*/  IMAD.WIDE.U32 R6, R19, -0x326172a9, RZ ;  /* 0xcd9e8d5713067825 */ /* 0x000fc800078e00ff */
[----:B------:R-:W-:Y:S01]  /*1140*/  IMAD.WIDE.U32 R18, R18, -0x2daee0ad, RZ ;  /* 0xd2511f5312127825 */ /* 0x000fe200078e00ff */
[----:B------:R-:W-:-:S03]  /*1150*/  LOP3.LUT R13, R7, R16, R13, 0x96, !PT ;  /* 0x00000010070d7212 */ /* 0x000fc600078e960d */
[C---:B------:R-:W-:Y:S01]  /*1160*/  VIADD R7, R4.reuse, 0x1715609d ;  /* 0x1715609d04077836 */ /* 0x040fe20000000000 */
[----:B------:R-:W-:Y:S01]  /*1170*/  LOP3.LUT R16, R19, R14, R15, 0x96, !PT ;  /* 0x0000000e13107212 */ /* 0x000fe200078e960f */
[----:B------:R-:W-:Y:S01]  /*1180*/  IMAD.WIDE.U32 R14, R13, -0x2daee0ad, RZ ;  /* 0xd2511f530d0e7825 */ /* 0x000fe200078e00ff */
[----:B------:R-:W-:Y:S02]  /*1190*/  IADD3 R19, PT, PT, R5, -0x56f99767, RZ ;  /* 0xa906689905137810 */ /* 0x000fe40007ffe0ff */
[----:B------:R-:W-:Y:S01]  /*11a0*/  IADD3 R13, PT, PT, R4, -0x4ab325aa, RZ ;  /* 0xb54cda56040d7810 */ /* 0x000fe20007ffe0ff */
[----:B------:R-:W-:Y:S01]  /*11b0*/  IMAD.WIDE.U32 R16, R16, -0x326172a9, RZ ;  /* 0xcd9e8d5710107825 */ /* 0x000fe200078e00ff */
[----:B------:R-:W-:-:S03]  /*11c0*/  LOP3.LUT R19, R15, R18, R19, 0x96, !PT ;  /* 0x000000120f137212 */ /* 0x000fc600078e9613 */
        /* <DEDUP_REMOVED lines=8> */
[----:B------:R-:W-:Y:S02]  /*1250*/  IADD3 R19, PT, PT, R5, 0x1fd5c5a3, RZ ;  /* 0x1fd5c5a305137810 */ /* 0x000fe40007ffe0ff */
[----:B------:R-:W-:Y:S01]  /*1260*/  IADD3 R13, PT, PT, R4, -0xe443238, RZ ;  /* 0xf1bbcdc8040d7810 */ /* 0x000fe20007ffe0ff */
[----:B------:R-:W-:Y:S01]  /*1270*/  IMAD.WIDE.U32 R16, R16, -0x326172a9, RZ ;  /* 0xcd9e8d5710107825 */ /* 0x000fe200078e00ff */
[----:B------:R-:W-:-:S03]  /*1280*/  LOP3.LUT R19, R15, R18, R19, 0x96, !PT ;  /* 0x000000120f137212 */ /* 0x000fc600078e9613 */
[----:B------:R-:W-:Y:S01]  /*1290*/  VIADD R15, R5, 0xdb3d7428 ;  /* 0xdb3d7428050f7836 */ /* 0x000fe20000000000 */
[----:B------:R-:W-:Y:S01]  /*12a0*/  LOP3.LUT R7, R17, R6, R7, 0x96, !PT ;  /* 0x0000000611077212 */ /* 0x000fe200078e9607 */
[----:B------:R-:W-:-:S04]  /*12b0*/  IMAD.WIDE.U32 R18, R19, -0x326172a9, RZ ;  /* 0xcd9e8d5713127825 */ /* 0x000fc800078e00ff */
[----:B------:R-:W-:Y:S01]  /*12c0*/  IMAD.WIDE.U32 R6, R7, -0x2daee0ad, RZ ;  /* 0xd2511f5307067825 */ /* 0x000fe200078e00ff */
[----:B------:R-:W-:-:S04]  /*12d0*/  LOP3.LUT R13, R19, R16, R13, 0x96, !PT ;  /* 0x00000010130d7212 */ /* 0x000fc800078e960d */
[----:B------:R-:W-:Y:S01]  /*12e0*/  LOP3.LUT R16, R7, R14, R15, 0x96, !PT ;  /* 0x0000000e07107212 */ /* 0x000fe200078e960f */
[----:B------:R-:W-:Y:S01]  /*12f0*/  IMAD.WIDE.U32 R14, R13, -0x2daee0ad, RZ ;  /* 0xd2511f530d0e7825 */ /* 0x000fe200078e00ff */
[----:B------:R-:W-:-:S03]  /*1300*/  IADD3 R7, PT, PT, R5, -0x695add53, RZ ;  /* 0x96a522ad05077810 */ /* 0x000fc60007ffe0ff */
[----:B------:R-:W-:Y:S01]  /*1310*/  IMAD.WIDE.U32 R16, R16, -0x326172a9, RZ ;  /* 0xcd9e8d5710107825 */ /* 0x000fe200078e00ff */
[----:B------:R-:W-:Y:S02]  /*1320*/  LOP3.LUT R6, R15, R6, R7, 0x96, !PT ;  /* 0x000000060f067212 */ /* 0x000fe400078e9607 */
[----:B------:R-:W-:Y:S01]  /*1330*/  MOV R7, R14 ;  /* 0x0000000e00077202 */ /* 0x000fe20000000f00 */
[----:B------:R-:W-:-:S05]  /*1340*/  VIADD R5, R4, 0x8ff34781 ;  /* 0x8ff3478104057836 */ /* 0x000fca0000000000 */
[----:B------:R-:W-:Y:S01]  /*1350*/  LOP3.LUT R4, R17, R18, R5, 0x96, !PT ;  /* 0x0000001211047212 */ /* 0x000fe200078e9605 */
[----:B------:R-:W-:-:S05]  /*1360*/  IMAD.MOV.U32 R5, RZ, RZ, R16 ;  /* 0x000000ffff057224 */ /* 0x000fca00078e0010 */
[----:B0-----:R2:W-:Y:S02]  /*1370*/  STG.E.128 desc[UR4][R2.64+0x10], R4 ;  /* 0x0000100402007986 */ /* 0x0015e4000c101d04 */
.L_x_42:
[----:B------:R-:W-:Y:S05]  /*1380*/  BSYNC.RECONVERGENT B1 ;  /* 0x0000000000017941 */ /* 0x000fea0003800200 */
.L_x_41:
[----:B--2---:R-:W-:Y:S01]  /*1390*/  HFMA2 R5, -RZ, RZ, 0.1171875, 0 ;  /* 0x2f800000ff057431 */ /* 0x004fe200000001ff */
[----:B-----5:R-:W-:Y:S01]  /*13a0*/  I2FP.F32.U32 R0, R0 ;  /* 0x0000000000007245 */ /* 0x020fe20000201000 */
[----:B------:R-:W-:Y:S01]  /*13b0*/  IMAD.MOV.U32 R7, RZ, RZ, 0x3e055027 ;  /* 0x3e055027ff077424 */ /* 0x000fe200078e00ff */
[----:B------:R-:W-:Y:S01]  /*13c0*/  I2FP.F32.U32 R12, R12 ;  /* 0x0000000c000c7245 */ /* 0x000fe20000201000 */
[----:B------:R-:W-:Y:S02]  /*13d0*/  BSSY.RECONVERGENT B1, `(.L_x_46) ;  /* 0x0000029000017945 */ /* 0x000fe40003800200 */
[----:B------:R-:W-:-:S05]  /*13e0*/  FFMA R0, R0, R5, 1.1641532182693481445e-10 ;  /* 0x2f00000000007423 */ /* 0x000fca0000000005 */
[----:B------:R-:W-:-:S13]  /*13f0*/  FSETP.GEU.AND P0, PT, R0, 1.175494350822287508e-38, PT ;  /* 0x008000000000780b */ /* 0x000fda0003f0e000 */
[----:B------:R-:W-:-:S04]  /*1400*/  @!P0 FMUL R0, R0, 8388608 ;  /* 0x4b00000000008820 */ /* 0x000fc80000400000 */
[----:B------:R-:W-:-:S05]  /*1410*/  VIADD R4, R0, 0xc0d55555 ;  /* 0xc0d5555500047836 */ /* 0x000fca0000000000 */
[----:B------:R-:W-:-:S04]  /*1420*/  LOP3.LUT R5, R4, 0xff800000, RZ, 0xc0, !PT ;  /* 0xff80000004057812 */ /* 0x000fc800078ec0ff */
[-C--:B------:R-:W-:Y:S02]  /*1430*/  IADD3 R4, PT, PT, R0, -R5.reuse, RZ ;  /* 0x8000000500047210 */ /* 0x080fe40007ffe0ff */
[----:B------:R-:W-:-:S03]  /*1440*/  I2FP.F32.S32 R5, R5 ;  /* 0x0000000500057245 */ /* 0x000fc60000201400 */
[----:B------:R-:W-:Y:S01]  /*1450*/  FADD R6, R4, -1 ;  /* 0xbf80000004067421 */ /* 0x000fe20000000000 */
[----:B------:R-:W-:Y:S02]  /*1460*/  FSEL R4, RZ, -23, P0 ;  /* 0xc1b80000ff047808 */ /* 0x000fe40000000000 */
[----:B------:R-:W-:Y:S01]  /*1470*/  ISETP.GT.U32.AND P0, PT, R0, 0x7f7fffff, PT ;  /* 0x7f7fffff0000780c */ /* 0x000fe20003f04070 */
[C---:B------:R-:W-:Y:S02]  /*1480*/  FFMA R7, R6.reuse, -R7, 0.14084610342979431152 ;  /* 0x3e1039f606077423 */ /* 0x040fe40000000807 */
[----:B------:R-:W-:Y:S01]  /*1490*/  FFMA R4, R5, 1.1920928955078125e-07, R4 ;  /* 0x3400000005047823 */ /* 0x000fe20000000004 */
[----:B------:R-:W-:Y:S01]  /*14a0*/  MOV R5, 0x7f800000 ;  /* 0x7f80000000057802 */ /* 0x000fe20000000f00 */
[----:B------:R-:W-:-:S04]  /*14b0*/  FFMA R7, R6, R7, -0.12148627638816833496 ;  /* 0xbdf8cdcc06077423 */ /* 0x000fc80000000007 */
[----:B------:R-:W-:-:S04]  /*14c0*/  FFMA R7, R6, R7, 0.13980610668659210205 ;  /* 0x3e0f295506077423 */ /* 0x000fc80000000007 */
[----:B------:R-:W-:-:S04]  /*14d0*/  FFMA R7, R6, R7, -0.16684235632419586182 ;  /* 0xbe2ad8b906077423 */ /* 0x000fc80000000007 */
[----:B------:R-:W-:-:S04]  /*14e0*/  FFMA R7, R6, R7, 0.20012299716472625732 ;  /* 0x3e4ced0b06077423 */ /* 0x000fc80000000007 */
[----:B------:R-:W-:-:S04]  /*14f0*/  FFMA R7, R6, R7, -0.24999669194221496582 ;  /* 0xbe7fff2206077423 */ /* 0x000fc80000000007 */
[----:B------:R-:W-:-:S04]  /*1500*/  FFMA R7, R6, R7, 0.33333182334899902344 ;  /* 0x3eaaaa7806077423 */ /* 0x000fc80000000007 */
[----:B------:R-:W-:-:S04]  /*1510*/  FFMA R7, R6, R7, -0.5 ;  /* 0xbf00000006077423 */ /* 0x000fc80000000007 */
[----:B------:R-:W-:-:S04]  /*1520*/  FMUL R7, R6, R7 ;  /* 0x0000000706077220 */ /* 0x000fc80000400000 */
[----:B------:R-:W-:-:S04]  /*1530*/  FFMA R7, R6, R7, R6 ;  /* 0x0000000706077223 */ /* 0x000fc80000000006 */
[----:B------:R-:W-:Y:S01]  /*1540*/  FFMA R4, R4, 0.69314718246459960938, R7 ;  /* 0x3f31721804047823 */ /* 0x000fe20000000007 */
[C---:B------:R-:W-:Y:S01]  /*1550*/  @P0 FFMA R4, R0.reuse, R5, +INF ;  /* 0x7f80000000040423 */ /* 0x040fe20000000005 */
[----:B------:R-:W-:Y:S01]  /*1560*/  FSETP.NEU.AND P0, PT, R0, RZ, PT ;  /* 0x000000ff0000720b */ /* 0x000fe20003f0d000 */
[----:B------:R-:W-:Y:S02]  /*1570*/  HFMA2 R5, -RZ, RZ, 0.1495361328125, 0.0004794597625732421875 ;  /* 0x30c90fdbff057431 */ /* 0x000fe400000001ff */
[----:B------:R-:W-:-:S05]  /*1580*/  FMUL R4, R4, -2 ;  /* 0xc000000004047820 */ /* 0x000fca0000400000 */
[----:B------:R-:W-:Y:S01]  /*1590*/  FSEL R7, R4, +INF , P0 ;  /* 0x7f80000004077808 */ /* 0x000fe20000000000 */
[----:B------:R-:W-:-:S03]  /*15a0*/  FFMA R14, R12, R5, 7.314590599882819788e-10 ;  /* 0x30490fdb0c0e7423 */ /* 0x000fc60000000005 */
[----:B------:R2:W0:Y:S01]  /*15b0*/  MUFU.RSQ R4, R7 ;  /* 0x0000000700047308 */ /* 0x0004220000001400 */
[----:B------:R-:W-:-:S05]  /*15c0*/  VIADD R0, R7, 0xf3000000 ;  /* 0xf300000007007836 */ /* 0x000fca0000000000 */
[----:B------:R-:W-:-:S13]  /*15d0*/  ISETP.GT.U32.AND P0, PT, R0, 0x727fffff, PT ;  /* 0x727fffff0000780c */ /* 0x000fda0003f04070 */
[----:B0-2---:R-:W-:Y:S05]  /*15e0*/  @!P0 BRA `(.L_x_47) ;  /* 0x00000000000c8947 */ /* 0x005fea0003800000 */
[----:B------:R-:W-:-:S07]  /*15f0*/  MOV R13, 0x1610 ;  /* 0x00001610000d7802 */ /* 0x000fce0000000f00 */
[----:B-1-34-:R-:W-:Y:S05]  /*1600*/  CALL.REL.NOINC `($__internal_1_$__cuda_sm20_sqrt_rn_f32_slowpath) ;  /* 0x0000000000647944 */ /* 0x01afea0003c00000 */
[----:B------:R-:W-:Y:S05]  /*1610*/  BRA `(.L_x_48) ;  /* 0x0000000000107947 */ /* 0x000fea0003800000 */
.L_x_47:
[----:B------:R-:W-:Y:S01]  /*1620*/  FMUL.FTZ R0, R7, R4 ;  /* 0x0000000407007220 */ /* 0x000fe20000410000 */
[----:B------:R-:W-:-:S03]  /*1630*/  FMUL.FTZ R4, R4, 0.5 ;  /* 0x3f00000004047820 */ /* 0x000fc60000410000 */
[----:B------:R-:W-:-:S04]  /*1640*/  FFMA R5, -R0, R0, R7 ;  /* 0x0000000000057223 */ /* 0x000fc80000000107 */
[----:B------:R-:W-:-:S07]  /*1650*/  FFMA R0, R5, R4, R0 ;  /* 0x0000000405007223 */ /* 0x000fce0000000000 */
.L_x_48:
[----:B------:R-:W-:Y:S05]  /*1660*/  BSYNC.RECONVERGENT B1 ;  /* 0x0000000000017941 */ /* 0x000fea0003800200 */
.L_x_46:
[----:B------:R-:W-:Y:S01]  /*1670*/  FMUL.RZ R4, R14, 0.15915493667125701904 ;  /* 0x3e22f9830e047820 */ /* 0x000fe2000040c000 */
[----:B------:R-:W-:-:S03]  /*1680*/  IMAD.MOV.U32 R13, RZ, RZ, 0x1 ;  /* 0x00000001ff0d7424 */ /* 0x000fc600078e00ff */
[----:B------:R-:W0:Y:S02]  /*1690*/  MUFU.COS R5, R4 ;  /* 0x0000000400057308 */ /* 0x000e240000000000 */
[----:B------:R2:W-:Y:S01]  /*16a0*/  STG.E desc[UR4][R2.64+0x2c], R13 ;  /* 0x00002c0d02007986 */ /* 0x0005e2000c101904 */
[----:B0-----:R-:W-:-:S05]  /*16b0*/  FMUL R7, R5, R0 ;  /* 0x0000000005077220 */ /* 0x001fca0000400000 */
[----:B------:R-:W0:Y:S01]  /*16c0*/  MUFU.SIN R5, R4 ;  /* 0x0000000400057308 */ /* 0x000e220000000400 */
[----:B------:R2:W-:Y:S01]  /*16d0*/  STG.E desc[UR4][R2.64+0x34], R7 ;  /* 0x0000340702007986 */ /* 0x0005e2000c101904 */
[----:B0-----:R-:W-:Y:S01]  /*16e0*/  FMUL R6, R5, R0 ;  /* 0x0000000005067220 */ /* 0x001fe20000400000 */
[----:B--2---:R-:W-:Y:S06]  /*16f0*/  BRA `(.L_x_49) ;  /* 0x0000000000087947 */ /* 0x004fec0003800000 */
.L_x_29:
[----:B------:R1:W5:Y:S04]  /*1700*/  LDG.E R6, desc[UR4][R2.64+0x34] ;  /* 0x0000340402067981 */ /* 0x000368000c1e1900 */
[----:B------:R1:W-:Y:S02]  /*1710*/  STG.E desc[UR4][R2.64+0x2c], RZ ;  /* 0x00002cff02007986 */ /* 0x0003e4000c101904 */
.L_x_49:
[----:B--2---:R-:W-:Y:S05]  /*1720*/  BSYNC.RECONVERGENT B0 ;  /* 0x0000000000007941 */ /* 0x004fea0003800200 */
.L_x_28:
[----:B0-----:R-:W-:Y:S01]  /*1730*/  IMAD.WIDE R4, R11, 0x8, R8 ;  /* 0x000000080b047825 */ /* 0x001fe200078e0208 */
[----:B-----5:R-:W-:-:S03]  /*1740*/  MOV R7, R6 ;  /* 0x0000000600077202 */ /* 0x020fc60000000f00 */
[----:B------:R-:W-:Y:S02]  /*1750*/  IMAD.IADD R11, R10, 0x1, R11 ;  /* 0x000000010a0b7824 */ /* 0x000fe400078e020b */
[----:B------:R0:W-:Y:S03]  /*1760*/  STG.E.64 desc[UR4][R4.64], R6 ;  /* 0x0000000604007986 */ /* 0x0001e6000c101b04 */
[----:B------:R-:W-:-:S13]  /*1770*/  ISETP.GE.AND P0, PT, R11, UR7, PT ;  /* 0x000000070b007c0c */ /* 0x000fda000bf06270 */
[----:B0-----:R-:W-:Y:S05]  /*1780*/  @!P0 BRA `(.L_x_50) ;  /* 0xffffffec006c8947 */ /* 0x001fea000383ffff */
[----:B------:R-:W-:Y:S05]  /*1790*/  EXIT ;  /* 0x000000000000794d */ /* 0x000fea0003800000 */
        .weak           $__internal_1_$__cuda_sm20_sqrt_rn_f32_slowpath
        .type           $__internal_1_$__cuda_sm20_sqrt_rn_f32_slowpath,@function
        .size           $__internal_1_$__cuda_sm20_sqrt_rn_f32_slowpath,(.L_x_147 - $__internal_1_$__cuda_sm20_sqrt_rn_f32_slowpath)
$__internal_1_$__cuda_sm20_sqrt_rn_f32_slowpath:
[----:B------:R-:W-:-:S13]  /*17a0*/  LOP3.LUT P0, RZ, R7, 0x7fffffff, RZ, 0xc0, !PT ;  /* 0x7fffffff07ff7812 */ /* 0x000fda000780c0ff */
[----:B------:R-:W-:Y:S01]  /*17b0*/  @!P0 MOV R4, R7 ;  /* 0x0000000700048202 */ /* 0x000fe20000000f00 */
[----:B------:R-:W-:Y:S06]  /*17c0*/  @!P0 BRA `(.L_x_51) ;  /* 0x0000000000448947 */ /* 0x000fec0003800000 */
[----:B------:R-:W-:Y:S01]  /*17d0*/  FSETP.GEU.FTZ.AND P0, PT, R7, RZ, PT ;  /* 0x000000ff0700720b */ /* 0x000fe20003f1e000 */
[----:B------:R-:W-:-:S12]  /*17e0*/  IMAD.MOV.U32 R0, RZ, RZ, R7 ;  /* 0x000000ffff007224 */ /* 0x000fd800078e0007 */
[----:B------:R-:W-:Y:S01]  /*17f0*/  @!P0 MOV R4, 0x7fffffff ;  /* 0x7fffffff00048802 */ /* 0x000fe20000000f00 */
[----:B------:R-:W-:Y:S06]  /*1800*/  @!P0 BRA `(.L_x_51) ;  /* 0x0000000000348947 */ /* 0x000fec0003800000 */
[----:B------:R-:W-:-:S13]  /*1810*/  FSETP.GTU.FTZ.AND P0, PT, |R0|, +INF , PT ;  /* 0x7f8000000000780b */ /* 0x000fda0003f1c200 */
[----:B------:R-:W-:Y:S01]  /*1820*/  @P0 FADD.FTZ R4, R0, 1 ;  /* 0x3f80000000040421 */ /* 0x000fe20000010000 */
[----:B------:R-:W-:Y:S06]  /*1830*/  @P0 BRA `(.L_x_51) ;  /* 0x0000000000280947 */ /* 0x000fec0003800000 */
[----:B------:R-:W-:-:S13]  /*1840*/  FSETP.NEU.FTZ.AND P0, PT, |R0|, +INF , PT ;  /* 0x7f8000000000780b */ /* 0x000fda0003f1d200 */
[----:B------:R-:W-:-:S04]  /*1850*/  @P0 FFMA R5, R0, 1.84467440737095516160e+19, RZ ;  /* 0x5f80000000050823 */ /* 0x000fc800000000ff */
[----:B------:R-:W0:Y:S02]  /*1860*/  @P0 MUFU.RSQ R4, R5 ;  /* 0x0000000500040308 */ /* 0x000e240000001400 */
[----:B0-----:R-:W-:Y:S01]  /*1870*/  @P0 FMUL.FTZ R6, R5, R4 ;  /* 0x0000000405060220 */ /* 0x001fe20000410000 */
[----:B------:R-:W-:Y:S01]  /*1880*/  @P0 FMUL.FTZ R12, R4, 0.5 ;  /* 0x3f000000040c0820 */ /* 0x000fe20000410000 */
[----:B------:R-:W-:Y:S02]  /*1890*/  @!P0 MOV R4, R0 ;  /* 0x0000000000048202 */ /* 0x000fe40000000f00 */
[----:B------:R-:W-:-:S04]  /*18a0*/  @P0 FADD.FTZ R7, -R6, -RZ ;  /* 0x800000ff06070221 */ /* 0x000fc80000010100 */
[----:B------:R-:W-:-:S04]  /*18b0*/  @P0 FFMA R7, R6, R7, R5 ;  /* 0x0000000706070223 */ /* 0x000fc80000000005 */
[----:B------:R-:W-:-:S04]  /*18c0*/  @P0 FFMA R7, R7, R12, R6 ;  /* 0x0000000c07070223 */ /* 0x000fc80000000006 */
[----:B------:R-:W-:-:S07]  /*18d0*/  @P0 FMUL.FTZ R4, R7, 2.3283064365386962891e-10 ;  /* 0x2f80000007040820 */ /* 0x000fce0000410000 */
.L_x_51:
[----:B------:R-:W-:Y:S02]  /*18e0*/  HFMA2 R5, -RZ, RZ, 0, 0 ;  /* 0x00000000ff057431 */ /* 0x000fe400000001ff */
[----:B------:R-:W-:Y:S01]  /*18f0*/  IMAD.MOV.U32 R0, RZ, RZ, R4 ;  /* 0x000000ffff007224 */ /* 0x000fe200078e0004 */
[----:B------:R-:W-:-:S04]  /*1900*/  MOV R4, R13 ;  /* 0x0000000d00047202 */ /* 0x000fc80000000f00 */
[----:B------:R-:W-:Y:S05]  /*1910*/  RET.REL.NODEC R4 `(_Z15c_normal_kernelyP24curandStatePhilox4_32_10P6float2i) ;  /* 0xffffffe404b87950 */ /* 0x000fea0003c3ffff */
.L_x_52:
        /* <DEDUP_REMOVED lines=14> */
.L_x_147:


//--------------------- .text._Z15d_normal_kernelyP24curandStatePhilox4_32_10Pdi --------------------------
	.section	.text._Z15d_normal_kernelyP24curandStatePhilox4_32_10Pdi,"ax",@progbits
	.align	128
        .global         _Z15d_normal_kernelyP24curandStatePhilox4_32_10Pdi
        .type           _Z15d_normal_kernelyP24curandStatePhilox4_32_10Pdi,@function
        .size           _Z15d_normal_kernelyP24curandStatePhilox4_32_10Pdi,(.L_x_148 - _Z15d_normal_kernelyP24curandStatePhilox4_32_10Pdi)
        .other          _Z15d_normal_kernelyP24curandStatePhilox4_32_10Pdi,@"STO_CUDA_ENTRY STV_DEFAULT"
_Z15d_normal_kernelyP24curandStatePhilox4_32_10Pdi:
.text._Z15d_normal_kernelyP24curandStatePhilox4_32_10Pdi:
        /* <DEDUP_REMOVED lines=84> */
.L_x_67:
[----:B0-2---:R-:W2:Y:S01]  /*0540*/  LDG.E R4, desc[UR4][R2.64+0x30] ;  /* 0x0000300402047981 */ /* 0x005ea2000c1e1900 */
        /* <DEDUP_REMOVED lines=12> */
.L_x_56:
        /* <DEDUP_REMOVED lines=15> */
.L_x_57:
[----:B---3--:R-:W-:Y:S05]  /*0700*/  BSYNC.RECONVERGENT B1 ;  /* 0x0000000000017941 */ /* 0x008fea0003800200 */
.L_x_55:
        /* <DEDUP_REMOVED lines=84> */
.L_x_59:
[----:B--2---:R-:W-:Y:S01]  /*0c50*/  IMAD.MOV.U32 R13, RZ, RZ, R24 ;  /* 0x000000ffff0d7224 */ /* 0x004fe200078e0018 */
[----:B------:R-:W-:Y:S01]  /*0c60*/  MOV R15, R7 ;  /* 0x00000007000f7202 */ /* 0x000fe20000000f00 */
[----:B------:R-:W-:Y:S01]  /*0c70*/  IMAD.MOV.U32 R8, RZ, RZ, R12 ;  /* 0x000000ffff087224 */ /* 0x000fe200078e000c */
[----:B------:R-:W-:-:S07]  /*0c80*/  MOV R24, R14 ;  /* 0x0000000e00187202 */ /* 0x000fce0000000f00 */
.L_x_60:
[----:B------:R-:W-:Y:S05]  /*0c90*/  BSYNC.RECONVERGENT B1 ;  /* 0x0000000000017941 */ /* 0x000fea0003800200 */
.L_x_58:
        /* <DEDUP_REMOVED lines=90> */
.L_x_62:
[----:B------:R-:W-:Y:S01]  /*1240*/  MOV R6, 0x0 ;  /* 0x0000000000067802 */ /* 0x000fe20000000f00 */
[----:B------:R-:W-:Y:S01]  /*1250*/  IMAD.MOV.U32 R7, RZ, RZ, 0x7ff00000 ;  /* 0x7ff00000ff077424 */ /* 0x000fe200078e00ff */
[----:B------:R-:W-:-:S05]  /*1260*/  LOP3.LUT P0, RZ, R9, 0x7fffffff, RZ, 0xc0, !PT ;  /* 0x7fffffff09ff7812 */ /* 0x000fca000780c0ff */
[----:B------:R-:W-:-:S10]  /*1270*/  DFMA R6, R8, R6, +INF ;  /* 0x7ff000000806742b */ /* 0x000fd40000000006 */
[----:B------:R-:W-:Y:S02]  /*1280*/  FSEL R8, R6, RZ, P0 ;  /* 0x000000ff06087208 */ /* 0x000fe40000000000 */
[----:B------:R-:W-:-:S07]  /*1290*/  FSEL R9, R7, -QNAN , P0 ;  /* 0xfff0000007097808 */ /* 0x000fce0000000000 */
.L_x_63:
[----:B------:R-:W-:Y:S05]  /*12a0*/  BSYNC.RECONVERGENT B1 ;  /* 0x0000000000017941 */ /* 0x000fea0003800200 */
.L_x_61:
        /* <DEDUP_REMOVED lines=87> */
[----:B01----:R-:W-:Y:S05]  /*1820*/  CALL.REL.NOINC `($__internal_2_$__cuda_sm20_dsqrt_rn_f64_mediumpath_v1) ;  /* 0x0000000000607944 */ /* 0x003fea0003c00000 */
[----:B------:R-:W-:Y:S02]  /*1830*/  IMAD.MOV.U32 R12, RZ, RZ, R6 ;  /* 0x000000ffff0c7224 */ /* 0x000fe400078e0006 */
[----:B------:R-:W-:-:S07]  /*1840*/  IMAD.MOV.U32 R13, RZ, RZ, R7 ;  /* 0x000000ffff0d7224 */ /* 0x000fce00078e0007 */
.L_x_65:
[----:B------:R-:W-:Y:S05]  /*1850*/  BSYNC.RECONVERGENT B1 ;  /* 0x0000000000017941 */ /* 0x000fea0003800200 */
.L_x_64:
        /* <DEDUP_REMOVED lines=12> */
.L_x_54:
[----:B------:R2:W5:Y:S04]  /*1920*/  LDG.E.64 R12, desc[UR4][R2.64+0x38] ;  /* 0x00003804020c7981 */ /* 0x000568000c1e1b00 */
[----:B------:R2:W-:Y:S02]  /*1930*/  STG.E desc[UR4][R2.64+0x30], RZ ;  /* 0x000030ff02007986 */ /* 0x0005e4000c101904 */
.L_x_66:
[----:B---3--:R-:W-:Y:S05]  /*1940*/  BSYNC.RECONVERGENT B0 ;  /* 0x0000000000007941 */ /* 0x008fea0003800200 */
.L_x_53:
[----:B-1----:R-:W-:-:S04]  /*1950*/  IMAD.WIDE R4, R19, 0x8, R16 ;  /* 0x0000000813047825 */ /* 0x002fc800078e0210 */
[----:B------:R-:W-:Y:S01]  /*1960*/  IMAD.IADD R19, R0, 0x1, R19 ;  /* 0x0000000100137824 */ /* 0x000fe200078e0213 */
[----:B-----5:R4:W-:Y:S04]  /*1970*/  STG.E.64 desc[UR4][R4.64], R12 ;  /* 0x0000000c04007986 */ /* 0x0209e8000c101b04 */
[----:B------:R-:W-:-:S13]  /*1980*/  ISETP.GE.AND P0, PT, R19, UR10, PT ;  /* 0x0000000a13007c0c */ /* 0x000fda000bf06270 */
[----:B----4-:R-:W-:Y:S05]  /*1990*/  @!P0 BRA `(.L_x_67) ;  /* 0xffffffe800e88947 */ /* 0x010fea000383ffff */
[----:B------:R-:W-:Y:S05]  /*19a0*/  EXIT ;  /* 0x000000000000794d */ /* 0x000fea0003800000 */
        .weak           $__internal_2_$__cuda_sm20_dsqrt_rn_f64_mediumpath_v1
        .type           $__internal_2_$__cuda_sm20_dsqrt_rn_f64_mediumpath_v1,@function
        .size           $__internal_2_$__cuda_sm20_dsqrt_rn_f64_mediumpath_v1,(.L_x_148 - $__internal_2_$__cuda_sm20_dsqrt_rn_f64_mediumpath_v1)
$__internal_2_$__cuda_sm20_dsqrt_rn_f64_mediumpath_v1:
        /* <DEDUP_REMOVED lines=14> */
.L_x_69:
[----:B------:R-:W-:-:S14]  /*1a90*/  DSETP.NE.AND P0, PT, R4, RZ, PT ;  /* 0x000000ff0400722a */ /* 0x000fdc0003f05000 */
[----:B------:R-:W-:Y:S05]  /*1aa0*/  @!P0 BRA `(.L_x_71) ;  /* 0x0000000000588947 */ /* 0x000fea0003800000 */
[----:B------:R-:W-:-:S13]  /*1ab0*/  ISETP.GE.AND P0, PT, R5, RZ, PT ;  /* 0x000000ff0500720c */ /* 0x000fda0003f06270 */
[----:B------:R-:W-:Y:S01]  /*1ac0*/  @!P0 MOV R6, 0x0 ;  /* 0x0000000000068802 */ /* 0x000fe20000000f00 */
[----:B------:R-:W-:Y:S01]  /*1ad0*/  @!P0 IMAD.MOV.U32 R7, RZ, RZ, -0x80000 ;  /* 0xfff80000ff078424 */ /* 0x000fe200078e00ff */
        /* <DEDUP_REMOVED lines=17> */
[----:B------:R-:W-:Y:S01]  /*1bf0*/  IADD3 R7, PT, PT, R7, -0x3500000, RZ ;  /* 0xfcb0000007077810 */ /* 0x000fe20007ffe0ff */
[----:B------:R-:W-:Y:S06]  /*1c00*/  BRA `(.L_x_70) ;  /* 0x0000000000047947 */ /* 0x000fec0003800000 */
.L_x_71:
[----:B------:R-:W-:-:S11]  /*1c10*/  DADD R6, R4, R4 ;  /* 0x0000000004067229 */ /* 0x000fd60000000004 */
.L_x_70:
[----:B------:R-:W-:Y:S05]  /*1c20*/  BSYNC.RECONVERGENT B2 ;  /* 0x0000000000027941 */ /* 0x000fea0003800200 */
.L_x_68:
[----:B------:R-:W-:-:S04]  /*1c30*/  IMAD.MOV.U32 R13, RZ, RZ, 0x0 ;  /* 0x00000000ff0d7424 */ /* 0x000fc800078e00ff */
[----:B------:R-:W-:Y:S05]  /*1c40*/  RET.REL.NODEC R12 `(_Z15d_normal_kernelyP24curandStatePhilox4_32_10Pdi) ;  /* 0xffffffe00cec7950 */ /* 0x000fea0003c3ffff */
.L_x_72:
        /* <DEDUP_REMOVED lines=11> */
.L_x_148:


//--------------------- .text._Z15s_normal_kernelyP24curandStatePhilox4_32_10Pfi --------------------------
	.section	.text._Z15s_normal_kernelyP24curandStatePhilox4_32_10Pfi,"ax",@progbits
	.align	128
        .global         _Z15s_normal_kernelyP24curandStatePhilox4_32_10Pfi
        .type           _Z15s_normal_kernelyP24curandStatePhilox4_32_10Pfi,@function
        .size           _Z15s_normal_kernelyP24curandStatePhilox4_32_10Pfi,(.L_x_149 - _Z15s_normal_kernelyP24curandStatePhilox4_32_10Pfi)
        .other          _Z15s_normal_kernelyP24curandStatePhilox4_32_10Pfi,@"STO_CUDA_ENTRY STV_DEFAULT"
_Z15s_normal_kernelyP24curandStatePhilox4_32_10Pfi:
.text._Z15s_normal_kernelyP24curandStatePhilox4_32_10Pfi:
        /* <DEDUP_REMOVED lines=84> */
.L_x_95:
        /* <DEDUP_REMOVED lines=13> */
.L_x_138:
[----:B--2---:R-:W-:Y:S05]  /*0610*/  BRX R4 -0x620                                                                   (*"BRANCH_TARGETS .L_x_139,.L_x_140,.L_x_141"*) ;  /* 0xfffffff804787949 */ /* 0x004fea000383ffff */
.L_x_141:
[----:B------:R1:W5:Y:S01]  /*0620*/  LDG.E R0, desc[UR4][R2.64+0x10] ;  /* 0x0000100402007981 */ /* 0x000362000c1e1900 */
[----:B------:R-:W-:Y:S05]  /*0630*/  BRA `(.L_x_77) ;  /* 0x0000000000147947 */ /* 0x000fea0003800000 */
.L_x_139:
[----:B------:R3:W5:Y:S01]  /*0640*/  LDG.E R0, desc[UR4][R2.64+0x18] ;  /* 0x0000180402007981 */ /* 0x000762000c1e1900 */
[----:B------:R-:W-:Y:S05]  /*0650*/  BRA `(.L_x_77) ;  /* 0x00000000000c7947 */ /* 0x000fea0003800000 */
.L_x_140:
[----:B------:R4:W5:Y:S01]  /*0660*/  LDG.E R0, desc[UR4][R2.64+0x1c] ;  /* 0x00001c0402007981 */ /* 0x000962000c1e1900 */
[----:B------:R-:W-:Y:S05]  /*0670*/  BRA `(.L_x_77) ;  /* 0x0000000000047947 */ /* 0x000fea0003800000 */
.L_x_76:
[----:B------:R1:W5:Y:S02]  /*0680*/  LDG.E R0, desc[UR4][R2.64+0x14] ;  /* 0x0000140402007981 */ /* 0x000364000c1e1900 */
.L_x_77:
[----:B--2---:R-:W-:Y:S05]  /*0690*/  BSYNC.RECONVERGENT B1 ;  /* 0x0000000000017941 */ /* 0x004fea0003800200 */
.L_x_75:
        /* <DEDUP_REMOVED lines=11> */
.L_x_81:
        /* <DEDUP_REMOVED lines=15> */
.L_x_82:
[----:B------:R-:W-:Y:S05]  /*0840*/  BSYNC.RECONVERGENT B2 ;  /* 0x0000000000027941 */ /* 0x000fea0003800200 */
.L_x_80:
        /* <DEDUP_REMOVED lines=66> */
.L_x_79:
[----:B------:R-:W-:Y:S05]  /*0c70*/  BSYNC.RECONVERGENT B1 ;  /* 0x0000000000017941 */ /* 0x000fea0003800200 */
.L_x_78:
        /* <DEDUP_REMOVED lines=10> */
.L_x_142:
[----:B------:R-:W-:Y:S05]  /*0d20*/  BRX R4 -0xd30                                                                   (*"BRANCH_TARGETS .L_x_143,.L_x_144,.L_x_145"*) ;  /* 0xfffffff004b47949 */ /* 0x000fea000383ffff */
.L_x_145:
[----:B------:R0:W5:Y:S01]  /*0d30*/  LDG.E R12, desc[UR4][R2.64+0x10] ;  /* 0x00001004020c7981 */ /* 0x000162000c1e1900 */
[----:B------:R-:W-:Y:S05]  /*0d40*/  BRA `(.L_x_85) ;  /* 0x0000000000147947 */ /* 0x000fea0003800000 */
.L_x_143:
[----:B------:R0:W5:Y:S01]  /*0d50*/  LDG.E R12, desc[UR4][R2.64+0x18] ;  /* 0x00001804020c7981 */ /* 0x000162000c1e1900 */
[----:B------:R-:W-:Y:S05]  /*0d60*/  BRA `(.L_x_85) ;  /* 0x00000000000c7947 */ /* 0x000fea0003800000 */
.L_x_144:
[----:B------:R0:W5:Y:S01]  /*0d70*/  LDG.E R12, desc[UR4][R2.64+0x1c] ;  /* 0x00001c04020c7981 */ /* 0x000162000c1e1900 */
[----:B------:R-:W-:Y:S05]  /*0d80*/  BRA `(.L_x_85) ;  /* 0x0000000000047947 */ /* 0x000fea0003800000 */
.L_x_84:
[----:B------:R0:W5:Y:S02]  /*0d90*/  LDG.E R12, desc[UR4][R2.64+0x14] ;  /* 0x00001404020c7981 */ /* 0x000164000c1e1900 */
.L_x_85:
[----:B------:R-:W-:Y:S05]  /*0da0*/  BSYNC.RECONVERGENT B1 ;  /* 0x0000000000017941 */ /* 0x000fea0003800200 */
.L_x_83:
        /* <DEDUP_REMOVED lines=11> */
.L_x_89:
        /* <DEDUP_REMOVED lines=15> */
.L_x_90:
[----:B------:R-:W-:Y:S05]  /*0f50*/  BSYNC.RECONVERGENT B2 ;  /* 0x0000000000027941 */ /* 0x000fea0003800200 */
.L_x_88:
        /* <DEDUP_REMOVED lines=66> */
.L_x_87:
[----:B------:R-:W-:Y:S05]  /*1380*/  BSYNC.RECONVERGENT B1 ;  /* 0x0000000000017941 */ /* 0x000fea0003800200 */
.L_x_86:
        /* <DEDUP_REMOVED lines=39> */
[----:B-1-34-:R-:W-:Y:S05]  /*1600*/  CALL.REL.NOINC `($__internal_3_$__cuda_sm20_sqrt_rn_f32_slowpath) ;  /* 0x0000000000607944 */ /* 0x01afea0003c00000 */
[----:B------:R-:W-:Y:S05]  /*1610*/  BRA `(.L_x_93) ;  /* 0x0000000000107947 */ /* 0x000fea0003800000 */
.L_x_92:
[----:B------:R-:W-:Y:S01]  /*1620*/  FMUL.FTZ R0, R7, R4 ;  /* 0x0000000407007220 */ /* 0x000fe20000410000 */
[----:B------:R-:W-:-:S03]  /*1630*/  FMUL.FTZ R4, R4, 0.5 ;  /* 0x3f00000004047820 */ /* 0x000fc60000410000 */
[----:B------:R-:W-:-:S04]  /*1640*/  FFMA R5, -R0, R0, R7 ;  /* 0x0000000000057223 */ /* 0x000fc80000000107 */
[----:B------:R-:W-:-:S07]  /*1650*/  FFMA R0, R5, R4, R0 ;  /* 0x0000000405007223 */ /* 0x000fce0000000000 */
.L_x_93:
[----:B------:R-:W-:Y:S05]  /*1660*/  BSYNC.RECONVERGENT B1 ;  /* 0x0000000000017941 */ /* 0x000fea0003800200 */
.L_x_91:
        /* <DEDUP_REMOVED lines=9> */
.L_x_74:
[----:B------:R1:W5:Y:S04]  /*1700*/  LDG.E R13, desc[UR4][R2.64+0x34] ;  /* 0x00003404020d7981 */ /* 0x000368000c1e1900 */
[----:B------:R1:W-:Y:S02]  /*1710*/  STG.E desc[UR4][R2.64+0x2c], RZ ;  /* 0x00002cff02007986 */ /* 0x0003e4000c101904 */
.L_x_94:
[----:B--2---:R-:W-:Y:S05]  /*1720*/  BSYNC.RECONVERGENT B0 ;  /* 0x0000000000007941 */ /* 0x004fea0003800200 */
.L_x_73:
[----:B0-----:R-:W-:Y:S01]  /*1730*/  IMAD.WIDE R4, R11, 0x4, R8 ;  /* 0x000000040b047825 */ /* 0x001fe200078e0208 */
[----:B------:R-:W-:-:S04]  /*1740*/  IADD3 R11, PT, PT, R10, R11, RZ ;  /* 0x0000000b0a0b7210 */ /* 0x000fc80007ffe0ff */
[----:B-----5:R0:W-:Y:S01]  /*1750*/  STG.E desc[UR4][R4.64], R13 ;  /* 0x0000000d04007986 */ /* 0x0201e2000c101904 */
[----:B------:R-:W-:-:S13]  /*1760*/  ISETP.GE.AND P0, PT, R11, UR7, PT ;  /* 0x000000070b007c0c */ /* 0x000fda000bf06270 */
[----:B0-----:R-:W-:Y:S05]  /*1770*/  @!P0 BRA `(.L_x_95) ;  /* 0xffffffec00708947 */ /* 0x001fea000383ffff */
[----:B------:R-:W-:Y:S05]  /*1780*/  EXIT ;  /* 0x000000000000794d */ /* 0x000fea0003800000 */
        .weak           $__internal_3_$__cuda_sm20_sqrt_rn_f32_slowpath
        .type           $__internal_3_$__cuda_sm20_sqrt_rn_f32_slowpath,@function
        .size           $__internal_3_$__cuda_sm20_sqrt_rn_f32_slowpath,(.L_x_149 - $__internal_3_$__cuda_sm20_sqrt_rn_f32_slowpath)
$__internal_3_$__cuda_sm20_sqrt_rn_f32_slowpath:
        /* <DEDUP_REMOVED lines=20> */
.L_x_96:
[----:B------:R-:W-:Y:S02]  /*18d0*/  HFMA2 R5, -RZ, RZ, 0, 0 ;  /* 0x00000000ff057431 */ /* 0x000fe400000001ff */
[----:B------:R-:W-:Y:S01]  /*18e0*/  IMAD.MOV.U32 R0, RZ, RZ, R4 ;  /* 0x000000ffff007224 */ /* 0x000fe200078e0004 */
[----:B------:R-:W-:-:S04]  /*18f0*/  MOV R4, R13 ;  /* 0x0000000d00047202 */ /* 0x000fc80000000f00 */
[----:B------:R-:W-:Y:S05]  /*1900*/  RET.REL.NODEC R4 `(_Z15s_normal_kernelyP24curandStatePhilox4_32_10Pfi) ;  /* 0xffffffe404bc7950 */ /* 0x000fea0003c3ffff */
.L_x_97:
        /* <DEDUP_REMOVED lines=15> */
.L_x_149:


//--------------------- .text._Z18clacpy_full_kerneliiPK6float2iPS_i --------------------------
	.section	.text._Z18clacpy_full_kerneliiPK6float2iPS_i,"ax",@progbits
	.align	128
        .global         _Z18clacpy_full_kerneliiPK6float2iPS_i
        .type           _Z18clacpy_full_kerneliiPK6float2iPS_i,@function
        .size           _Z18clacpy_full_kerneliiPK6float2iPS_i,(.L_x_162 - _Z18clacpy_full_kerneliiPK6float2iPS_i)
        .other          _Z18clacpy_full_kerneliiPK6float2iPS_i,@"STO_CUDA_ENTRY STV_DEFAULT"
_Z18clacpy_full_kerneliiPK6float2iPS_i:
.text._Z18clacpy_full_kerneliiPK6float2iPS_i:
[----:B------:R-:W-:Y:S01]  /*0000*/  LDC R1, c[0x0][0x37c] ;  /* 0x0000df00ff017b82 */ /* 0x000fe20000000800 */
[----:B------:R-:W0:Y:S01]  /*0010*/  S2R R0, SR_CTAID.X ;  /* 0x0000000000007919 */ /* 0x000e220000002500 */
[----:B------:R-:W1:Y:S01]  /*0020*/  LDCU UR4, c[0x0][0x380] ;  /* 0x00007000ff0477ac */ /* 0x000e620008000800 */
[----:B------:R-:W0:Y:S02]  /*0030*/  S2R R3, SR_TID.X ;  /* 0x0000000000037919 */ /* 0x000e240000002100 */
[----:B0-----:R-:W-:-:S04]  /*0040*/  LEA R0, R0, R3, 0x6 ;  /* 0x0000000300007211 */ /* 0x001fc800078e30ff */
[----:B-1----:R-:W-:-:S13]  /*0050*/  ISETP.GE.AND P0, PT, R0, UR4, PT ;  /* 0x0000000400007c0c */ /* 0x002fda000bf06270 */
[----:B------:R-:W-:Y:S05]  /*0060*/  @P0 EXIT ;  /* 0x000000000000094d */ /* 0x000fea0003800000 */
[----:B------:R-:W0:Y:S01]  /*0070*/  S2UR UR4, SR_CTAID.Y ;  /* 0x00000000000479c3 */ /* 0x000e220000002600 */
[----:B------:R-:W1:Y:S07]  /*0080*/  LDCU.64 UR6, c[0x0][0x358] ;  /* 0x00006b00ff0677ac */ /* 0x000e6e0008000a00 */
[----:B------:R-:W2:Y:S08]  /*0090*/  LDC R6, c[0x0][0x384] ;  /* 0x0000e100ff067b82 */ /* 0x000eb00000000800 */
[----:B------:R-:W3:Y:S08]  /*00a0*/  LDC R7, c[0x0][0x390] ;  /* 0x0000e400ff077b82 */ /* 0x000ef00000000800 */
[----:B------:R-:W4:Y:S01]  /*00b0*/  LDC R9, c[0x0][0x3a0] ;  /* 0x0000e800ff097b82 */ /* 0x000f220000000800 */
[----:B0-----:R-:W-:-:S04]  /*00c0*/  USHF.L.U32 UR4, UR4, 0x6, URZ ;  /* 0x0000000604047899 */ /* 0x001fc800080006ff */
[----:B------:R-:W-:-:S03]  /*00d0*/  UIADD3 UR5, UPT, UPT, UR4, 0x40, URZ ;  /* 0x0000004004057890 */ /* 0x000fc6000fffe0ff */
[----:B------:R-:W0:Y:S03]  /*00e0*/  LDC.64 R2, c[0x0][0x388] ;  /* 0x0000e200ff027b82 */ /* 0x000e260000000a00 */
[----:B--2---:R-:W-:-:S05]  /*00f0*/  ISETP.LT.AND P0, PT, R6, UR5, PT ;  /* 0x0000000506007c0c */ /* 0x004fca000bf01270 */
[----:B------:R-:W2:Y:S01]  /*0100*/  LDC.64 R4, c[0x0][0x398] ;  /* 0x0000e600ff047b82 */ /* 0x000ea20000000a00 */
[--C-:B---3--:R-:W-:Y:S02]  /*0110*/  IMAD R11, R7, UR4, R0.reuse ;  /* 0x00000004070b7c24 */ /* 0x108fe4000f8e0200 */
[----:B----4-:R-:W-:Y:S02]  /*0120*/  IMAD R13, R9, UR4, R0 ;  /* 0x00000004090d7c24 */ /* 0x010fe4000f8e0200 */
[----:B0-----:R-:W-:-:S04]  /*0130*/  IMAD.WIDE R2, R11, 0x8, R2 ;  /* 0x000000080b027825 */ /* 0x001fc800078e0202 */
[----:B--2---:R-:W-:Y:S01]  /*0140*/  IMAD.WIDE R4, R13, 0x8, R4 ;  /* 0x000000080d047825 */ /* 0x004fe200078e0204 */
[----:B-1----:R-:W-:Y:S06]  /*0150*/  @!P0 BRA `(.L_x_98) ;  /* 0x0000000800b88947 */ /* 0x002fec0003800000 */
[----:B------:R-:W-:-:S13]  /*0160*/  ISETP.LE.AND P0, PT, R6, UR4, PT ;  /* 0x0000000406007c0c */ /* 0x000fda000bf03270 */
[----:B------:R-:W-:Y:S05]  /*0170*/  @P0 EXIT ;  /* 0x000000000000094d */ /* 0x000fea0003800000 */
[----:B------:R-:W-:-:S06]  /*0180*/  ULOP3.LUT UR4, URZ, UR4, URZ, 0x33, !UPT ;  /* 0x00000004ff047292 */ /* 0x000fcc000f8e33ff */
[----:B------:R-:W-:-:S04]  /*0190*/  IADD3 R0, PT, PT, R6, UR4, RZ ;  /* 0x0000000406007c10 */ /* 0x000fc8000fffe0ff */
[C---:B------:R-:W-:Y:S02]  /*01a0*/  ISETP.GE.U32.AND P0, PT, R0.reuse, 0x3, PT ;  /* 0x000000030000780c */ /* 0x040fe40003f06070 */
[----:B------:R-:W-:-:S04]  /*01b0*/  VIMNMX.U32 R6, PT, PT, R0, 0x3f, PT ;  /* 0x0000003f00067848 */ /* 0x000fc80003fe0000 */
[----:B------:R-:W-:Y:S01]  /*01c0*/  IADD3 R0, PT, PT, R6, 0x1, RZ ;  /* 0x0000000106007810 */ /* 0x000fe20007ffe0ff */
[----:B------:R-:W-:-:S03]  /*01d0*/  HFMA2 R6, -RZ, RZ, 0, 0 ;  /* 0x00000000ff067431 */ /* 0x000fc600000001ff */
[----:B------:R-:W-:-:S03]  /*01e0*/  LOP3.LUT R8, R0, 0x3, RZ, 0xc0, !PT ;  /* 0x0000000300087812 */ /* 0x000fc600078ec0ff */
[----:B------:R-:W-:Y:S05]  /*01f0*/  @!P0 BRA `(.L_x_99) ;  /* 0x0000000800548947 */ /* 0x000fea0003800000 */
[----:B------:R-:W-:Y:S02]  /*0200*/  LOP3.LUT R6, R0, 0x7c, RZ, 0xc0, !PT ;  /* 0x0000007c00067812 */ /* 0x000fe400078ec0ff */
[----:B------:R-:W-:Y:S02]  /*0210*/  CS2R R10, SRZ ;  /* 0x00000000000a7805 */ /* 0x000fe4000001ff00 */
[----:B------:R-:W-:-:S04]  /*0220*/  IADD3 R0, PT, PT, -R6, RZ, RZ ;  /* 0x000000ff06007210 */ /* 0x000fc80007ffe1ff */
[----:B------:R-:W-:-:S13]  /*0230*/  ISETP.GE.AND P0, PT, R0, RZ, PT ;  /* 0x000000ff0000720c */ /* 0x000fda0003f06270 */
[----:B------:R-:W-:Y:S05]  /*0240*/  @P0 BRA `(.L_x_100) ;  /* 0x0000000400ec0947 */ /* 0x000fea0003800000 */
[----:B------:R-:W-:Y:S02]  /*0250*/  IADD3 R12, PT, PT, -R0, RZ, RZ ;  /* 0x000000ff000c7210 */ /* 0x000fe40007ffe1ff */
[----:B------:R-:W-:Y:S02]  /*0260*/  PLOP3.LUT P0, PT, PT, PT, PT, 0x80, 0x8 ;  /* 0x000000000008781c */ /* 0x000fe40003f0f070 */
[----:B------:R-:W-:-:S13]  /*0270*/  ISETP.GT.AND P1, PT, R12, 0xc, PT ;  /* 0x0000000c0c00780c */ /* 0x000fda0003f24270 */
[----:B------:R-:W-:Y:S05]  /*0280*/  @!P1 BRA `(.L_x_101) ;  /* 0x0000000400309947 */ /* 0x000fea0003800000 */
[----:B------:R-:W-:-:S13]  /*0290*/  PLOP3.LUT P0, PT, PT, PT, PT, 0x8, 0x80 ;  /* 0x000000000080781c */ /* 0x000fda0003f0e170 */
.L_x_102:
[----:B0-----:R-:W-:-:S05]  /*02a0*/  IMAD.WIDE R16, R11, 0x8, R2 ;  /* 0x000000080b107825 */ /* 0x001fca00078e0202 */
[----:B------:R-:W2:Y:S01]  /*02b0*/  LDG.E.64 R26, desc[UR6][R16.64] ;  /* 0x00000006101a7981 */ /* 0x000ea2000c1e1b00 */
[----:B------:R-:W-:-:S04]  /*02c0*/  IMAD.WIDE R14, R10, 0x8, R4 ;  /* 0x000000080a0e7825 */ /* 0x000fc800078e0204 */
[----:B------:R-:W-:Y:S01]  /*02d0*/  IMAD.WIDE R20, R7, 0x8, R16 ;  /* 0x0000000807147825 */ /* 0x000fe200078e0210 */
[----:B--2---:R0:W-:Y:S04]  /*02e0*/  STG.E.64 desc[UR6][R14.64], R26 ;  /* 0x0000001a0e007986 */ /* 0x0041e8000c101b06 */
[----:B------:R-:W2:Y:S01]  /*02f0*/  LDG.E.64 R28, desc[UR6][R20.64] ;  /* 0x00000006141c7981 */ /* 0x000ea2000c1e1b00 */
[----:B------:R-:W-:-:S04]  /*0300*/  IMAD.WIDE R18, R9, 0x8, R14 ;  /* 0x0000000809127825 */ /* 0x000fc800078e020e */
[----:B------:R-:W-:Y:S01]  /*0310*/  IMAD.WIDE R22, R7, 0x8, R20 ;  /* 0x0000000807167825 */ /* 0x000fe200078e0214 */
[----:B--2---:R-:W-:Y:S04]  /*0320*/  STG.E.64 desc[UR6][R18.64], R28 ;  /* 0x0000001c12007986 */ /* 0x004fe8000c101b06 */
[----:B------:R-:W2:Y:S01]  /*0330*/  LDG.E.64 R20, desc[UR6][R22.64] ;  /* 0x0000000616147981 */ /* 0x000ea2000c1e1b00 */
[----:B------:R-:W-:-:S04]  /*0340*/  IMAD.WIDE R12, R9, 0x8, R18 ;  /* 0x00000008090c7825 */ /* 0x000fc800078e0212 */
[C---:B------:R-:W-:Y:S01]  /*0350*/  IMAD.WIDE R24, R7.reuse, 0x8, R22 ;  /* 0x0000000807187825 */ /* 0x040fe200078e0216 */
[----:B------:R-:W-:Y:S01]  /*0360*/  LEA R11, R7, R11, 0x2 ;  /* 0x0000000b070b7211 */ /* 0x000fe200078e10ff */
[----:B--2---:R-:W-:Y:S04]  /*0370*/  STG.E.64 desc[UR6][R12.64], R20 ;  /* 0x000000140c007986 */ /* 0x004fe8000c101b06 */
[----:B------:R-:W2:Y:S01]  /*0380*/  LDG.E.64 R24, desc[UR6][R24.64] ;  /* 0x0000000618187981 */ /* 0x000ea2000c1e1b00 */
[----:B------:R-:W-:-:S04]  /*0390*/  IMAD.WIDE R16, R9, 0x8, R12 ;  /* 0x0000000809107825 */ /* 0x000fc800078e020c */
[----:B0-----:R-:W-:Y:S01]  /*03a0*/  IMAD.WIDE R14, R11, 0x8, R2 ;  /* 0x000000080b0e7825 */ /* 0x001fe200078e0202 */
[----:B------:R-:W-:Y:S01]  /*03b0*/  LEA R10, R9, R10, 0x2 ;  /* 0x0000000a090a7211 */ /* 0x000fe200078e10ff */
[----:B--2---:R0:W-:Y:S04]  /*03c0*/  STG.E.64 desc[UR6][R16.64], R24 ;  /* 0x0000001810007986 */ /* 0x0041e8000c101b06 */
[----:B0-----:R-:W2:Y:S01]  /*03d0*/  LDG.E.64 R16, desc[UR6][R14.64] ;  /* 0x000000060e107981 */ /* 0x001ea2000c1e1b00 */
[----:B------:R-:W-:-:S04]  /*03e0*/  IMAD.WIDE R18, R10, 0x8, R4 ;  /* 0x000000080a127825 */ /* 0x000fc800078e0204 */
[----:B------:R-:W-:Y:S01]  /*03f0*/  IMAD.WIDE R22, R7, 0x8, R14 ;  /* 0x0000000807167825 */ /* 0x000fe200078e020e */
[----:B--2---:R-:W-:Y:S04]  /*0400*/  STG.E.64 desc[UR6][R18.64], R16 ;  /* 0x0000001012007986 */ /* 0x004fe8000c101b06 */
[----:B------:R-:W2:Y:S01]  /*0410*/  LDG.E.64 R28, desc[UR6][R22.64] ;  /* 0x00000006161c7981 */ /* 0x000ea2000c1e1b00 */
[----:B------:R-:W-:-:S04]  /*0420*/  IMAD.WIDE R20, R9, 0x8, R18 ;  /* 0x0000000809147825 */ /* 0x000fc800078e0212 */
[----:B------:R-:W-:Y:S01]  /*0430*/  IMAD.WIDE R24, R7, 0x8, R22 ;  /* 0x0000000807187825 */ /* 0x000fe200078e0216 */
[----:B--2---:R0:W-:Y:S04]  /*0440*/  STG.E.64 desc[UR6][R20.64], R28 ;  /* 0x0000001c14007986 */ /* 0x0041e8000c101b06 */
[----:B0-----:R-:W2:Y:S01]  /*0450*/  LDG.E.64 R28, desc[UR6][R24.64] ;  /* 0x00000006181c7981 */ /* 0x001ea2000c1e1b00 */
[----:B------:R-:W-:-:S04]  /*0460*/  IMAD.WIDE R12, R9, 0x8, R20 ;  /* 0x00000008090c7825 */ /* 0x000fc800078e0214 */
[C---:B------:R-:W-:Y:S01]  /*0470*/  IMAD.WIDE R26, R7.reuse, 0x8, R24 ;  /* 0x00000008071a7825 */ /* 0x040fe200078e0218 */
[----:B------:R-:W-:Y:S01]  /*0480*/  LEA R11, R7, R11, 0x2 ;  /* 0x0000000b070b7211 */ /* 0x000fe200078e10ff */
[----:B--2---:R-:W-:Y:S04]  /*0490*/  STG.E.64 desc[UR6][R12.64], R28 ;  /* 0x0000001c0c007986 */ /* 0x004fe8000c101b06 */
[----:B------:R-:W2:Y:S01]  /*04a0*/  LDG.E.64 R26, desc[UR6][R26.64] ;  /* 0x000000061a1a7981 */ /* 0x000ea2000c1e1b00 */
[----:B------:R-:W-:-:S04]  /*04b0*/  IMAD.WIDE R16, R9, 0x8, R12 ;  /* 0x0000000809107825 */ /* 0x000fc800078e020c */
[----:B------:R-:W-:Y:S01]  /*04c0*/  IMAD.WIDE R14, R11, 0x8, R2 ;  /* 0x000000080b0e7825 */ /* 0x000fe200078e0202 */
[----:B------:R-:W-:Y:S01]  /*04d0*/  LEA R10, R9, R10, 0x2 ;  /* 0x0000000a090a7211 */ /* 0x000fe200078e10ff */
[----:B--2---:R0:W-:Y:S04]  /*04e0*/  STG.E.64 desc[UR6][R16.64], R26 ;  /* 0x0000001a10007986 */ /* 0x0041e8000c101b06 */
[----:B0-----:R-:W2:Y:S01]  /*04f0*/  LDG.E.64 R16, desc[UR6][R14.64] ;  /* 0x000000060e107981 */ /* 0x001ea2000c1e1b00 */
[----:B------:R-:W-:-:S04]  /*0500*/  IMAD.WIDE R18, R10, 0x8, R4 ;  /* 0x000000080a127825 */ /* 0x000fc800078e0204 */
[----:B------:R-:W-:Y:S01]  /*0510*/  IMAD.WIDE R22, R7, 0x8, R14 ;  /* 0x0000000807167825 */ /* 0x000fe200078e020e */
[----:B--2---:R0:W-:Y:S04]  /*0520*/  STG.E.64 desc[UR6][R18.64], R16 ;  /* 0x0000001012007986 */ /* 0x0041e8000c101b06 */
[----:B------:R-:W2:Y:S01]  /*0530*/  LDG.E.64 R28, desc[UR6][R22.64] ;  /* 0x00000006161c7981 */ /* 0x000ea2000c1e1b00 */
[----:B------:R-:W-:-:S04]  /*0540*/  IMAD.WIDE R20, R9, 0x8, R18 ;  /* 0x0000000809147825 */ /* 0x000fc800078e0212 */
[----:B------:R-:W-:Y:S01]  /*0550*/  IMAD.WIDE R24, R7, 0x8, R22 ;  /* 0x0000000807187825 */ /* 0x000fe200078e0216 */
[----:B--2---:R1:W-:Y:S04]  /*0560*/  STG.E.64 desc[UR6][R20.64], R28 ;  /* 0x0000001c14007986 */ /* 0x0043e8000c101b06 */
[----:B------:R-:W2:Y:S01]  /*0570*/  LDG.E.64 R22, desc[UR6][R24.64] ;  /* 0x0000000618167981 */ /* 0x000ea2000c1e1b00 */
[----:B------:R-:W-:-:S04]  /*0580*/  IMAD.WIDE R12, R9, 0x8, R20 ;  /* 0x00000008090c7825 */ /* 0x000fc800078e0214 */
[C---:B------:R-:W-:Y:S01]  /*0590*/  IMAD.WIDE R26, R7.reuse, 0x8, R24 ;  /* 0x00000008071a7825 */ /* 0x040fe200078e0218 */
[----:B------:R-:W-:Y:S01]  /*05a0*/  LEA R11, R7, R11, 0x2 ;  /* 0x0000000b070b7211 */ /* 0x000fe200078e10ff */
[----:B--2---:R2:W-:Y:S04]  /*05b0*/  STG.E.64 desc[UR6][R12.64], R22 ;  /* 0x000000160c007986 */ /* 0x0045e8000c101b06 */
[----:B------:R-:W3:Y:S01]  /*05c0*/  LDG.E.64 R26, desc[UR6][R26.64] ;  /* 0x000000061a1a7981 */ /* 0x000ee2000c1e1b00 */
[----:B0-----:R-:W-:-:S04]  /*05d0*/  IMAD.WIDE R16, R9, 0x8, R12 ;  /* 0x0000000809107825 */ /* 0x001fc800078e020c */
[----:B------:R-:W-:Y:S01]  /*05e0*/  IMAD.WIDE R14, R11, 0x8, R2 ;  /* 0x000000080b0e7825 */ /* 0x000fe200078e0202 */
[----:B------:R-:W-:Y:S01]  /*05f0*/  LEA R10, R9, R10, 0x2 ;  /* 0x0000000a090a7211 */ /* 0x000fe200078e10ff */
[----:B---3--:R0:W-:Y:S04]  /*0600*/  STG.E.64 desc[UR6][R16.64], R26 ;  /* 0x0000001a10007986 */ /* 0x0081e8000c101b06 */
[----:B-1----:R-:W3:Y:S01]  /*0610*/  LDG.E.64 R28, desc[UR6][R14.64] ;  /* 0x000000060e1c7981 */ /* 0x002ee2000c1e1b00 */
[----:B------:R-:W-:-:S04]  /*0620*/  IMAD.WIDE R18, R10, 0x8, R4 ;  /* 0x000000080a127825 */ /* 0x000fc800078e0204 */
[----:B------:R-:W-:Y:S01]  /*0630*/  IMAD.WIDE R20, R7, 0x8, R14 ;  /* 0x0000000807147825 */ /* 0x000fe200078e020e */
[----:B---3--:R-:W-:Y:S04]  /*0640*/  STG.E.64 desc[UR6][R18.64], R28 ;  /* 0x0000001c12007986 */ /* 0x008fe8000c101b06 */
[----:B------:R-:W3:Y:S01]  /*0650*/  LDG.E.64 R24, desc[UR6][R20.64] ;  /* 0x0000000614187981 */ /* 0x000ee2000c1e1b00 */
[----:B--2---:R-:W-:-:S04]  /*0660*/  IMAD.WIDE R12, R9, 0x8, R18 ;  /* 0x00000008090c7825 */ /* 0x004fc800078e0212 */
[----:B------:R-:W-:Y:S01]  /*0670*/  IMAD.WIDE R22, R7, 0x8, R20 ;  /* 0x0000000807167825 */ /* 0x000fe200078e0214 */
[----:B---3--:R1:W-:Y:S04]  /*0680*/  STG.E.64 desc[UR6][R12.64], R24 ;  /* 0x000000180c007986 */ /* 0x0083e8000c101b06 */
[----:B------:R-:W2:Y:S01]  /*0690*/  LDG.E.64 R20, desc[UR6][R22.64] ;  /* 0x0000000616147981 */ /* 0x000ea2000c1e1b00 */
[----:B0-----:R-:W-:-:S04]  /*06a0*/  IMAD.WIDE R16, R9, 0x8, R12 ;  /* 0x0000000809107825 */ /* 0x001fc800078e020c */
[----:B-1----:R-:W-:Y:S01]  /*06b0*/  IMAD.WIDE R24, R7, 0x8, R22 ;  /* 0x0000000807187825 */ /* 0x002fe200078e0216 */
[----:B------:R-:W-:Y:S01]  /*06c0*/  IADD3 R0, PT, PT, R0, 0x10, RZ ;  /* 0x0000001000007810 */ /* 0x000fe20007ffe0ff */
[----:B--2---:R0:W-:Y:S04]  /*06d0*/  STG.E.64 desc[UR6][R16.64], R20 ;  /* 0x0000001410007986 */ /* 0x0041e8000c101b06 */
[----:B------:R-:W2:Y:S01]  /*06e0*/  LDG.E.64 R26, desc[UR6][R24.64] ;  /* 0x00000006181a7981 */ /* 0x000ea2000c1e1b00 */
[----:B------:R-:W-:Y:S01]  /*06f0*/  ISETP.GE.AND P1, PT, R0, -0xc, PT ;  /* 0xfffffff40000780c */ /* 0x000fe20003f26270 */
[----:B------:R-:W-:Y:S01]  /*0700*/  IMAD.WIDE R14, R9, 0x8, R16 ;  /* 0x00000008090e7825 */ /* 0x000fe200078e0210 */
[----:B------:R-:W-:Y:S02]  /*0710*/  LEA R11, R7, R11, 0x2 ;  /* 0x0000000b070b7211 */ /* 0x000fe400078e10ff */
[----:B------:R-:W-:-:S02]  /*0720*/  LEA R10, R9, R10, 0x2 ;  /* 0x0000000a090a7211 */ /* 0x000fc400078e10ff */
[----:B--2---:R0:W-:Y:S07]  /*0730*/  STG.E.64 desc[UR6][R14.64], R26 ;  /* 0x0000001a0e007986 */ /* 0x0041ee000c101b06 */
[----:B------:R-:W-:Y:S05]  /*0740*/  @!P1 BRA `(.L_x_102) ;  /* 0xfffffff800d49947 */ /* 0x000fea000383ffff */
.L_x_101:
[----:B------:R-:W-:-:S04]  /*0750*/  IADD3 R12, PT, PT, -R0, RZ, RZ ;  /* 0x000000ff000c7210 */ /* 0x000fc80007ffe1ff */
[----:B------:R-:W-:-:S13]  /*0760*/  ISETP.GT.AND P1, PT, R12, 0x4, PT ;  /* 0x000000040c00780c */ /* 0x000fda0003f24270 */
[----:B------:R-:W-:Y:S05]  /*0770*/  @!P1 BRA `(.L_x_103) ;  /* 0x0000000000989947 */ /* 0x000fea0003800000 */
        /* <DEDUP_REMOVED lines=9> */
[----:B0-----:R-:W2:Y:S01]  /*0810*/  LDG.E.64 R26, desc[UR6][R22.64] ;  /* 0x00000006161a7981 */ /* 0x001ea2000c1e1b00 */
[----:B------:R-:W-:-:S04]  /*0820*/  IMAD.WIDE R12, R9, 0x8, R18 ;  /* 0x00000008090c7825 */ /* 0x000fc800078e0212 */
[C---:B------:R-:W-:Y:S01]  /*0830*/  IMAD.WIDE R24, R7.reuse, 0x8, R22 ;  /* 0x0000000807187825 */ /* 0x040fe200078e0216 */
[----:B------:R-:W-:Y:S01]  /*0840*/  LEA R11, R7, R11, 0x2 ;  /* 0x0000000b070b7211 */ /* 0x000fe200078e10ff */
[----:B--2---:R0:W-:Y:S04]  /*0850*/  STG.E.64 desc[UR6][R12.64], R26 ;  /* 0x0000001a0c007986 */ /* 0x0041e8000c101b06 */
        /* <DEDUP_REMOVED lines=9> */
[----:B------:R-:W3:Y:S01]  /*08f0*/  LDG.E.64 R28, desc[UR6][R20.64] ;  /* 0x00000006141c7981 */ /* 0x000ee2000c1e1b00 */
[----:B------:R-:W-:-:S04]  /*0900*/  IMAD.WIDE R12, R9, 0x8, R18 ;  /* 0x00000008090c7825 */ /* 0x000fc800078e0212 */
[----:B------:R-:W-:Y:S01]  /*0910*/  IMAD.WIDE R22, R7, 0x8, R20 ;  /* 0x0000000807167825 */ /* 0x000fe200078e0214 */
[----:B---3--:R2:W-:Y:S04]  /*0920*/  STG.E.64 desc[UR6][R12.64], R28 ;  /* 0x0000001c0c007986 */ /* 0x0085e8000c101b06 */
[----:B------:R-:W3:Y:S01]  /*0930*/  LDG.E.64 R20, desc[UR6][R22.64] ;  /* 0x0000000616147981 */ /* 0x000ee2000c1e1b00 */
[----:B-1----:R-:W-:-:S04]  /*0940*/  IMAD.WIDE R16, R9, 0x8, R12 ;  /* 0x0000000809107825 */ /* 0x002fc800078e020c */
[----:B------:R-:W-:Y:S01]  /*0950*/  IMAD.WIDE R24, R7, 0x8, R22 ;  /* 0x0000000807187825 */ /* 0x000fe200078e0216 */
[----:B---3--:R2:W-:Y:S05]  /*0960*/  STG.E.64 desc[UR6][R16.64], R20 ;  /* 0x0000001410007986 */ /* 0x0085ea000c101b06 */
[----:B------:R-:W3:Y:S01]  /*0970*/  LDG.E.64 R24, desc[UR6][R24.64] ;  /* 0x0000000618187981 */ /* 0x000ee2000c1e1b00 */
[----:B------:R-:W-:Y:S01]  /*0980*/  IMAD.WIDE R14, R9, 0x8, R16 ;  /* 0x00000008090e7825 */ /* 0x000fe200078e0210 */
[----:B------:R-:W-:Y:S02]  /*0990*/  PLOP3.LUT P0, PT, PT, PT, PT, 0x8, 0x80 ;  /* 0x000000000080781c */ /* 0x000fe40003f0e170 */
[----:B------:R-:W-:-:S02]  /*09a0*/  IADD3 R0, PT, PT, R0, 0x8, RZ ;  /* 0x0000000800007810 */ /* 0x000fc40007ffe0ff */
[----:B------:R-:W-:Y:S02]  /*09b0*/  LEA R11, R7, R11, 0x2 ;  /* 0x0000000b070b7211 */ /* 0x000fe400078e10ff */
[----:B------:R-:W-:Y:S01]  /*09c0*/  LEA R10, R9, R10, 0x2 ;  /* 0x0000000a090a7211 */ /* 0x000fe200078e10ff */
[----:B---3--:R2:W-:Y:S06]  /*09d0*/  STG.E.64 desc[UR6][R14.64], R24 ;  /* 0x000000180e007986 */ /* 0x0085ec000c101b06 */
.L_x_103:
[----:B------:R-:W-:-:S13]  /*09e0*/  ISETP.NE.OR P0, PT, R0, RZ, P0 ;  /* 0x000000ff0000720c */ /* 0x000fda0000705670 */
[----:B------:R-:W-:Y:S05]  /*09f0*/  @!P0 BRA `(.L_x_99) ;  /* 0x0000000000548947 */ /* 0x000fea0003800000 */
.L_x_100:
[----:B012---:R-:W-:-:S05]  /*0a00*/  IMAD.WIDE R14, R11, 0x8, R2 ;  /* 0x000000080b0e7825 */ /* 0x007fca00078e0202 */
[----:B------:R-:W2:Y:S01]  /*0a10*/  LDG.E.64 R26, desc[UR6][R14.64] ;  /* 0x000000060e1a7981 */ /* 0x000ea2000c1e1b00 */
        /* <DEDUP_REMOVED lines=9> */
[----:B------:R-:W-:Y:S01]  /*0ab0*/  IMAD.WIDE R24, R7, 0x8, R22 ;  /* 0x0000000807187825 */ /* 0x000fe200078e0216 */
[----:B------:R-:W-:-:S04]  /*0ac0*/  IADD3 R0, PT, PT, R0, 0x4, RZ ;  /* 0x0000000400007810 */ /* 0x000fc80007ffe0ff */
[----:B------:R-:W-:Y:S01]  /*0ad0*/  ISETP.NE.AND P0, PT, R0, RZ, PT ;  /* 0x000000ff0000720c */ /* 0x000fe20003f05270 */
[----:B--2---:R1:W-:Y:S04]  /*0ae0*/  STG.E.64 desc[UR6][R20.64], R18 ;  /* 0x0000001214007986 */ /* 0x0043e8000c101b06 */
[----:B------:R-:W2:Y:S01]  /*0af0*/  LDG.E.64 R24, desc[UR6][R24.64] ;  /* 0x0000000618187981 */ /* 0x000ea2000c1e1b00 */
[C---:B------:R-:W-:Y:S01]  /*0b00*/  IMAD.WIDE R14, R9.reuse, 0x8, R20 ;  /* 0x00000008090e7825 */ /* 0x040fe200078e0214 */
[----:B------:R-:W-:Y:S02]  /*0b10*/  LEA R10, R9, R10, 0x2 ;  /* 0x0000000a090a7211 */ /* 0x000fe400078e10ff */
[----:B------:R-:W-:Y:S02]  /*0b20*/  LEA R11, R7, R11, 0x2 ;  /* 0x0000000b070b7211 */ /* 0x000fe400078e10ff */
[----:B--2---:R1:W-:Y:S02]  /*0b30*/  STG.E.64 desc[UR6][R14.64], R24 ;  /* 0x000000180e007986 */ /* 0x0043e4000c101b06 */
[----:B------:R-:W-:Y:S05]  /*0b40*/  @P0 BRA `(.L_x_100) ;  /* 0xfffffffc00ac0947 */ /* 0x000fea000383ffff */
.L_x_99:
[----:B------:R-:W-:-:S13]  /*0b50*/  ISETP.NE.AND P0, PT, R8, RZ, PT ;  /* 0x000000ff0800720c */ /* 0x000fda0003f05270 */
[----:B------:R-:W-:Y:S05]  /*0b60*/  @!P0 EXIT ;  /* 0x000000000000894d */ /* 0x000fea0003800000 */
[----:B------:R-:W-:Y:S01]  /*0b70*/  IMAD R0, R6, R7, RZ ;  /* 0x0000000706007224 */ /* 0x000fe200078e02ff */
[----:B------:R-:W-:Y:S01]  /*0b80*/  IADD3 R8, PT, PT, -R8, RZ, RZ ;  /* 0x000000ff08087210 */ /* 0x000fe20007ffe1ff */
[----:B------:R-:W-:-:S07]  /*0b90*/  IMAD R6, R6, R9, RZ ;  /* 0x0000000906067224 */ /* 0x000fce00078e02ff */
.L_x_104:
[----:B-123--:R-:W-:-:S06]  /*0ba0*/  IMAD.WIDE R12, R0, 0x8, R2 ;  /* 0x00000008000c7825 */ /* 0x00efcc00078e0202 */
[----:B------:R-:W2:Y:S01]  /*0bb0*/  LDG.E.64 R12, desc[UR6][R12.64] ;  /* 0x000000060c0c7981 */ /* 0x000ea2000c1e1b00 */
[----:B------:R-:W-:Y:S01]  /*0bc0*/  IADD3 R8, PT, PT, R8, 0x1, RZ ;  /* 0x0000000108087810 */ /* 0x000fe20007ffe0ff */
[----:B------:R-:W-:Y:S01]  /*0bd0*/  IMAD.WIDE R10, R6, 0x8, R4 ;  /* 0x00000008060a7825 */ /* 0x000fe200078e0204 */
[----:B------:R-:W-:Y:S02]  /*0be0*/  IADD3 R0, PT, PT, R0, R7, RZ ;  /* 0x0000000700007210 */ /* 0x000fe40007ffe0ff */
[----:B------:R-:W-:Y:S02]  /*0bf0*/  ISETP.NE.AND P0, PT, R8, RZ, PT ;  /* 0x000000ff0800720c */ /* 0x000fe40003f05270 */
[----:B------:R-:W-:Y:S01]  /*0c00*/  IADD3 R6, PT, PT, R6, R9, RZ ;  /* 0x0000000906067210 */ /* 0x000fe20007ffe0ff */
[----:B--2---:R3:W-:Y:S10]  /*0c10*/  STG.E.64 desc[UR6][R10.64], R12 ;  /* 0x0000000c0a007986 */ /* 0x0047f4000c101b06 */
[----:B------:R-:W-:Y:S05]  /*0c20*/  @P0 BRA `(.L_x_104) ;  /* 0xfffffffc00dc0947 */ /* 0x000fea000383ffff */
[----:B------:R-:W-:Y:S05]  /*0c30*/  EXIT ;  /* 0x000000000000794d */ /* 0x000fea0003800000 */
.L_x_98:
[----:B------:R-:W2:Y:S01]  /*0c40*/  LDG.E.64 R20, desc[UR6][R2.64] ;  /* 0x0000000602147981 */ /* 0x000ea2000c1e1b00 */
[----:B------:R-:W-:-:S03]  /*0c50*/  IMAD.WIDE R12, R7, 0x8, R2 ;  /* 0x00000008070c7825 */ /* 0x000fc600078e0202 */
        /* <DEDUP_REMOVED lines=9> */
[----:B------:R-:W3:Y:S01]  /*0cf0*/  LDG.E.64 R26, desc[UR6][R18.64] ;  /* 0x00000006121a7981 */ /* 0x000ee2000c1e1b00 */
[----:B------:R-:W-:-:S04]  /*0d00*/  IMAD.WIDE R2, R9, 0x8, R14 ;  /* 0x0000000809027825 */ /* 0x000fc800078e020e */
[----:B0-----:R-:W-:Y:S01]  /*0d10*/  IMAD.WIDE R20, R7, 0x8, R18 ;  /* 0x0000000807147825 */ /* 0x001fe200078e0212 */
[----:B---3--:R0:W-:Y:S04]  /*0d20*/  STG.E.64 desc[UR6][R2.64], R26 ;  /* 0x0000001a02007986 */ /* 0x0081e8000c101b06 */
[----:B------:R-:W3:Y:S01]  /*0d30*/  LDG.E.64 R28, desc[UR6][R20.64] ;  /* 0x00000006141c7981 */ /* 0x000ee2000c1e1b00 */
[----:B------:R-:W-:-:S04]  /*0d40*/  IMAD.WIDE R4, R9, 0x8, R2 ;  /* 0x0000000809047825 */ /* 0x000fc800078e0202 */
[----:B------:R-:W-:Y:S01]  /*0d50*/  IMAD.WIDE R12, R7, 0x8, R20 ;  /* 0x00000008070c7825 */ /* 0x000fe200078e0214 */
[----:B---3--:R3:W-:Y:S04]  /*0d60*/  STG.E.64 desc[UR6][R4.64], R28 ;  /* 0x0000001c04007986 */ /* 0x0087e8000c101b06 */
[----:B-1----:R-:W4:Y:S01]  /*0d70*/  LDG.E.64 R22, desc[UR6][R12.64] ;  /* 0x000000060c167981 */ /* 0x002f22000c1e1b00 */
[----:B------:R-:W-:-:S04]  /*0d80*/  IMAD.WIDE R10, R9, 0x8, R4 ;  /* 0x00000008090a7825 */ /* 0x000fc800078e0204 */
[----:B------:R-:W-:Y:S01]  /*0d90*/  IMAD.WIDE R16, R7, 0x8, R12 ;  /* 0x0000000807107825 */ /* 0x000fe200078e020c */
[----:B----4-:R1:W-:Y:S04]  /*0da0*/  STG.E.64 desc[UR6][R10.64], R22 ;  /* 0x000000160a007986 */ /* 0x0103e8000c101b06 */
[----:B--2---:R-:W2:Y:S01]  /*0db0*/  LDG.E.64 R24, desc[UR6][R16.64] ;  /* 0x0000000610187981 */ /* 0x004ea2000c1e1b00 */
[----:B------:R-:W-:-:S04]  /*0dc0*/  IMAD.WIDE R14, R9, 0x8, R10 ;  /* 0x00000008090e7825 */ /* 0x000fc800078e020a */
[----:B------:R-:W-:Y:S01]  /*0dd0*/  IMAD.WIDE R18, R7, 0x8, R16 ;  /* 0x0000000807127825 */ /* 0x000fe200078e0210 */
[----:B--2---:R2:W-:Y:S04]  /*0de0*/  STG.E.64 desc[UR6][R14.64], R24 ;  /* 0x000000180e007986 */ /* 0x0045e8000c101b06 */
[----:B0-----:R-:W4:Y:S01]  /*0df0*/  LDG.E.64 R26, desc[UR6][R18.64] ;  /* 0x00000006121a7981 */ /* 0x001f22000c1e1b00 */
[----:B------:R-:W-:-:S04]  /*0e00*/  IMAD.WIDE R2, R9, 0x8, R14 ;  /* 0x0000000809027825 */ /* 0x000fc800078e020e */
[----:B------:R-:W-:Y:S01]  /*0e10*/  IMAD.WIDE R20, R7, 0x8, R18 ;  /* 0x0000000807147825 */ /* 0x000fe200078e0212 */
[----:B----4-:R0:W-:Y:S04]  /*0e20*/  STG.E.64 desc[UR6][R2.64], R26 ;  /* 0x0000001a02007986 */ /* 0x0101e8000c101b06 */
[----:B---3--:R-:W3:Y:S01]  /*0e30*/  LDG.E.64 R28, desc[UR6][R20.64] ;  /* 0x00000006141c7981 */ /* 0x008ee2000c1e1b00 */
        /* <DEDUP_REMOVED lines=158> */
[----:B----4-:R-:W-:Y:S04]  /*1820*/  STG.E.64 desc[UR6][R2.64], R26 ;  /* 0x0000001a02007986 */ /* 0x010fe8000c101b06 */
[----:B---3--:R-:W3:Y:S01]  /*1830*/  LDG.E.64 R28, desc[UR6][R20.64] ;  /* 0x00000006141c7981 */ /* 0x008ee2000c1e1b00 */
[----:B------:R-:W-:-:S04]  /*1840*/  IMAD.WIDE R4, R9, 0x8, R2 ;  /* 0x0000000809047825 */ /* 0x000fc800078e0202 */
[----:B------:R-:W-:Y:S01]  /*1850*/  IMAD.WIDE R12, R7, 0x8, R20 ;  /* 0x00000008070c7825 */ /* 0x000fe200078e0214 */
[----:B---3--:R-:W-:Y:S04]  /*1860*/  STG.E.64 desc[UR6][R4.64], R28 ;  /* 0x0000001c04007986 */ /* 0x008fe8000c101b06 */
[----:B-1----:R-:W3:Y:S01]  /*1870*/  LDG.E.64 R22, desc[UR6][R12.64] ;  /* 0x000000060c167981 */ /* 0x002ee2000c1e1b00 */
[----:B------:R-:W-:-:S04]  /*1880*/  IMAD.WIDE R10, R9, 0x8, R4 ;  /* 0x00000008090a7825 */ /* 0x000fc800078e0204 */
[----:B------:R-:W-:Y:S01]  /*1890*/  IMAD.WIDE R16, R7, 0x8, R12 ;  /* 0x0000000807107825 */ /* 0x000fe200078e020c */
[----:B---3--:R0:W-:Y:S04]  /*18a0*/  STG.E.64 desc[UR6][R10.64], R22 ;  /* 0x000000160a007986 */ /* 0x0081e8000c101b06 */
[----:B--2---:R-:W2:Y:S01]  /*18b0*/  LDG.E.64 R24, desc[UR6][R16.64] ;  /* 0x0000000610187981 */ /* 0x004ea2000c1e1b00 */
[----:B------:R-:W-:-:S04]  /*18c0*/  IMAD.WIDE R14, R9, 0x8, R10 ;  /* 0x00000008090e7825 */ /* 0x000fc800078e020a */
[----:B------:R-:W-:Y:S01]  /*18d0*/  IMAD.WIDE R18, R7, 0x8, R16 ;  /* 0x0000000807127825 */ /* 0x000fe200078e0210 */
[----:B0-----:R-:W0:Y:S01]  /*18e0*/  LDC R23, c[0x0][0x390] ;  /* 0x0000e400ff177b82 */ /* 0x001e220000000800 */
[----:B--2---:R1:W-:Y:S04]  /*18f0*/  STG.E.64 desc[UR6][R14.64], R24 ;  /* 0x000000180e007986 */ /* 0x0043e8000c101b06 */
[----:B------:R-:W2:Y:S01]  /*1900*/  LDG.E.64 R26, desc[UR6][R18.64] ;  /* 0x00000006121a7981 */ /* 0x000ea2000c1e1b00 */
[----:B------:R-:W-:-:S04]  /*1910*/  IMAD.WIDE R2, R9, 0x8, R14 ;  /* 0x0000000809027825 */ /* 0x000fc800078e020e */
[----:B------:R-:W-:Y:S01]  /*1920*/  IMAD.WIDE R20, R7, 0x8, R18 ;  /* 0x0000000807147825 */ /* 0x000fe200078e0212 */
[----:B-1----:R-:W1:Y:S01]  /*1930*/  LDC R15, c[0x0][0x390] ;  /* 0x0000e400ff0f7b82 */ /* 0x002e620000000800 */
[----:B--2---:R2:W-:Y:S04]  /*1940*/  STG.E.64 desc[UR6][R2.64], R26 ;  /* 0x0000001a02007986 */ /* 0x0045e8000c101b06 */
[----:B------:R-:W3:Y:S01]  /*1950*/  LDG.E.64 R28, desc[UR6][R20.64] ;  /* 0x00000006141c7981 */ /* 0x000ee2000c1e1b00 */
[----:B------:R-:W-:-:S04]  /*1960*/  IMAD.WIDE R4, R9, 0x8, R2 ;  /* 0x0000000809047825 */ /* 0x000fc800078e0202 */
[----:B------:R-:W-:Y:S01]  /*1970*/  IMAD.WIDE R12, R7, 0x8, R20 ;  /* 0x00000008070c7825 */ /* 0x000fe200078e0214 */
[----:B---3--:R3:W-:Y:S04]  /*1980*/  STG.E.64 desc[UR6][R4.64], R28 ;  /* 0x0000001c04007986 */ /* 0x0087e8000c101b06 */
[----:B------:R4:W5:Y:S01]  /*1990*/  LDG.E.64 R16, desc[UR6][R12.64] ;  /* 0x000000060c107981 */ /* 0x000962000c1e1b00 */
[----:B------:R-:W-:-:S04]  /*19a0*/  IMAD.WIDE R10, R9, 0x8, R4 ;  /* 0x00000008090a7825 */ /* 0x000fc800078e0204 */
[----:B------:R-:W-:-:S04]  /*19b0*/  IMAD.WIDE R6, R7, 0x8, R12 ;  /* 0x0000000807067825 */ /* 0x000fc800078e020c */
[----:B--2---:R-:W-:Y:S01]  /*19c0*/  IMAD.WIDE R2, R9, 0x8, R10 ;  /* 0x0000000809027825 */ /* 0x004fe200078e020a */
[----:B----4-:R-:W2:Y:S01]  /*19d0*/  LDC R13, c[0x0][0x390] ;  /* 0x0000e400ff0d7b82 */ /* 0x010ea20000000800 */
[----:B-----5:R4:W-:Y:S04]  /*19e0*/  STG.E.64 desc[UR6][R10.64], R16 ;  /* 0x000000100a007986 */ /* 0x0209e8000c101b06 */
[----:B------:R-:W5:Y:S01]  /*19f0*/  LDG.E.64 R18, desc[UR6][R6.64] ;  /* 0x0000000606127981 */ /* 0x000f62000c1e1b00 */
[----:B-1----:R-:W-:-:S04]  /*1a00*/  IMAD.WIDE R14, R15, 0x8, R6 ;  /* 0x000000080f0e7825 */ /* 0x002fc800078e0206 */
[----:B---3--:R-:W-:Y:S01]  /*1a10*/  IMAD.WIDE R4, R9, 0x8, R2 ;  /* 0x0000000809047825 */ /* 0x008fe200078e0202 */
[----:B----4-:R-:W1:Y:S01]  /*1a20*/  LDC R11, c[0x0][0x390] ;  /* 0x0000e400ff0b7b82 */ /* 0x010e620000000800 */
[----:B-----5:R3:W-:Y:S07]  /*1a30*/  STG.E.64 desc[UR6][R2.64], R18 ;  /* 0x0000001202007986 */ /* 0x0207ee000c101b06 */
[----:B------:R-:W4:Y:S01]  /*1a40*/  LDC R7, c[0x0][0x3a0] ;  /* 0x0000e800ff077b82 */ /* 0x000f220000000800 */
[----:B------:R-:W5:Y:S01]  /*1a50*/  LDG.E.64 R20, desc[UR6][R14.64] ;  /* 0x000000060e147981 */ /* 0x000f62000c1e1b00 */
[----:B0-----:R-:W-:-:S06]  /*1a60*/  IMAD.WIDE R8, R23, 0x8, R14 ;  /* 0x0000000817087825 */ /* 0x001fcc00078e020e */
[----:B---3--:R-:W0:Y:S01]  /*1a70*/  LDC R3, c[0x0][0x3a0] ;  /* 0x0000e800ff037b82 */ /* 0x008e220000000800 */
[----:B-----5:R3:W-:Y:S04]  /*1a80*/  STG.E.64 desc[UR6][R4.64], R20 ;  /* 0x0000001404007986 */ /* 0x0207e8000c101b06 */
[----:B------:R-:W5:Y:S01]  /*1a90*/  LDG.E.64 R16, desc[UR6][R8.64] ;  /* 0x0000000608107981 */ /* 0x000f62000c1e1b00 */
[----:B----4-:R-:W-:-:S04]  /*1aa0*/  IMAD.WIDE R6, R7, 0x8, R4 ;  /* 0x0000000807067825 */ /* 0x010fc800078e0204 */
[----:B-1----:R-:W-:-:S04]  /*1ab0*/  IMAD.WIDE R10, R11, 0x8, R8 ;  /* 0x000000080b0a7825 */ /* 0x002fc800078e0208 */
[----:B0-----:R-:W-:Y:S01]  /*1ac0*/  IMAD.WIDE R2, R3, 0x8, R6 ;  /* 0x0000000803027825 */ /* 0x001fe200078e0206 */
[----:B---3--:R-:W0:Y:S01]  /*1ad0*/  LDC R5, c[0x0][0x3a0] ;  /* 0x0000e800ff057b82 */ /* 0x008e220000000800 */
[----:B-----5:R1:W-:Y:S07]  /*1ae0*/  STG.E.64 desc[UR6][R6.64], R16 ;  /* 0x0000001006007986 */ /* 0x0203ee000c101b06 */
[----:B------:R-:W3:Y:S01]  /*1af0*/  LDC R9, c[0x0][0x390] ;  /* 0x0000e400ff097b82 */ /* 0x000ee20000000800 */
[----:B------:R4:W5:Y:S01]  /*1b00*/  LDG.E.64 R14, desc[UR6][R10.64] ;  /* 0x000000060a0e7981 */ /* 0x000962000c1e1b00 */
[----:B--2---:R-:W-:-:S04]  /*1b10*/  IMAD.WIDE R12, R13, 0x8, R10 ;  /* 0x000000080d0c7825 */ /* 0x004fc800078e020a */
[----:B0-----:R-:W-:Y:S02]  /*1b20*/  IMAD.WIDE R4, R5, 0x8, R2 ;  /* 0x0000000805047825 */ /* 0x001fe400078e0202 */
[----:B-1----:R-:W0:Y:S08]  /*1b30*/  LDC R7, c[0x0][0x3a0] ;  /* 0x0000e800ff077b82 */ /* 0x002e300000000800 */
[----:B----4-:R-:W1:Y:S01]  /*1b40*/  LDC R11, c[0x0][0x390] ;  /* 0x0000e400ff0b7b82 */ /* 0x010e620000000800 */
[----:B-----5:R2:W-:Y:S04]  /*1b50*/  STG.E.64 desc[UR6][R2.64], R14 ;  /* 0x0000000e02007986 */ /* 0x0205e8000c101b06 */
[----:B------:R-:W4:Y:S01]  /*1b60*/  LDG.E.64 R18, desc[UR6][R12.64] ;  /* 0x000000060c127981 */ /* 0x000f22000c1e1b00 */
[----:B---3--:R-:W-:-:S04]  /*1b70*/  IMAD.WIDE R8, R9, 0x8, R12 ;  /* 0x0000000809087825 */ /* 0x008fc800078e020c */
[----:B0-----:R-:W-:Y:S01]  /*1b80*/  IMAD.WIDE R6, R7, 0x8, R4 ;  /* 0x0000000807067825 */ /* 0x001fe200078e0204 */
[----:B--2---:R-:W0:Y:S01]  /*1b90*/  LDC R3, c[0x0][0x3a0] ;  /* 0x0000e800ff037b82 */ /* 0x004e220000000800 */
[----:B----4-:R2:W-:Y:S07]  /*1ba0*/  STG.E.64 desc[UR6][R4.64], R18 ;  /* 0x0000001204007986 */ /* 0x0105ee000c101b06 */
[----:B------:R-:W3:Y:S01]  /*1bb0*/  LDC R13, c[0x0][0x390] ;  /* 0x0000e400ff0d7b82 */ /* 0x000ee20000000800 */
[----:B------:R4:W5:Y:S01]  /*1bc0*/  LDG.E.64 R16, desc[UR6][R8.64] ;  /* 0x0000000608107981 */ /* 0x000962000c1e1b00 */
[----:B-1----:R-:W-:-:S04]  /*1bd0*/  IMAD.WIDE R10, R11, 0x8, R8 ;  /* 0x000000080b0a7825 */ /* 0x002fc800078e0208 */
[----:B0-----:R-:W-:Y:S02]  /*1be0*/  IMAD.WIDE R2, R3, 0x8, R6 ;  /* 0x0000000803027825 */ /* 0x001fe400078e0206 */
[----:B--2---:R-:W0:Y:S08]  /*1bf0*/  LDC R5, c[0x0][0x3a0] ;  /* 0x0000e800ff057b82 */ /* 0x004e300000000800 */
        /* <DEDUP_REMOVED lines=8> */
[----:B------:R-:W4:Y:S01]  /*1c80*/  LDG.E.64 R18, desc[UR6][R12.64] ;  /* 0x000000060c127981 */ /* 0x000f22000c1e1b00 */
[----:B-1----:R-:W-:-:S04]  /*1c90*/  IMAD.WIDE R8, R9, 0x8, R12 ;  /* 0x0000000809087825 */ /* 0x002fc800078e020c */
[----:B0-----:R-:W-:Y:S02]  /*1ca0*/  IMAD.WIDE R6, R7, 0x8, R4 ;  /* 0x0000000807067825 */ /* 0x001fe400078e0204 */
[----:B--2---:R-:W0:Y:S01]  /*1cb0*/  LDC R3, c[0x0][0x3a0] ;  /* 0x0000e800ff037b82 */ /* 0x004e220000000800 */
[----:B----4-:R-:W-:Y:S04]  /*1cc0*/  STG.E.64 desc[UR6][R4.64], R18 ;  /* 0x0000001204007986 */ /* 0x010fe8000c101b06 */
[----:B------:R-:W2:Y:S01]  /*1cd0*/  LDG.E.64 R16, desc[UR6][R8.64] ;  /* 0x0000000608107981 */ /* 0x000ea2000c1e1b00 */
[----:B---3--:R-:W-:-:S03]  /*1ce0*/  IMAD.WIDE R10, R11, 0x8, R8 ;  /* 0x000000080b0a7825 */ /* 0x008fc600078e0208 */
[----:B--2---:R-:W-:Y:S04]  /*1cf0*/  STG.E.64 desc[UR6][R6.64], R16 ;  /* 0x0000001006007986 */ /* 0x004fe8000c101b06 */
[----:B------:R-:W2:Y:S01]  /*1d00*/  LDG.E.64 R10, desc[UR6][R10.64] ;  /* 0x000000060a0a7981 */ /* 0x000ea2000c1e1b00 */
[----:B0-----:R-:W-:-:S05]  /*1d10*/  IMAD.WIDE R2, R3, 0x8, R6 ;  /* 0x0000000803027825 */ /* 0x001fca00078e0206 */
[----:B--2---:R-:W-:Y:S01]  /*1d20*/  STG.E.64 desc[UR6][R2.64], R10 ;  /* 0x0000000a02007986 */ /* 0x004fe2000c101b06 */
[----:B------:R-:W-:Y:S05]  /*1d30*/  EXIT ;  /* 0x000000000000794d */ /* 0x000fea0003800000 */
.L_x_105:
        /* <DEDUP_REMOVED lines=12> */
.L_x_162:


//--------------------- .text._Z18zlacpy_full_kerneliiPK7double2iPS_i --------------------------
	.section	.text._Z18zlacpy_full_kerneliiPK7double2iPS_i,"ax",@progbits
	.align	128
        .global         _Z18zlacpy_full_kerneliiPK7double2iPS_i
        .type           _Z18zlacpy_full_kerneliiPK7double2iPS_i,@function
        .size           _Z18zlacpy_full_kerneliiPK7double2iPS_i,(.L_x_163 - _Z18zlacpy_full_kerneliiPK7double2iPS_i)
        .other          _Z18zlacpy_full_kerneliiPK7double2iPS_i,@"STO_CUDA_ENTRY STV_DEFAULT"
_Z18zlacpy_full_kerneliiPK7double2iPS_i:
.text._Z18zlacpy_full_kerneliiPK7double2iPS_i:
        /* <DEDUP_REMOVED lines=27> */
[----:B------:R-:W-:Y:S01]  /*01b0*/  VIMNMX.U32 R4, PT, PT, R3, 0x3f, PT ;  /* 0x0000003f03047848 */ /* 0x000fe20003fe0000 */
[----:B------:R-:W-:-:S03]  /*01c0*/  HFMA2 R3, -RZ, RZ, 0, 0 ;  /* 0x00000000ff037431 */ /* 0x000fc600000001ff */
[----:B------:R-:W-:-:S04]  /*01d0*/  IADD3 R4, PT, PT, R4, 0x1, RZ ;  /* 0x0000000104047810 */ /* 0x000fc80007ffe0ff */
[----:B------:R-:W-:-:S03]  /*01e0*/  LOP3.LUT R6, R4, 0x3, RZ, 0xc0, !PT ;  /* 0x0000000304067812 */ /* 0x000fc600078ec0ff */
[----:B------:R-:W-:Y:S05]  /*01f0*/  @!P0 BRA `(.L_x_107) ;  /* 0x0000000800588947 */ /* 0x000fea0003800000 */
[----:B------:R-:W-:Y:S02]  /*0200*/  LOP3.LUT R3, R4, 0x7c, RZ, 0xc0, !PT ;  /* 0x0000007c04037812 */ /* 0x000fe400078ec0ff */
[----:B------:R-:W-:Y:S02]  /*0210*/  MOV R5, RZ ;  /* 0x000000ff00057202 */ /* 0x000fe40000000f00 */
[----:B------:R-:W-:Y:S02]  /*0220*/  IADD3 R4, PT, PT, -R3, RZ, RZ ;  /* 0x000000ff03047210 */ /* 0x000fe40007ffe1ff */
[----:B------:R-:W-:Y:S02]  /*0230*/  MOV R7, RZ ;  /* 0x000000ff00077202 */ /* 0x000fe40000000f00 */
[----:B------:R-:W-:-:S13]  /*0240*/  ISETP.GE.AND P0, PT, R4, RZ, PT ;  /* 0x000000ff0400720c */ /* 0x000fda0003f06270 */
[----:B------:R-:W-:Y:S05]  /*0250*/  @P0 BRA `(.L_x_108) ;  /* 0x0000000400ec0947 */ /* 0x000fea0003800000 */
[----:B------:R-:W-:Y:S02]  /*0260*/  IADD3 R8, PT, PT, -R4, RZ, RZ ;  /* 0x000000ff04087210 */ /* 0x000fe40007ffe1ff */
[----:B------:R-:W-:Y:S02]  /*0270*/  PLOP3.LUT P0, PT, PT, PT, PT, 0x80, 0x8 ;  /* 0x000000000008781c */ /* 0x000fe40003f0f070 */
[----:B------:R-:W-:-:S13]  /*0280*/  ISETP.GT.AND P1, PT, R8, 0xc, PT ;  /* 0x0000000c0800780c */ /* 0x000fda0003f24270 */
[----:B------:R-:W-:Y:S05]  /*0290*/  @!P1 BRA `(.L_x_109) ;  /* 0x0000000400309947 */ /* 0x000fea0003800000 */
[----:B------:R-:W-:-:S13]  /*02a0*/  PLOP3.LUT P0, PT, PT, PT, PT, 0x8, 0x80 ;  /* 0x000000000080781c */ /* 0x000fda0003f0e170 */
.L_x_110:
[----:B------:R-:W-:-:S05]  /*02b0*/  IMAD.WIDE R28, R7, 0x10, R26 ;  /* 0x00000010071c7825 */ /* 0x000fca00078e021a */
[----:B-1----:R0:W2:Y:S01]  /*02c0*/  LDG.E.128 R8, desc[UR6][R28.64] ;  /* 0x000000061c087981 */ /* 0x0020a2000c1e1d00 */
[----:B------:R-:W-:-:S04]  /*02d0*/  IMAD.WIDE R16, R5, 0x10, R24 ;  /* 0x0000001005107825 */ /* 0x000fc800078e0218 */
[----:B0-----:R-:W-:Y:S01]  /*02e0*/  IMAD.WIDE R28, R0, 0x10, R28 ;  /* 0x00000010001c7825 */ /* 0x001fe200078e021c */
[----:B--2---:R0:W-:Y:S04]  /*02f0*/  STG.E.128 desc[UR6][R16.64], R8 ;  /* 0x0000000810007986 */ /* 0x0041e8000c101d06 */
[----:B------:R-:W2:Y:S01]  /*0300*/  LDG.E.128 R12, desc[UR6][R28.64] ;  /* 0x000000061c0c7981 */ /* 0x000ea2000c1e1d00 */
[----:B------:R-:W-:-:S04]  /*0310*/  IMAD.WIDE R22, R2, 0x10, R16 ;  /* 0x0000001002167825 */ /* 0x000fc800078e0210 */
[C---:B------:R-:W-:Y:S01]  /*0320*/  IMAD.WIDE R20, R0.reuse, 0x10, R28 ;  /* 0x0000001000147825 */ /* 0x040fe200078e021c */
[----:B--2---:R1:W-:Y:S04]  /*0330*/  STG.E.128 desc[UR6][R22.64], R12 ;  /* 0x0000000c16007986 */ /* 0x0043e8000c101d06 */
[----:B0-----:R0:W2:Y:S02]  /*0340*/  LDG.E.128 R16, desc[UR6][R20.64] ;  /* 0x0000000614107981 */ /* 0x0010a4000c1e1d00 */
[----:B0-----:R-:W-:-:S04]  /*0350*/  IMAD.WIDE R20, R0, 0x10, R20 ;  /* 0x0000001000147825 */ /* 0x001fc800078e0214 */
[----:B-1----:R-:W-:-:S05]  /*0360*/  IMAD.WIDE R12, R2, 0x10, R22 ;  /* 0x00000010020c7825 */ /* 0x002fca00078e0216 */
[----:B--2---:R-:W-:Y:S04]  /*0370*/  STG.E.128 desc[UR6][R12.64], R16 ;  /* 0x000000100c007986 */ /* 0x004fe8000c101d06 */
[----:B------:R-:W2:Y:S01]  /*0380*/  LDG.E.128 R20, desc[UR6][R20.64] ;  /* 0x0000000614147981 */ /* 0x000ea2000c1e1d00 */
[----:B------:R-:W-:Y:S01]  /*0390*/  LEA R7, R0, R7, 0x2 ;  /* 0x0000000700077211 */ /* 0x000fe200078e10ff */
[----:B------:R-:W-:-:S04]  /*03a0*/  IMAD.WIDE R10, R2, 0x10, R12 ;  /* 0x00000010020a7825 */ /* 0x000fc800078e020c */
[----:B------:R-:W-:Y:S01]  /*03b0*/  IMAD.WIDE R28, R7, 0x10, R26 ;  /* 0x00000010071c7825 */ /* 0x000fe200078e021a */
[----:B------:R-:W-:Y:S01]  /*03c0*/  LEA R5, R2, R5, 0x2 ;  /* 0x0000000502057211 */ /* 0x000fe200078e10ff */
[----:B--2---:R0:W-:Y:S04]  /*03d0*/  STG.E.128 desc[UR6][R10.64], R20 ;  /* 0x000000140a007986 */ /* 0x0041e8000c101d06 */
[----:B0-----:R0:W2:Y:S01]  /*03e0*/  LDG.E.128 R8, desc[UR6][R28.64] ;  /* 0x000000061c087981 */ /* 0x0010a2000c1e1d00 */
[----:B------:R-:W-:-:S04]  /*03f0*/  IMAD.WIDE R16, R5, 0x10, R24 ;  /* 0x0000001005107825 */ /* 0x000fc800078e0218 */
[C---:B0-----:R-:W-:Y:S01]  /*0400*/  IMAD.WIDE R28, R0.reuse, 0x10, R28 ;  /* 0x00000010001c7825 */ /* 0x041fe200078e021c */
[----:B--2---:R0:W-:Y:S04]  /*0410*/  STG.E.128 desc[UR6][R16.64], R8 ;  /* 0x0000000810007986 */ /* 0x0041e8000c101d06 */
[----:B------:R1:W2:Y:S02]  /*0420*/  LDG.E.128 R12, desc[UR6][R28.64] ;  /* 0x000000061c0c7981 */ /* 0x0002a4000c1e1d00 */
[----:B-1----:R-:W-:-:S04]  /*0430*/  IMAD.WIDE R28, R0, 0x10, R28 ;  /* 0x00000010001c7825 */ /* 0x002fc800078e021c */
[----:B0-----:R-:W-:-:S05]  /*0440*/  IMAD.WIDE R8, R2, 0x10, R16 ;  /* 0x0000001002087825 */ /* 0x001fca00078e0210 */
[----:B--2---:R0:W-:Y:S04]  /*0450*/  STG.E.128 desc[UR6][R8.64], R12 ;  /* 0x0000000c08007986 */ /* 0x0041e8000c101d06 */
[----:B------:R-:W2:Y:S01]  /*0460*/  LDG.E.128 R16, desc[UR6][R28.64] ;  /* 0x000000061c107981 */ /* 0x000ea2000c1e1d00 */
[----:B------:R-:W-:-:S04]  /*0470*/  IMAD.WIDE R20, R0, 0x10, R28 ;  /* 0x0000001000147825 */ /* 0x000fc800078e021c */
[----:B0-----:R-:W-:-:S05]  /*0480*/  IMAD.WIDE R12, R2, 0x10, R8 ;  /* 0x00000010020c7825 */ /* 0x001fca00078e0208 */
[----:B--2---:R-:W-:Y:S04]  /*0490*/  STG.E.128 desc[UR6][R12.64], R16 ;  /* 0x000000100c007986 */ /* 0x004fe8000c101d06 */
[----:B------:R-:W2:Y:S01]  /*04a0*/  LDG.E.128 R20, desc[UR6][R20.64] ;  /* 0x0000000614147981 */ /* 0x000ea2000c1e1d00 */
[----:B------:R-:W-:Y:S01]  /*04b0*/  LEA R7, R0, R7, 0x2 ;  /* 0x0000000700077211 */ /* 0x000fe200078e10ff */
[----:B------:R-:W-:-:S04]  /*04c0*/  IMAD.WIDE R10, R2, 0x10, R12 ;  /* 0x00000010020a7825 */ /* 0x000fc800078e020c */
[----:B------:R-:W-:Y:S01]  /*04d0*/  IMAD.WIDE R28, R7, 0x10, R26 ;  /* 0x00000010071c7825 */ /* 0x000fe200078e021a */
[----:B------:R-:W-:Y:S01]  /*04e0*/  LEA R5, R2, R5, 0x2 ;  /* 0x0000000502057211 */ /* 0x000fe200078e10ff */
[----:B--2---:R0:W-:Y:S04]  /*04f0*/  STG.E.128 desc[UR6][R10.64], R20 ;  /* 0x000000140a007986 */ /* 0x0041e8000c101d06 */
[----:B0-----:R-:W2:Y:S01]  /*0500*/  LDG.E.128 R8, desc[UR6][R28.64] ;  /* 0x000000061c087981 */ /* 0x001ea2000c1e1d00 */
[----:B------:R-:W-:-:S04]  /*0510*/  IMAD.WIDE R18, R5, 0x10, R24 ;  /* 0x0000001005127825 */ /* 0x000fc800078e0218 */
[----:B------:R-:W-:Y:S01]  /*0520*/  IMAD.WIDE R16, R0, 0x10, R28 ;  /* 0x0000001000107825 */ /* 0x000fe200078e021c */
[----:B--2---:R0:W-:Y:S04]  /*0530*/  STG.E.128 desc[UR6][R18.64], R8 ;  /* 0x0000000812007986 */ /* 0x0041e8000c101d06 */
[----:B------:R-:W2:Y:S01]  /*0540*/  LDG.E.128 R12, desc[UR6][R16.64] ;  /* 0x00000006100c7981 */ /* 0x000ea2000c1e1d00 */
[----:B------:R-:W-:-:S04]  /*0550*/  IMAD.WIDE R28, R2, 0x10, R18 ;  /* 0x00000010021c7825 */ /* 0x000fc800078e0212 */
[C---:B0-----:R-:W-:Y:S01]  /*0560*/  IMAD.WIDE R8, R0.reuse, 0x10, R16 ;  /* 0x0000001000087825 */ /* 0x041fe200078e0210 */
        /* <DEDUP_REMOVED lines=16> */
[----:B0-----:R-:W-:-:S04]  /*0670*/  IMAD.WIDE R28, R2, 0x10, R28 ;  /* 0x00000010021c7825 */ /* 0x001fc800078e021c */
[----:B------:R-:W-:Y:S01]  /*0680*/  IMAD.WIDE R8, R0, 0x10, R16 ;  /* 0x0000001000087825 */ /* 0x000fe200078e0210 */
[----:B--2---:R0:W-:Y:S04]  /*0690*/  STG.E.128 desc[UR6][R28.64], R12 ;  /* 0x0000000c1c007986 */ /* 0x0041e8000c101d06 */
[----:B------:R-:W2:Y:S01]  /*06a0*/  LDG.E.128 R16, desc[UR6][R8.64] ;  /* 0x0000000608107981 */ /* 0x000ea2000c1e1d00 */
[----:B------:R-:W-:-:S04]  /*06b0*/  IMAD.WIDE R10, R2, 0x10, R28 ;  /* 0x00000010020a7825 */ /* 0x000fc800078e021c */
[----:B------:R-:W-:Y:S01]  /*06c0*/  IMAD.WIDE R20, R0, 0x10, R8 ;  /* 0x0000001000147825 */ /* 0x000fe200078e0208 */
[----:B------:R-:W-:-:S04]  /*06d0*/  IADD3 R4, PT, PT, R4, 0x10, RZ ;  /* 0x0000001004047810 */ /* 0x000fc80007ffe0ff */
[----:B------:R-:W-:Y:S01]  /*06e0*/  ISETP.GE.AND P1, PT, R4, -0xc, PT ;  /* 0xfffffff40400780c */ /* 0x000fe20003f26270 */
[----:B--2---:R1:W-:Y:S04]  /*06f0*/  STG.E.128 desc[UR6][R10.64], R16 ;  /* 0x000000100a007986 */ /* 0x0043e8000c101d06 */
[----:B------:R-:W2:Y:S01]  /*0700*/  LDG.E.128 R20, desc[UR6][R20.64] ;  /* 0x0000000614147981 */ /* 0x000ea2000c1e1d00 */
[----:B0-----:R-:W-:Y:S01]  /*0710*/  IMAD.WIDE R12, R2, 0x10, R10 ;  /* 0x00000010020c7825 */ /* 0x001fe200078e020a */
[----:B------:R-:W-:Y:S02]  /*0720*/  LEA R7, R0, R7, 0x2 ;  /* 0x0000000700077211 */ /* 0x000fe400078e10ff */
[----:B------:R-:W-:Y:S02]  /*0730*/  LEA R5, R2, R5, 0x2 ;  /* 0x0000000502057211 */ /* 0x000fe400078e10ff */
[----:B--2---:R1:W-:Y:S02]  /*0740*/  STG.E.128 desc[UR6][R12.64], R20 ;  /* 0x000000140c007986 */ /* 0x0043e4000c101d06 */
[----:B------:R-:W-:Y:S05]  /*0750*/  @!P1 BRA `(.L_x_110) ;  /* 0xfffffff800d49947 */ /* 0x000fea000383ffff */
.L_x_109:
[----:B------:R-:W-:-:S04]  /*0760*/  IADD3 R8, PT, PT, -R4, RZ, RZ ;  /* 0x000000ff04087210 */ /* 0x000fc80007ffe1ff */
[----:B------:R-:W-:-:S13]  /*0770*/  ISETP.GT.AND P1, PT, R8, 0x4, PT ;  /* 0x000000040800780c */ /* 0x000fda0003f24270 */
[----:B------:R-:W-:Y:S05]  /*0780*/  @!P1 BRA `(.L_x_111) ;  /* 0x0000000000989947 */ /* 0x000fea0003800000 */
        /* <DEDUP_REMOVED lines=21> */
[----:B0-----:R-:W-:Y:S01]  /*08e0*/  IMAD.WIDE R28, R0, 0x10, R28 ;  /* 0x00000010001c7825 */ /* 0x001fe200078e021c */
[----:B--2---:R0:W-:Y:S04]  /*08f0*/  STG.E.128 desc[UR6][R16.64], R8 ;  /* 0x0000000810007986 */ /* 0x0041e8000c101d06 */
[----:B------:R-:W2:Y:S01]  /*0900*/  LDG.E.128 R12, desc[UR6][R28.64] ;  /* 0x000000061c0c7981 */ /* 0x000ea2000c1e1d00 */
[----:B0-----:R-:W-:-:S04]  /*0910*/  IMAD.WIDE R8, R2, 0x10, R16 ;  /* 0x0000001002087825 */ /* 0x001fc800078e0210 */
[C---:B------:R-:W-:Y:S01]  /*0920*/  IMAD.WIDE R10, R0.reuse, 0x10, R28 ;  /* 0x00000010000a7825 */ /* 0x040fe200078e021c */
[----:B--2---:R0:W-:Y:S04]  /*0930*/  STG.E.128 desc[UR6][R8.64], R12 ;  /* 0x0000000c08007986 */ /* 0x0041e8000c101d06 */
[----:B------:R-:W2:Y:S01]  /*0940*/  LDG.E.128 R16, desc[UR6][R10.64] ;  /* 0x000000060a107981 */ /* 0x000ea2000c1e1d00 */
[----:B------:R-:W-:-:S04]  /*0950*/  IMAD.WIDE R20, R0, 0x10, R10 ;  /* 0x0000001000147825 */ /* 0x000fc800078e020a */
[----:B0-----:R-:W-:-:S05]  /*0960*/  IMAD.WIDE R12, R2, 0x10, R8 ;  /* 0x00000010020c7825 */ /* 0x001fca00078e0208 */
[----:B--2---:R0:W-:Y:S04]  /*0970*/  STG.E.128 desc[UR6][R12.64], R16 ;  /* 0x000000100c007986 */ /* 0x0041e8000c101d06 */
[----:B------:R-:W2:Y:S01]  /*0980*/  LDG.E.128 R20, desc[UR6][R20.64] ;  /* 0x0000000614147981 */ /* 0x000ea2000c1e1d00 */
[----:B------:R-:W-:Y:S01]  /*0990*/  IMAD.WIDE R28, R2, 0x10, R12 ;  /* 0x00000010021c7825 */ /* 0x000fe200078e020c */
[----:B------:R-:W-:Y:S02]  /*09a0*/  PLOP3.LUT P0, PT, PT, PT, PT, 0x8, 0x80 ;  /* 0x000000000080781c */ /* 0x000fe40003f0e170 */
[----:B------:R-:W-:Y:S02]  /*09b0*/  IADD3 R4, PT, PT, R4, 0x8, RZ ;  /* 0x0000000804047810 */ /* 0x000fe40007ffe0ff */
[----:B------:R-:W-:-:S02]  /*09c0*/  LEA R7, R0, R7, 0x2 ;  /* 0x0000000700077211 */ /* 0x000fc400078e10ff */
[----:B------:R-:W-:Y:S01]  /*09d0*/  LEA R5, R2, R5, 0x2 ;  /* 0x0000000502057211 */ /* 0x000fe200078e10ff */
[----:B--2---:R0:W-:Y:S06]  /*09e0*/  STG.E.128 desc[UR6][R28.64], R20 ;  /* 0x000000141c007986 */ /* 0x0041ec000c101d06 */
.L_x_111:
[----:B------:R-:W-:-:S13]  /*09f0*/  ISETP.NE.OR P0, PT, R4, RZ, P0 ;  /* 0x000000ff0400720c */ /* 0x000fda0000705670 */
[----:B------:R-:W-:Y:S05]  /*0a00*/  @!P0 BRA `(.L_x_107) ;  /* 0x0000000000548947 */ /* 0x000fea0003800000 */
.L_x_108:
[----:B012---:R-:W-:-:S05]  /*0a10*/  IMAD.WIDE R20, R7, 0x10, R26 ;  /* 0x0000001007147825 */ /* 0x007fca00078e021a */
[----:B------:R-:W2:Y:S01]  /*0a20*/  LDG.E.128 R8, desc[UR6][R20.64] ;  /* 0x0000000614087981 */ /* 0x000ea2000c1e1d00 */
[----:B------:R-:W-:-:S04]  /*0a30*/  IMAD.WIDE R16, R5, 0x10, R24 ;  /* 0x0000001005107825 */ /* 0x000fc800078e0218 */
[C---:B------:R-:W-:Y:S01]  /*0a40*/  IMAD.WIDE R28, R0.reuse, 0x10, R20 ;  /* 0x00000010001c7825 */ /* 0x040fe200078e0214 */
[----:B--2---:R0:W-:Y:S04]  /*0a50*/  STG.E.128 desc[UR6][R16.64], R8 ;  /* 0x0000000810007986 */ /* 0x0041e8000c101d06 */
[----:B------:R1:W2:Y:S02]  /*0a60*/  LDG.E.128 R12, desc[UR6][R28.64] ;  /* 0x000000061c0c7981 */ /* 0x0002a4000c1e1d00 */
[----:B-1----:R-:W-:-:S04]  /*0a70*/  IMAD.WIDE R28, R0, 0x10, R28 ;  /* 0x00000010001c7825 */ /* 0x002fc800078e021c */
[----:B0-----:R-:W-:-:S05]  /*0a80*/  IMAD.WIDE R10, R2, 0x10, R16 ;  /* 0x00000010020a7825 */ /* 0x001fca00078e0210 */
[----:B--2---:R0:W-:Y:S04]  /*0a90*/  STG.E.128 desc[UR6][R10.64], R12 ;  /* 0x0000000c0a007986 */ /* 0x0041e8000c101d06 */
[----:B------:R-:W2:Y:S01]  /*0aa0*/  LDG.E.128 R16, desc[UR6][R28.64] ;  /* 0x000000061c107981 */ /* 0x000ea2000c1e1d00 */
[----:B------:R-:W-:-:S04]  /*0ab0*/  IMAD.WIDE R8, R2, 0x10, R10 ;  /* 0x0000001002087825 */ /* 0x000fc800078e020a */
[----:B------:R-:W-:Y:S01]  /*0ac0*/  IMAD.WIDE R22, R0, 0x10, R28 ;  /* 0x0000001000167825 */ /* 0x000fe200078e021c */
[----:B------:R-:W-:-:S04]  /*0ad0*/  IADD3 R4, PT, PT, R4, 0x4, RZ ;  /* 0x0000000404047810 */ /* 0x000fc80007ffe0ff */
[----:B------:R-:W-:Y:S01]  /*0ae0*/  ISETP.NE.AND P0, PT, R4, RZ, PT ;  /* 0x000000ff0400720c */ /* 0x000fe20003f05270 */
[----:B--2---:R2:W-:Y:S04]  /*0af0*/  STG.E.128 desc[UR6][R8.64], R16 ;  /* 0x0000001008007986 */ /* 0x0045e8000c101d06 */
[----:B------:R-:W3:Y:S01]  /*0b00*/  LDG.E.128 R20, desc[UR6][R22.64] ;  /* 0x0000000616147981 */ /* 0x000ee2000c1e1d00 */
[C---:B0-----:R-:W-:Y:S01]  /*0b10*/  IMAD.WIDE R12, R2.reuse, 0x10, R8 ;  /* 0x00000010020c7825 */ /* 0x041fe200078e0208 */
[----:B------:R-:W-:Y:S02]  /*0b20*/  LEA R5, R2, R5, 0x2 ;  /* 0x0000000502057211 */ /* 0x000fe400078e10ff */
[----:B------:R-:W-:Y:S02]  /*0b30*/  LEA R7, R0, R7, 0x2 ;  /* 0x0000000700077211 */ /* 0x000fe400078e10ff */
[----:B---3--:R2:W-:Y:S02]  /*0b40*/  STG.E.128 desc[UR6][R12.64], R20 ;  /* 0x000000140c007986 */ /* 0x0085e4000c101d06 */
[----:B------:R-:W-:Y:S05]  /*0b50*/  @P0 BRA `(.L_x_108) ;  /* 0xfffffffc00ac0947 */ /* 0x000fea000383ffff */
.L_x_107:
[----:B------:R-:W-:-:S13]  /*0b60*/  ISETP.NE.AND P0, PT, R6, RZ, PT ;  /* 0x000000ff0600720c */ /* 0x000fda0003f05270 */
[----:B------:R-:W-:Y:S05]  /*0b70*/  @!P0 EXIT ;  /* 0x000000000000894d */ /* 0x000fea0003800000 */
[C---:B-1----:R-:W-:Y:S01]  /*0b80*/  IMAD R11, R3.reuse, R0, RZ ;  /* 0x00000000030b7224 */ /* 0x042fe200078e02ff */
[----:B------:R-:W-:Y:S01]  /*0b90*/  IADD3 R10, PT, PT, -R6, RZ, RZ ;  /* 0x000000ff060a7210 */ /* 0x000fe20007ffe1ff */
[----:B------:R-:W-:-:S07]  /*0ba0*/  IMAD R3, R3, R2, RZ ;  /* 0x0000000203037224 */ /* 0x000fce00078e02ff */
.L_x_112:
[----:B-1----:R-:W-:-:S06]  /*0bb0*/  IMAD.WIDE R4, R11, 0x10, R26 ;  /* 0x000000100b047825 */ /* 0x002fcc00078e021a */
[----:B------:R-:W3:Y:S01]  /*0bc0*/  LDG.E.128 R4, desc[UR6][R4.64] ;  /* 0x0000000604047981 */ /* 0x000ee2000c1e1d00 */
[----:B------:R-:W-:Y:S01]  /*0bd0*/  IADD3 R10, PT, PT, R10, 0x1, RZ ;  /* 0x000000010a0a7810 */ /* 0x000fe20007ffe0ff */
[----:B--2---:R-:W-:Y:S01]  /*0be0*/  IMAD.WIDE R8, R3, 0x10, R24 ;  /* 0x0000001003087825 */ /* 0x004fe200078e0218 */
[----:B------:R-:W-:Y:S02]  /*0bf0*/  IADD3 R11, PT, PT, R11, R0, RZ ;  /* 0x000000000b0b7210 */ /* 0x000fe40007ffe0ff */
[----:B------:R-:W-:Y:S02]  /*0c00*/  ISETP.NE.AND P0, PT, R10, RZ, PT ;  /* 0x000000ff0a00720c */ /* 0x000fe40003f05270 */
[----:B------:R-:W-:Y:S01]  /*0c10*/  IADD3 R3, PT, PT, R3, R2, RZ ;  /* 0x0000000203037210 */ /* 0x000fe20007ffe0ff */
[----:B---3--:R1:W-:Y:S10]  /*0c20*/  STG.E.128 desc[UR6][R8.64], R4 ;  /* 0x0000000408007986 */ /* 0x0083f4000c101d06 */
[----:B------:R-:W-:Y:S05]  /*0c30*/  @P0 BRA `(.L_x_112) ;  /* 0xfffffffc00dc0947 */ /* 0x000fea000383ffff */
[----:B------:R-:W-:Y:S05]  /*0c40*/  EXIT ;  /* 0x000000000000794d */ /* 0x000fea0003800000 */
.L_x_106:
[----:B------:R-:W2:Y:S01]  /*0c50*/  LDG.E.128 R16, desc[UR6][R26.64] ;  /* 0x000000061a107981 */ /* 0x000ea2000c1e1d00 */
[----:B------:R-:W-:Y:S01]  /*0c60*/  IMAD.WIDE R22, R0, 0x10, R26 ;  /* 0x0000001000167825 */ /* 0x000fe200078e021a */
[----:B------:R-:W0:Y:S02]  /*0c70*/  LDC R3, c[0x0][0x390] ;  /* 0x0000e400ff037b82 */ /* 0x000e240000000800 */
[----:B--2---:R-:W-:Y:S04]  /*0c80*/  STG.E.128 desc[UR6][R24.64], R16 ;  /* 0x0000001018007986 */ /* 0x004fe8000c101d06 */
[----:B------:R1:W2:Y:S01]  /*0c90*/  LDG.E.128 R4, desc[UR6][R22.64] ;  /* 0x0000000616047981 */ /* 0x0002a2000c1e1d00 */
[----:B------:R-:W-:-:S04]  /*0ca0*/  IMAD.WIDE R20, R2, 0x10, R24 ;  /* 0x0000001002147825 */ /* 0x000fc800078e0218 */
[----:B-1----:R-:W-:Y:S01]  /*0cb0*/  IMAD.WIDE R22, R0, 0x10, R22 ;  /* 0x0000001000167825 */ /* 0x002fe200078e0216 */
[----:B--2---:R1:W-:Y:S04]  /*0cc0*/  STG.E.128 desc[UR6][R20.64], R4 ;  /* 0x0000000414007986 */ /* 0x0043e8000c101d06 */
[----:B------:R-:W2:Y:S01]  /*0cd0*/  LDG.E.128 R8, desc[UR6][R22.64] ;  /* 0x0000000616087981 */ /* 0x000ea2000c1e1d00 */
[----:B------:R-:W-:-:S04]  /*0ce0*/  IMAD.WIDE R28, R2, 0x10, R20 ;  /* 0x00000010021c7825 */ /* 0x000fc800078e0214 */
[----:B-1----:R-:W-:Y:S01]  /*0cf0*/  IMAD.WIDE R20, R0, 0x10, R22 ;  /* 0x0000001000147825 */ /* 0x002fe200078e0216 */
[----:B--2---:R1:W-:Y:S04]  /*0d00*/  STG.E.128 desc[UR6][R28.64], R8 ;  /* 0x000000081c007986 */ /* 0x0043e8000c101d06 */
[----:B------:R-:W2:Y:S01]  /*0d10*/  LDG.E.128 R12, desc[UR6][R20.64] ;  /* 0x00000006140c7981 */ /* 0x000ea2000c1e1d00 */
[----:B------:R-:W-:-:S04]  /*0d20*/  IMAD.WIDE R26, R2, 0x10, R28 ;  /* 0x00000010021a7825 */ /* 0x000fc800078e021c */
[----:B-1----:R-:W-:Y:S01]  /*0d30*/  IMAD.WIDE R28, R0, 0x10, R20 ;  /* 0x00000010001c7825 */ /* 0x002fe200078e0214 */
[----:B--2---:R-:W-:Y:S04]  /*0d40*/  STG.E.128 desc[UR6][R26.64], R12 ;  /* 0x0000000c1a007986 */ /* 0x004fe8000c101d06 */
[----:B------:R-:W2:Y:S01]  /*0d50*/  LDG.E.128 R16, desc[UR6][R28.64] ;  /* 0x000000061c107981 */ /* 0x000ea2000c1e1d00 */
[----:B------:R-:W-:-:S04]  /*0d60*/  IMAD.WIDE R24, R2, 0x10, R26 ;  /* 0x0000001002187825 */ /* 0x000fc800078e021a */
[----:B------:R-:W-:Y:S01]  /*0d70*/  IMAD.WIDE R20, R0, 0x10, R28 ;  /* 0x0000001000147825 */ /* 0x000fe200078e021c */
[----:B--2---:R-:W-:Y:S04]  /*0d80*/  STG.E.128 desc[UR6][R24.64], R16 ;  /* 0x0000001018007986 */ /* 0x004fe8000c101d06 */
[----:B------:R-:W2:Y:S01]  /*0d90*/  LDG.E.128 R4, desc[UR6][R20.64] ;  /* 0x0000000614047981 */ /* 0x000ea2000c1e1d00 */
[----:B------:R-:W-:-:S04]  /*0da0*/  IMAD.WIDE R22, R2, 0x10, R24 ;  /* 0x0000001002167825 */ /* 0x000fc800078e0218 */
[----:B------:R-:W-:Y:S01]  /*0db0*/  IMAD.WIDE R28, R0, 0x10, R20 ;  /* 0x00000010001c7825 */ /* 0x000fe200078e0214 */
[----:B--2---:R1:W-:Y:S04]  /*0dc0*/  STG.E.128 desc[UR6][R22.64], R4 ;  /* 0x0000000416007986 */ /* 0x0043e8000c101d06 */
[----:B------:R-:W2:Y:S01]  /*0dd0*/  LDG.E.128 R8, desc[UR6][R28.64] ;  /* 0x000000061c087981 */ /* 0x000ea2000c1e1d00 */
[----:B------:R-:W-:-:S04]  /*0de0*/  IMAD.WIDE R20, R2, 0x10, R22 ;  /* 0x0000001002147825 */ /* 0x000fc800078e0216 */
[----:B-1----:R-:W-:Y:S01]  /*0df0*/  IMAD.WIDE R22, R0, 0x10, R28 ;  /* 0x0000001000167825 */ /* 0x002fe200078e021c */
[----:B--2---:R1:W-:Y:S04]  /*0e00*/  STG.E.128 desc[UR6][R20.64], R8 ;  /* 0x0000000814007986 */ /* 0x0043e8000c101d06 */
[----:B------:R-:W2:Y:S01]  /*0e10*/  LDG.E.128 R12, desc[UR6][R22.64] ;  /* 0x00000006160c7981 */ /* 0x000ea2000c1e1d00 */
[----:B------:R-:W-:-:S04]  /*0e20*/  IMAD.WIDE R26, R2, 0x10, R20 ;  /* 0x00000010021a7825 */ /* 0x000fc800078e0214 */
[----:B------:R-:W-:Y:S01]  /*0e30*/  IMAD.WIDE R28, R0, 0x10, R22 ;  /* 0x00000010001c7825 */ /* 0x000fe200078e0216 */
[----:B--2---:R-:W-:Y:S04]  /*0e40*/  STG.E.128 desc[UR6][R26.64], R12 ;  /* 0x0000000c1a007986 */ /* 0x004fe8000c101d06 */
[----:B------:R-:W2:Y:S01]  /*0e50*/  LDG.E.128 R16, desc[UR6][R28.64] ;  /* 0x000000061c107981 */ /* 0x000ea2000c1e1d00 */
[----:B------:R-:W-:-:S04]  /*0e60*/  IMAD.WIDE R24, R2, 0x10, R26 ;  /* 0x0000001002187825 */ /* 0x000fc800078e021a */
[----:B-1----:R-:W-:Y:S01]  /*0e70*/  IMAD.WIDE R20, R0, 0x10, R28 ;  /* 0x0000001000147825 */ /* 0x002fe200078e021c */
        /* <DEDUP_REMOVED lines=176> */
[----:B--2---:R1:W-:Y:S04]  /*1980*/  STG.E.128 desc[UR6][R24.64], R16 ;  /* 0x0000001018007986 */ /* 0x0043e8000c101d06 */
[----:B------:R2:W3:Y:S01]  /*1990*/  LDG.E.128 R4, desc[UR6][R20.64] ;  /* 0x0000000614047981 */ /* 0x0004e2000c1e1d00 */
[----:B------:R-:W-:-:S04]  /*19a0*/  IMAD.WIDE R22, R2, 0x10, R24 ;  /* 0x0000001002167825 */ /* 0x000fc800078e0218 */
[----:B--2---:R-:W-:Y:S01]  /*19b0*/  IMAD.WIDE R20, R0, 0x10, R20 ;  /* 0x0000001000147825 */ /* 0x004fe200078e0214 */
[----:B-1----:R-:W1:Y:S08]  /*19c0*/  LDC R19, c[0x0][0x390] ;  /* 0x0000e400ff137b82 */ /* 0x002e700000000800 */
[----:B------:R-:W2:Y:S08]  /*19d0*/  LDC R17, c[0x0][0x3a0] ;  /* 0x0000e800ff117b82 */ /* 0x000eb00000000800 */
[----:B------:R-:W4:Y:S01]  /*19e0*/  LDC R25, c[0x0][0x390] ;  /* 0x0000e400ff197b82 */ /* 0x000f220000000800 */
[----:B---3--:R3:W-:Y:S04]  /*19f0*/  STG.E.128 desc[UR6][R22.64], R4 ;  /* 0x0000000416007986 */ /* 0x0087e8000c101d06 */
[----:B------:R-:W5:Y:S01]  /*1a00*/  LDG.E.128 R8, desc[UR6][R20.64] ;  /* 0x0000000614087981 */ /* 0x000f62000c1e1d00 */
[----:B------:R-:W-:-:S04]  /*1a10*/  IMAD.WIDE R26, R2, 0x10, R22 ;  /* 0x00000010021a7825 */ /* 0x000fc800078e0216 */
[----:B0-----:R-:W-:Y:S01]  /*1a20*/  IMAD.WIDE R28, R3, 0x10, R20 ;  /* 0x00000010031c7825 */ /* 0x001fe200078e0214 */
[----:B---3--:R-:W0:Y:S01]  /*1a30*/  LDC R23, c[0x0][0x390] ;  /* 0x0000e400ff177b82 */ /* 0x008e220000000800 */
[----:B-----5:R-:W-:Y:S02]  /*1a40*/  STG.E.128 desc[UR6][R26.64], R8 ;  /* 0x000000081a007986 */ /* 0x020fe4000c101d06 */
[----:B------:R-:W-:-:S05]  /*1a50*/  IMAD.WIDE R2, R2, 0x10, R26 ;  /* 0x0000001002027825 */ /* 0x000fca00078e021a */
[----:B------:R-:W3:Y:S01]  /*1a60*/  LDC R21, c[0x0][0x3a0] ;  /* 0x0000e800ff157b82 */ /* 0x000ee20000000800 */
[----:B------:R-:W5:Y:S01]  /*1a70*/  LDG.E.128 R12, desc[UR6][R28.64] ;  /* 0x000000061c0c7981 */ /* 0x000f62000c1e1d00 */
[----:B-1----:R-:W-:-:S03]  /*1a80*/  IMAD.WIDE R18, R19, 0x10, R28 ;  /* 0x0000001013127825 */ /* 0x002fc600078e021c */
[----:B-----5:R1:W-:Y:S04]  /*1a90*/  STG.E.128 desc[UR6][R2.64], R12 ;  /* 0x0000000c02007986 */ /* 0x0203e8000c101d06 */
[----:B------:R5:W4:Y:S01]  /*1aa0*/  LDG.E.128 R4, desc[UR6][R18.64] ;  /* 0x0000000612047981 */ /* 0x000b22000c1e1d00 */
[----:B--2---:R-:W-:-:S04]  /*1ab0*/  IMAD.WIDE R16, R17, 0x10, R2 ;  /* 0x0000001011107825 */ /* 0x004fc800078e0202 */
[----:B0-----:R-:W-:-:S04]  /*1ac0*/  IMAD.WIDE R22, R23, 0x10, R18 ;  /* 0x0000001017167825 */ /* 0x001fc800078e0212 */
[----:B---3--:R-:W-:Y:S01]  /*1ad0*/  IMAD.WIDE R20, R21, 0x10, R16 ;  /* 0x0000001015147825 */ /* 0x008fe200078e0210 */
[----:B-----5:R-:W0:Y:S08]  /*1ae0*/  LDC R19, c[0x0][0x390] ;  /* 0x0000e400ff137b82 */ /* 0x020e300000000800 */
[----:B-1----:R-:W1:Y:S01]  /*1af0*/  LDC R3, c[0x0][0x3a0] ;  /* 0x0000e800ff037b82 */ /* 0x002e620000000800 */
[----:B----4-:R2:W-:Y:S04]  /*1b00*/  STG.E.128 desc[UR6][R16.64], R4 ;  /* 0x0000000410007986 */ /* 0x0105e8000c101d06 */
[----:B------:R-:W3:Y:S01]  /*1b10*/  LDG.E.128 R8, desc[UR6][R22.64] ;  /* 0x0000000616087981 */ /* 0x000ee2000c1e1d00 */
[----:B------:R-:W-:-:S04]  /*1b20*/  IMAD.WIDE R24, R25, 0x10, R22 ;  /* 0x0000001019187825 */ /* 0x000fc800078e0216 */
[----:B-1----:R-:W-:Y:S01]  /*1b30*/  IMAD.WIDE R2, R3, 0x10, R20 ;  /* 0x0000001003027825 */ /* 0x002fe200078e0214 */
[----:B--2---:R-:W1:Y:S01]  /*1b40*/  LDC R17, c[0x0][0x3a0] ;  /* 0x0000e800ff117b82 */ /* 0x004e620000000800 */
[----:B---3--:R2:W-:Y:S07]  /*1b50*/  STG.E.128 desc[UR6][R20.64], R8 ;  /* 0x0000000814007986 */ /* 0x0085ee000c101d06 */
[----:B------:R-:W3:Y:S01]  /*1b60*/  LDC R23, c[0x0][0x390] ;  /* 0x0000e400ff177b82 */ /* 0x000ee20000000800 */
[----:B------:R4:W5:Y:S01]  /*1b70*/  LDG.E.128 R12, desc[UR6][R24.64] ;  /* 0x00000006180c7981 */ /* 0x000962000c1e1d00 */
[----:B0-----:R-:W-:-:S04]  /*1b80*/  IMAD.WIDE R18, R19, 0x10, R24 ;  /* 0x0000001013127825 */ /* 0x001fc800078e0218 */
[----:B-1----:R-:W-:Y:S02]  /*1b90*/  IMAD.WIDE R16, R17, 0x10, R2 ;  /* 0x0000001011107825 */ /* 0x002fe400078e0202 */
[----:B----4-:R-:W0:Y:S08]  /*1ba0*/  LDC R25, c[0x0][0x390] ;  /* 0x0000e400ff197b82 */ /* 0x010e300000000800 */
[----:B--2---:R-:W1:Y:S01]  /*1bb0*/  LDC R21, c[0x0][0x3a0] ;  /* 0x0000e800ff157b82 */ /* 0x004e620000000800 */
[----:B-----5:R2:W-:Y:S04]  /*1bc0*/  STG.E.128 desc[UR6][R2.64], R12 ;  /* 0x0000000c02007986 */ /* 0x0205e8000c101d06 */
[----:B------:R-:W4:Y:S01]  /*1bd0*/  LDG.E.128 R4, desc[UR6][R18.64] ;  /* 0x0000000612047981 */ /* 0x000f22000c1e1d00 */
[----:B---3--:R-:W-:-:S04]  /*1be0*/  IMAD.WIDE R22, R23, 0x10, R18 ;  /* 0x0000001017167825 */ /* 0x008fc800078e0212 */
[----:B-1----:R-:W-:Y:S01]  /*1bf0*/  IMAD.WIDE R20, R21, 0x10, R16 ;  /* 0x0000001015147825 */ /* 0x002fe200078e0210 */
[----:B--2---:R-:W1:Y:S01]  /*1c00*/  LDC R3, c[0x0][0x3a0] ;  /* 0x0000e800ff037b82 */ /* 0x004e620000000800 */
[----:B----4-:R2:W-:Y:S07]  /*1c10*/  STG.E.128 desc[UR6][R16.64], R4 ;  /* 0x0000000410007986 */ /* 0x0105ee000c101d06 */
        /* <DEDUP_REMOVED lines=11> */
[----:B----4-:R-:W-:Y:S04]  /*1cd0*/  STG.E.128 desc[UR6][R2.64], R12 ;  /* 0x0000000c02007986 */ /* 0x010fe8000c101d06 */
[----:B------:R-:W2:Y:S01]  /*1ce0*/  LDG.E.128 R4, desc[UR6][R18.64] ;  /* 0x0000000612047981 */ /* 0x000ea2000c1e1d00 */
[----:B0-----:R-:W-:-:S03]  /*1cf0*/  IMAD.WIDE R10, R23, 0x10, R18 ;  /* 0x00000010170a7825 */ /* 0x001fc600078e0212 */
[----:B--2---:R-:W-:Y:S04]  /*1d00*/  STG.E.128 desc[UR6][R16.64], R4 ;  /* 0x0000000410007986 */ /* 0x004fe8000c101d06 */
[----:B------:R-:W2:Y:S01]  /*1d10*/  LDG.E.128 R20, desc[UR6][R10.64] ;  /* 0x000000060a147981 */ /* 0x000ea2000c1e1d00 */
[----:B-1----:R-:W-:-:S05]  /*1d20*/  IMAD.WIDE R8, R9, 0x10, R16 ;  /* 0x0000001009087825 */ /* 0x002fca00078e0210 */
[----:B--2---:R-:W-:Y:S01]  /*1d30*/  STG.E.128 desc[UR6][R8.64], R20 ;  /* 0x0000001408007986 */ /* 0x004fe2000c101d06 */
[----:B------:R-:W-:Y:S05]  /*1d40*/  EXIT ;  /* 0x000000000000794d */ /* 0x000fea0003800000 */
.L_x_113:
        /* <DEDUP_REMOVED lines=11> */
.L_x_163:


//--------------------- .text._Z18slacpy_full_kerneliiPKfiPfi --------------------------
	.section	.text._Z18slacpy_full_kerneliiPKfiPfi,"ax",@progbits
	.align	128
        .global         _Z18slacpy_full_kerneliiPKfiPfi
        .type           _Z18slacpy_full_kerneliiPKfiPfi,@function
        .size           _Z18slacpy_full_kerneliiPKfiPfi,(.L_x_164 - _Z18slacpy_full_kerneliiPKfiPfi)
        .other          _Z18slacpy_full_kerneliiPKfiPfi,@"STO_CUDA_ENTRY STV_DEFAULT"
_Z18slacpy_full_kerneliiPKfiPfi:
.text._Z18slacpy_full_kerneliiPKfiPfi:
        /* <DEDUP_REMOVED lines=42> */
.L_x_118:
[----:B--2---:R-:W-:-:S05]  /*02a0*/  IMAD.WIDE R14, R11, 0x4, R2 ;  /* 0x000000040b0e7825 */ /* 0x004fca00078e0202 */
[----:B------:R-:W2:Y:S01]  /*02b0*/  LDG.E R27, desc[UR6][R14.64] ;  /* 0x000000060e1b7981 */ /* 0x000ea2000c1e1900 */
[----:B------:R-:W-:-:S04]  /*02c0*/  IMAD.WIDE R16, R10, 0x4, R4 ;  /* 0x000000040a107825 */ /* 0x000fc800078e0204 */
[----:B------:R-:W-:Y:S01]  /*02d0*/  IMAD.WIDE R18, R7, 0x4, R14 ;  /* 0x0000000407127825 */ /* 0x000fe200078e020e */
[----:B--2---:R0:W-:Y:S04]  /*02e0*/  STG.E desc[UR6][R16.64], R27 ;  /* 0x0000001b10007986 */ /* 0x0041e8000c101906 */
[----:B------:R-:W2:Y:S01]  /*02f0*/  LDG.E R29, desc[UR6][R18.64] ;  /* 0x00000006121d7981 */ /* 0x000ea2000c1e1900 */
[----:B------:R-:W-:-:S04]  /*0300*/  IMAD.WIDE R20, R9, 0x4, R16 ;  /* 0x0000000409147825 */ /* 0x000fc800078e0210 */
[----:B------:R-:W-:Y:S01]  /*0310*/  IMAD.WIDE R22, R7, 0x4, R18 ;  /* 0x0000000407167825 */ /* 0x000fe200078e0212 */
[----:B--2---:R1:W-:Y:S04]  /*0320*/  STG.E desc[UR6][R20.64], R29 ;  /* 0x0000001d14007986 */ /* 0x0043e8000c101906 */
[----:B------:R-:W2:Y:S01]  /*0330*/  LDG.E R26, desc[UR6][R22.64] ;  /* 0x00000006161a7981 */ /* 0x000ea2000c1e1900 */
[----:B------:R-:W-:-:S04]  /*0340*/  IMAD.WIDE R12, R9, 0x4, R20 ;  /* 0x00000004090c7825 */ /* 0x000fc800078e0214 */
[C---:B------:R-:W-:Y:S01]  /*0350*/  IMAD.WIDE R24, R7.reuse, 0x4, R22 ;  /* 0x0000000407187825 */ /* 0x040fe200078e0216 */
[----:B------:R-:W-:Y:S01]  /*0360*/  LEA R11, R7, R11, 0x2 ;  /* 0x0000000b070b7211 */ /* 0x000fe200078e10ff */
[----:B--2---:R2:W-:Y:S04]  /*0370*/  STG.E desc[UR6][R12.64], R26 ;  /* 0x0000001a0c007986 */ /* 0x0045e8000c101906 */
[----:B------:R-:W3:Y:S01]  /*0380*/  LDG.E R28, desc[UR6][R24.64] ;  /* 0x00000006181c7981 */ /* 0x000ee2000c1e1900 */
[----:B0-----:R-:W-:-:S04]  /*0390*/  IMAD.WIDE R16, R9, 0x4, R12 ;  /* 0x0000000409107825 */ /* 0x001fc800078e020c */
[----:B------:R-:W-:Y:S01]  /*03a0*/  IMAD.WIDE R14, R11, 0x4, R2 ;  /* 0x000000040b0e7825 */ /* 0x000fe200078e0202 */
[----:B------:R-:W-:Y:S01]  /*03b0*/  LEA R10, R9, R10, 0x2 ;  /* 0x0000000a090a7211 */ /* 0x000fe200078e10ff */
[----:B---3--:R0:W-:Y:S04]  /*03c0*/  STG.E desc[UR6][R16.64], R28 ;  /* 0x0000001c10007986 */ /* 0x0081e8000c101906 */
[----:B------:R-:W3:Y:S01]  /*03d0*/  LDG.E R27, desc[UR6][R14.64] ;  /* 0x000000060e1b7981 */ /* 0x000ee2000c1e1900 */
[----:B------:R-:W-:-:S04]  /*03e0*/  IMAD.WIDE R18, R10, 0x4, R4 ;  /* 0x000000040a127825 */ /* 0x000fc800078e0204 */
[----:B-1----:R-:W-:Y:S01]  /*03f0*/  IMAD.WIDE R20, R7, 0x4, R14 ;  /* 0x0000000407147825 */ /* 0x002fe200078e020e */
[----:B---3--:R1:W-:Y:S04]  /*0400*/  STG.E desc[UR6][R18.64], R27 ;  /* 0x0000001b12007986 */ /* 0x0083e8000c101906 */
[----:B------:R-:W3:Y:S01]  /*0410*/  LDG.E R29, desc[UR6][R20.64] ;  /* 0x00000006141d7981 */ /* 0x000ee2000c1e1900 */
[----:B------:R-:W-:-:S04]  /*0420*/  IMAD.WIDE R22, R9, 0x4, R18 ;  /* 0x0000000409167825 */ /* 0x000fc800078e0212 */
[----:B------:R-:W-:Y:S01]  /*0430*/  IMAD.WIDE R24, R7, 0x4, R20 ;  /* 0x0000000407187825 */ /* 0x000fe200078e0214 */
[----:B---3--:R3:W-:Y:S04]  /*0440*/  STG.E desc[UR6][R22.64], R29 ;  /* 0x0000001d16007986 */ /* 0x0087e8000c101906 */
[----:B--2---:R-:W2:Y:S01]  /*0450*/  LDG.E R26, desc[UR6][R24.64] ;  /* 0x00000006181a7981 */ /* 0x004ea2000c1e1900 */
[----:B------:R-:W-:-:S04]  /*0460*/  IMAD.WIDE R12, R9, 0x4, R22 ;  /* 0x00000004090c7825 */ /* 0x000fc800078e0216 */
[C---:B0-----:R-:W-:Y:S01]  /*0470*/  IMAD.WIDE R16, R7.reuse, 0x4, R24 ;  /* 0x0000000407107825 */ /* 0x041fe200078e0218 */
[----:B------:R-:W-:Y:S01]  /*0480*/  LEA R11, R7, R11, 0x2 ;  /* 0x0000000b070b7211 */ /* 0x000fe200078e10ff */
[----:B--2---:R0:W-:Y:S04]  /*0490*/  STG.E desc[UR6][R12.64], R26 ;  /* 0x0000001a0c007986 */ /* 0x0041e8000c101906 */
[----:B------:R-:W2:Y:S01]  /*04a0*/  LDG.E R28, desc[UR6][R16.64] ;  /* 0x00000006101c7981 */ /* 0x000ea2000c1e1900 */
[----:B-1----:R-:W-:-:S04]  /*04b0*/  IMAD.WIDE R18, R9, 0x4, R12 ;  /* 0x0000000409127825 */ /* 0x002fc800078e020c */
[----:B------:R-:W-:Y:S01]  /*04c0*/  IMAD.WIDE R14, R11, 0x4, R2 ;  /* 0x000000040b0e7825 */ /* 0x000fe200078e0202 */
[----:B------:R-:W-:Y:S01]  /*04d0*/  LEA R10, R9, R10, 0x2 ;  /* 0x0000000a090a7211 */ /* 0x000fe200078e10ff */
[----:B--2---:R1:W-:Y:S04]  /*04e0*/  STG.E desc[UR6][R18.64], R28 ;  /* 0x0000001c12007986 */ /* 0x0043e8000c101906 */
[----:B------:R-:W2:Y:S01]  /*04f0*/  LDG.E R27, desc[UR6][R14.64] ;  /* 0x000000060e1b7981 */ /* 0x000ea2000c1e1900 */
[----:B------:R-:W-:-:S04]  /*0500*/  IMAD.WIDE R20, R10, 0x4, R4 ;  /* 0x000000040a147825 */ /* 0x000fc800078e0204 */
[----:B---3--:R-:W-:Y:S01]  /*0510*/  IMAD.WIDE R22, R7, 0x4, R14 ;  /* 0x0000000407167825 */ /* 0x008fe200078e020e */
[----:B--2---:R2:W-:Y:S04]  /*0520*/  STG.E desc[UR6][R20.64], R27 ;  /* 0x0000001b14007986 */ /* 0x0045e8000c101906 */
[----:B------:R-:W3:Y:S01]  /*0530*/  LDG.E R29, desc[UR6][R22.64] ;  /* 0x00000006161d7981 */ /* 0x000ee2000c1e1900 */
[----:B------:R-:W-:-:S04]  /*0540*/  IMAD.WIDE R16, R9, 0x4, R20 ;  /* 0x0000000409107825 */ /* 0x000fc800078e0214 */
[----:B------:R-:W-:Y:S01]  /*0550*/  IMAD.WIDE R24, R7, 0x4, R22 ;  /* 0x0000000407187825 */ /* 0x000fe200078e0216 */
[----:B---3--:R3:W-:Y:S04]  /*0560*/  STG.E desc[UR6][R16.64], R29 ;  /* 0x0000001d10007986 */ /* 0x0087e8000c101906 */
[----:B0-----:R-:W4:Y:S01]  /*0570*/  LDG.E R26, desc[UR6][R24.64] ;  /* 0x00000006181a7981 */ /* 0x001f22000c1e1900 */
[----:B------:R-:W-:-:S04]  /*0580*/  IMAD.WIDE R12, R9, 0x4, R16 ;  /* 0x00000004090c7825 */ /* 0x000fc800078e0210 */
[C---:B-1----:R-:W-:Y:S01]  /*0590*/  IMAD.WIDE R18, R7.reuse, 0x4, R24 ;  /* 0x0000000407127825 */ /* 0x042fe200078e0218 */
[----:B------:R-:W-:Y:S01]  /*05a0*/  LEA R11, R7, R11, 0x2 ;  /* 0x0000000b070b7211 */ /* 0x000fe200078e10ff */
[----:B----4-:R0:W-:Y:S04]  /*05b0*/  STG.E desc[UR6][R12.64], R26 ;  /* 0x0000001a0c007986 */ /* 0x0101e8000c101906 */
[----:B------:R-:W4:Y:S01]  /*05c0*/  LDG.E R28, desc[UR6][R18.64] ;  /* 0x00000006121c7981 */ /* 0x000f22000c1e1900 */
[----:B--2---:R-:W-:-:S04]  /*05d0*/  IMAD.WIDE R20, R9, 0x4, R12 ;  /* 0x0000000409147825 */ /* 0x004fc800078e020c */
[----:B------:R-:W-:Y:S01]  /*05e0*/  IMAD.WIDE R14, R11, 0x4, R2 ;  /* 0x000000040b0e7825 */ /* 0x000fe200078e0202 */
[----:B------:R-:W-:Y:S01]  /*05f0*/  LEA R10, R9, R10, 0x2 ;  /* 0x0000000a090a7211 */ /* 0x000fe200078e10ff */
[----:B----4-:R1:W-:Y:S04]  /*0600*/  STG.E desc[UR6][R20.64], R28 ;  /* 0x0000001c14007986 */ /* 0x0103e8000c101906 */
[----:B------:R-:W2:Y:S01]  /*0610*/  LDG.E R27, desc[UR6][R14.64] ;  /* 0x000000060e1b7981 */ /* 0x000ea2000c1e1900 */
[----:B---3--:R-:W-:-:S04]  /*0620*/  IMAD.WIDE R16, R10, 0x4, R4 ;  /* 0x000000040a107825 */ /* 0x008fc800078e0204 */
[----:B------:R-:W-:Y:S01]  /*0630*/  IMAD.WIDE R22, R7, 0x4, R14 ;  /* 0x0000000407167825 */ /* 0x000fe200078e020e */
[----:B--2---:R2:W-:Y:S04]  /*0640*/  STG.E desc[UR6][R16.64], R27 ;  /* 0x0000001b10007986 */ /* 0x0045e8000c101906 */
[----:B------:R-:W3:Y:S01]  /*0650*/  LDG.E R29, desc[UR6][R22.64] ;  /* 0x00000006161d7981 */ /* 0x000ee2000c1e1900 */
[----:B0-----:R-:W-:-:S04]  /*0660*/  IMAD.WIDE R12, R9, 0x4, R16 ;  /* 0x00000004090c7825 */ /* 0x001fc800078e0210 */
[----:B------:R-:W-:Y:S01]  /*0670*/  IMAD.WIDE R18, R7, 0x4, R22 ;  /* 0x0000000407127825 */ /* 0x000fe200078e0216 */
[----:B---3--:R2:W-:Y:S04]  /*0680*/  STG.E desc[UR6][R12.64], R29 ;  /* 0x0000001d0c007986 */ /* 0x0085e8000c101906 */
[----:B------:R-:W3:Y:S01]  /*0690*/  LDG.E R26, desc[UR6][R18.64] ;  /* 0x00000006121a7981 */ /* 0x000ee2000c1e1900 */
[----:B-1----:R-:W-:-:S04]  /*06a0*/  IMAD.WIDE R20, R9, 0x4, R12 ;  /* 0x0000000409147825 */ /* 0x002fc800078e020c */
[----:B------:R-:W-:Y:S01]  /*06b0*/  IMAD.WIDE R14, R7, 0x4, R18 ;  /* 0x00000004070e7825 */ /* 0x000fe200078e0212 */
[----:B------:R-:W-:-:S04]  /*06c0*/  IADD3 R0, PT, PT, R0, 0x10, RZ ;  /* 0x0000001000007810 */ /* 0x000fc80007ffe0ff */
[----:B------:R-:W-:Y:S01]  /*06d0*/  ISETP.GE.AND P1, PT, R0, -0xc, PT ;  /* 0xfffffff40000780c */ /* 0x000fe20003f26270 */
[----:B---3--:R2:W-:Y:S04]  /*06e0*/  STG.E desc[UR6][R20.64], R26 ;  /* 0x0000001a14007986 */ /* 0x0085e8000c101906 */
[----:B------:R-:W3:Y:S01]  /*06f0*/  LDG.E R15, desc[UR6][R14.64] ;  /* 0x000000060e0f7981 */ /* 0x000ee2000c1e1900 */
[----:B------:R-:W-:Y:S01]  /*0700*/  IMAD.WIDE R24, R9, 0x4, R20 ;  /* 0x0000000409187825 */ /* 0x000fe200078e0214 */
[----:B------:R-:W-:Y:S02]  /*0710*/  LEA R11, R7, R11, 0x2 ;  /* 0x0000000b070b7211 */ /* 0x000fe400078e10ff */
[----:B------:R-:W-:Y:S02]  /*0720*/  LEA R10, R9, R10, 0x2 ;  /* 0x0000000a090a7211 */ /* 0x000fe400078e10ff */
[----:B---3--:R2:W-:Y:S02]  /*0730*/  STG.E desc[UR6][R24.64], R15 ;  /* 0x0000000f18007986 */ /* 0x0085e4000c101906 */
[----:B------:R-:W-:Y:S05]  /*0740*/  @!P1 BRA `(.L_x_118) ;  /* 0xfffffff800d49947 */ /* 0x000fea000383ffff */
.L_x_117:
[----:B--2---:R-:W-:-:S04]  /*0750*/  IADD3 R12, PT, PT, -R0, RZ, RZ ;  /* 0x000000ff000c7210 */ /* 0x004fc80007ffe1ff */
[----:B------:R-:W-:-:S13]  /*0760*/  ISETP.GT.AND P1, PT, R12, 0x4, PT ;  /* 0x000000040c00780c */ /* 0x000fda0003f24270 */
[----:B------:R-:W-:Y:S05]  /*0770*/  @!P1 BRA `(.L_x_119) ;  /* 0x0000000000989947 */ /* 0x000fea0003800000 */
[----:B------:R-:W-:-:S05]  /*0780*/  IMAD.WIDE R14, R11, 0x4, R2 ;  /* 0x000000040b0e7825 */ /* 0x000fca00078e0202 */
        /* <DEDUP_REMOVED lines=23> */
[----:B--2---:R-:W-:-:S04]  /*0900*/  IMAD.WIDE R12, R9, 0x4, R18 ;  /* 0x00000004090c7825 */ /* 0x004fc800078e0212 */
[----:B------:R-:W-:Y:S01]  /*0910*/  IMAD.WIDE R22, R7, 0x4, R20 ;  /* 0x0000000407167825 */ /* 0x000fe200078e0214 */
[----:B---3--:R1:W-:Y:S04]  /*0920*/  STG.E desc[UR6][R12.64], R29 ;  /* 0x0000001d0c007986 */ /* 0x0083e8000c101906 */
[----:B------:R-:W2:Y:S01]  /*0930*/  LDG.E R26, desc[UR6][R22.64] ;  /* 0x00000006161a7981 */ /* 0x000ea2000c1e1900 */
[----:B0-----:R-:W-:-:S04]  /*0940*/  IMAD.WIDE R16, R9, 0x4, R12 ;  /* 0x0000000409107825 */ /* 0x001fc800078e020c */
[----:B------:R-:W-:Y:S01]  /*0950*/  IMAD.WIDE R14, R7, 0x4, R22 ;  /* 0x00000004070e7825 */ /* 0x000fe200078e0216 */
[----:B--2---:R1:W-:Y:S05]  /*0960*/  STG.E desc[UR6][R16.64], R26 ;  /* 0x0000001a10007986 */ /* 0x0043ea000c101906 */
[----:B------:R-:W2:Y:S01]  /*0970*/  LDG.E R15, desc[UR6][R14.64] ;  /* 0x000000060e0f7981 */ /* 0x000ea2000c1e1900 */
[----:B------:R-:W-:Y:S01]  /*0980*/  IMAD.WIDE R24, R9, 0x4, R16 ;  /* 0x0000000409187825 */ /* 0x000fe200078e0210 */
[----:B------:R-:W-:Y:S02]  /*0990*/  PLOP3.LUT P0, PT, PT, PT, PT, 0x8, 0x80 ;  /* 0x000000000080781c */ /* 0x000fe40003f0e170 */
[----:B------:R-:W-:-:S02]  /*09a0*/  IADD3 R0, PT, PT, R0, 0x8, RZ ;  /* 0x0000000800007810 */ /* 0x000fc40007ffe0ff */
[----:B------:R-:W-:Y:S02]  /*09b0*/  LEA R11, R7, R11, 0x2 ;  /* 0x0000000b070b7211 */ /* 0x000fe400078e10ff */
[----:B------:R-:W-:Y:S01]  /*09c0*/  LEA R10, R9, R10, 0x2 ;  /* 0x0000000a090a7211 */ /* 0x000fe200078e10ff */
[----:B--2---:R1:W-:Y:S06]  /*09d0*/  STG.E desc[UR6][R24.64], R15 ;  /* 0x0000000f18007986 */ /* 0x0043ec000c101906 */
.L_x_119:
[----:B------:R-:W-:-:S13]  /*09e0*/  ISETP.NE.OR P0, PT, R0, RZ, P0 ;  /* 0x000000ff0000720c */ /* 0x000fda0000705670 */
[----:B------:R-:W-:Y:S05]  /*09f0*/  @!P0 BRA `(.L_x_115) ;  /* 0x0000000000548947 */ /* 0x000fea0003800000 */
.L_x_116:
[----:B01----:R-:W-:-:S05]  /*0a00*/  IMAD.WIDE R12, R11, 0x4, R2 ;  /* 0x000000040b0c7825 */ /* 0x003fca00078e0202 */
        /* <DEDUP_REMOVED lines=10> */
[----:B------:R-:W-:Y:S01]  /*0ab0*/  IMAD.WIDE R24, R7, 0x4, R20 ;  /* 0x0000000407187825 */ /* 0x000fe200078e0214 */
[----:B------:R-:W-:-:S04]  /*0ac0*/  IADD3 R0, PT, PT, R0, 0x4, RZ ;  /* 0x0000000400007810 */ /* 0x000fc80007ffe0ff */
[----:B------:R-:W-:Y:S01]  /*0ad0*/  ISETP.NE.AND P0, PT, R0, RZ, PT ;  /* 0x000000ff0000720c */ /* 0x000fe20003f05270 */
[----:B--2---:R0:W-:Y:S04]  /*0ae0*/  STG.E desc[UR6][R22.64], R26 ;  /* 0x0000001a16007986 */ /* 0x0041e8000c101906 */
[----:B------:R-:W2:Y:S01]  /*0af0*/  LDG.E R25, desc[UR6][R24.64] ;  /* 0x0000000618197981 */ /* 0x000ea2000c1e1900 */
[----:B------:R-:W-:Y:S01]  /*0b00*/  IMAD.WIDE R12, R9, 0x4, R22 ;  /* 0x00000004090c7825 */ /* 0x000fe200078e0216 */
[----:B------:R-:W-:Y:S02]  /*0b10*/  LEA R11, R7, R11, 0x2 ;  /* 0x0000000b070b7211 */ /* 0x000fe400078e10ff */
[----:B------:R-:W-:Y:S02]  /*0b20*/  LEA R10, R9, R10, 0x2 ;  /* 0x0000000a090a7211 */ /* 0x000fe400078e10ff */
[----:B--2---:R0:W-:Y:S02]  /*0b30*/  STG.E desc[UR6][R12.64], R25 ;  /* 0x000000190c007986 */ /* 0x0041e4000c101906 */
[----:B------:R-:W-:Y:S05]  /*0b40*/  @P0 BRA `(.L_x_116) ;  /* 0xfffffffc00ac0947 */ /* 0x000fea000383ffff */
.L_x_115:
[----:B------:R-:W-:-:S13]  /*0b50*/  ISETP.NE.AND P0, PT, R8, RZ, PT ;  /* 0x000000ff0800720c */ /* 0x000fda0003f05270 */
[----:B------:R-:W-:Y:S05]  /*0b60*/  @!P0 EXIT ;  /* 0x000000000000894d */ /* 0x000fea0003800000 */
[----:B------:R-:W-:Y:S01]  /*0b70*/  IMAD R0, R6, R9, RZ ;  /* 0x0000000906007224 */ /* 0x000fe200078e02ff */
[----:B------:R-:W-:Y:S01]  /*0b80*/  IADD3 R8, PT, PT, -R8, RZ, RZ ;  /* 0x000000ff08087210 */ /* 0x000fe20007ffe1ff */
[----:B------:R-:W-:-:S07]  /*0b90*/  IMAD R6, R6, R7, RZ ;  /* 0x0000000706067224 */ /* 0x000fce00078e02ff */
.L_x_120:
[----:B--2---:R-:W-:-:S06]  /*0ba0*/  IMAD.WIDE R10, R6, 0x4, R2 ;  /* 0x00000004060a7825 */ /* 0x004fcc00078e0202 */
[----:B------:R-:W2:Y:S01]  /*0bb0*/  LDG.E R11, desc[UR6][R10.64] ;  /* 0x000000060a0b7981 */ /* 0x000ea2000c1e1900 */
[----:B------:R-:W-:Y:S01]  /*0bc0*/  IADD3 R8, PT, PT, R8, 0x1, RZ ;  /* 0x0000000108087810 */ /* 0x000fe20007ffe0ff */
[C---:B01----:R-:W-:Y:S01]  /*0bd0*/  IMAD.WIDE R12, R0.reuse, 0x4, R4 ;  /* 0x00000004000c7825 */ /* 0x043fe200078e0204 */
[----:B------:R-:W-:Y:S02]  /*0be0*/  IADD3 R0, PT, PT, R0, R9, RZ ;  /* 0x0000000900007210 */ /* 0x000fe40007ffe0ff */
[----:B------:R-:W-:Y:S02]  /*0bf0*/  ISETP.NE.AND P0, PT, R8, RZ, PT ;  /* 0x000000ff0800720c */ /* 0x000fe40003f05270 */
[----:B------:R-:W-:Y:S01]  /*0c00*/  IADD3 R6, PT, PT, R6, R7, RZ ;  /* 0x0000000706067210 */ /* 0x000fe20007ffe0ff */
[----:B--2---:R2:W-:Y:S10]  /*0c10*/  STG.E desc[UR6][R12.64], R11 ;  /* 0x0000000b0c007986 */ /* 0x0045f4000c101906 */
[----:B------:R-:W-:Y:S05]  /*0c20*/  @P0 BRA `(.L_x_120) ;  /* 0xfffffffc00dc0947 */ /* 0x000fea000383ffff */
[----:B------:R-:W-:Y:S05]  /*0c30*/  EXIT ;  /* 0x000000000000794d */ /* 0x000fea0003800000 */
.L_x_114:
[----:B------:R-:W2:Y:S01]  /*0c40*/  LDG.E R21, desc[UR6][R2.64] ;  /* 0x0000000602157981 */ /* 0x000ea2000c1e1900 */
[----:B------:R-:W-:-:S03]  /*0c50*/  IMAD.WIDE R10, R7, 0x4, R2 ;  /* 0x00000004070a7825 */ /* 0x000fc600078e0202 */
        /* <DEDUP_REMOVED lines=9> */
[----:B------:R-:W3:Y:S01]  /*0cf0*/  LDG.E R27, desc[UR6][R18.64] ;  /* 0x00000006121b7981 */ /* 0x000ee2000c1e1900 */
[----:B------:R-:W-:-:S04]  /*0d00*/  IMAD.WIDE R2, R9, 0x4, R16 ;  /* 0x0000000409027825 */ /* 0x000fc800078e0210 */
[----:B0-----:R-:W-:Y:S01]  /*0d10*/  IMAD.WIDE R4, R7, 0x4, R18 ;  /* 0x0000000407047825 */ /* 0x001fe200078e0212 */
[----:B---3--:R0:W-:Y:S04]  /*0d20*/  STG.E desc[UR6][R2.64], R27 ;  /* 0x0000001b02007986 */ /* 0x0081e8000c101906 */
[----:B------:R-:W3:Y:S01]  /*0d30*/  LDG.E R21, desc[UR6][R4.64] ;  /* 0x0000000604157981 */ /* 0x000ee2000c1e1900 */
[----:B------:R-:W-:-:S04]  /*0d40*/  IMAD.WIDE R10, R9, 0x4, R2 ;  /* 0x00000004090a7825 */ /* 0x000fc800078e0202 */
[----:B-1----:R-:W-:Y:S01]  /*0d50*/  IMAD.WIDE R12, R7, 0x4, R4 ;  /* 0x00000004070c7825 */ /* 0x002fe200078e0204 */
[----:B---3--:R1:W-:Y:S04]  /*0d60*/  STG.E desc[UR6][R10.64], R21 ;  /* 0x000000150a007986 */ /* 0x0083e8000c101906 */
[----:B------:R-:W3:Y:S01]  /*0d70*/  LDG.E R23, desc[UR6][R12.64] ;  /* 0x000000060c177981 */ /* 0x000ee2000c1e1900 */
[----:B------:R-:W-:-:S04]  /*0d80*/  IMAD.WIDE R14, R9, 0x4, R10 ;  /* 0x00000004090e7825 */ /* 0x000fc800078e020a */
[----:B--2---:R-:W-:Y:S01]  /*0d90*/  IMAD.WIDE R16, R7, 0x4, R12 ;  /* 0x0000000407107825 */ /* 0x004fe200078e020c */
[----:B---3--:R2:W-:Y:S04]  /*0da0*/  STG.E desc[UR6][R14.64], R23 ;  /* 0x000000170e007986 */ /* 0x0085e8000c101906 */
        /* <DEDUP_REMOVED lines=219> */
[----:B---3--:R-:W-:Y:S04]  /*1b60*/  STG.E desc[UR6][R10.64], R21 ;  /* 0x000000150a007986 */ /* 0x008fe8000c101906 */
[----:B------:R-:W3:Y:S01]  /*1b70*/  LDG.E R23, desc[UR6][R12.64] ;  /* 0x000000060c177981 */ /* 0x000ee2000c1e1900 */
[----:B------:R-:W-:-:S04]  /*1b80*/  IMAD.WIDE R14, R9, 0x4, R10 ;  /* 0x00000004090e7825 */ /* 0x000fc800078e020a */
[----:B-1----:R-:W-:Y:S01]  /*1b90*/  IMAD.WIDE R16, R7, 0x4, R12 ;  /* 0x0000000407107825 */ /* 0x002fe200078e020c */
[----:B---3--:R-:W-:Y:S04]  /*1ba0*/  STG.E desc[UR6][R14.64], R23 ;  /* 0x000000170e007986 */ /* 0x008fe8000c101906 */
[----:B------:R-:W3:Y:S01]  /*1bb0*/  LDG.E R25, desc[UR6][R16.64] ;  /* 0x0000000610197981 */ /* 0x000ee2000c1e1900 */
[----:B------:R-:W-:-:S04]  /*1bc0*/  IMAD.WIDE R18, R9, 0x4, R14 ;  /* 0x0000000409127825 */ /* 0x000fc800078e020e */
[----:B--2---:R-:W-:Y:S01]  /*1bd0*/  IMAD.WIDE R2, R7, 0x4, R16 ;  /* 0x0000000407027825 */ /* 0x004fe200078e0210 */
[----:B---3--:R-:W-:Y:S05]  /*1be0*/  STG.E desc[UR6][R18.64], R25 ;  /* 0x0000001912007986 */ /* 0x008fea000c101906 */
[----:B------:R-:W2:Y:S01]  /*1bf0*/  LDG.E R3, desc[UR6][R2.64] ;  /* 0x0000000602037981 */ /* 0x000ea2000c1e1900 */
[----:B------:R-:W-:-:S05]  /*1c00*/  IMAD.WIDE R4, R9, 0x4, R18 ;  /* 0x0000000409047825 */ /* 0x000fca00078e0212 */
[----:B--2---:R-:W-:Y:S01]  /*1c10*/  STG.E desc[UR6][R4.64], R3 ;  /* 0x0000000304007986 */ /* 0x004fe2000c101906 */
[----:B------:R-:W-:Y:S05]  /*1c20*/  EXIT ;  /* 0x000000000000794d */ /* 0x000fea0003800000 */
.L_x_121:
        /* <DEDUP_REMOVED lines=13> */
.L_x_164:


//--------------------- .text._Z18dlacpy_full_kerneliiPKdiPdi --------------------------
	.section	.text._Z18dlacpy_full_kerneliiPKdiPdi,"ax",@progbits
	.align	128
        .global         _Z18dlacpy_full_kerneliiPKdiPdi
        .type           _Z18dlacpy_full_kerneliiPKdiPdi,@function
        .size           _Z18dlacpy_full_kerneliiPKdiPdi,(.L_x_165 - _Z18dlacpy_full_kerneliiPKdiPdi)
        .other          _Z18dlacpy_full_kerneliiPKdiPdi,@"STO_CUDA_ENTRY STV_DEFAULT"
_Z18dlacpy_full_kerneliiPKdiPdi:
.text._Z18dlacpy_full_kerneliiPKdiPdi:
        /* <DEDUP_REMOVED lines=42> */
.L_x_126:
[----:B--2---:R-:W-:-:S05]  /*02a0*/  IMAD.WIDE R14, R11, 0x8, R2 ;  /* 0x000000080b0e7825 */ /* 0x004fca00078e0202 */
        /* <DEDUP_REMOVED lines=8> */
[----:B------:R2:W3:Y:S01]  /*0330*/  LDG.E.64 R28, desc[UR6][R26.64] ;  /* 0x000000061a1c7981 */ /* 0x0004e2000c1e1b00 */
[----:B------:R-:W-:-:S04]  /*0340*/  IMAD.WIDE R12, R9, 0x8, R24 ;  /* 0x00000008090c7825 */ /* 0x000fc800078e0218 */
[C---:B--2---:R-:W-:Y:S01]  /*0350*/  IMAD.WIDE R26, R7.reuse, 0x8, R26 ;  /* 0x00000008071a7825 */ /* 0x044fe200078e021a */
[----:B---3--:R2:W-:Y:S05]  /*0360*/  STG.E.64 desc[UR6][R12.64], R28 ;  /* 0x0000001c0c007986 */ /* 0x0085ea000c101b06 */
[----:B------:R-:W3:Y:S01]  /*0370*/  LDG.E.64 R26, desc[UR6][R26.64] ;  /* 0x000000061a1a7981 */ /* 0x000ee2000c1e1b00 */
[----:B------:R-:W-:Y:S01]  /*0380*/  LEA R11, R7, R11, 0x2 ;  /* 0x0000000b070b7211 */ /* 0x000fe200078e10ff */
[----:B0-----:R-:W-:-:S04]  /*0390*/  IMAD.WIDE R16, R9, 0x8, R12 ;  /* 0x0000000809107825 */ /* 0x001fc800078e020c */
[----:B------:R-:W-:Y:S01]  /*03a0*/  IMAD.WIDE R14, R11, 0x8, R2 ;  /* 0x000000080b0e7825 */ /* 0x000fe200078e0202 */
[----:B------:R-:W-:Y:S01]  /*03b0*/  LEA R10, R9, R10, 0x2 ;  /* 0x0000000a090a7211 */ /* 0x000fe200078e10ff */
[----:B---3--:R0:W-:Y:S04]  /*03c0*/  STG.E.64 desc[UR6][R16.64], R26 ;  /* 0x0000001a10007986 */ /* 0x0081e8000c101b06 */
[----:B------:R-:W3:Y:S01]  /*03d0*/  LDG.E.64 R18, desc[UR6][R14.64] ;  /* 0x000000060e127981 */ /* 0x000ee2000c1e1b00 */
[----:B------:R-:W-:-:S04]  /*03e0*/  IMAD.WIDE R20, R10, 0x8, R4 ;  /* 0x000000080a147825 */ /* 0x000fc800078e0204 */
[----:B-1----:R-:W-:Y:S01]  /*03f0*/  IMAD.WIDE R22, R7, 0x8, R14 ;  /* 0x0000000807167825 */ /* 0x002fe200078e020e */
[----:B---3--:R1:W-:Y:S04]  /*0400*/  STG.E.64 desc[UR6][R20.64], R18 ;  /* 0x0000001214007986 */ /* 0x0083e8000c101b06 */
[----:B------:R3:W4:Y:S01]  /*0410*/  LDG.E.64 R24, desc[UR6][R22.64] ;  /* 0x0000000616187981 */ /* 0x000722000c1e1b00 */
[----:B--2---:R-:W-:-:S04]  /*0420*/  IMAD.WIDE R28, R9, 0x8, R20 ;  /* 0x00000008091c7825 */ /* 0x004fc800078e0214 */
[----:B---3--:R-:W-:Y:S01]  /*0430*/  IMAD.WIDE R22, R7, 0x8, R22 ;  /* 0x0000000807167825 */ /* 0x008fe200078e0216 */
[----:B----4-:R2:W-:Y:S04]  /*0440*/  STG.E.64 desc[UR6][R28.64], R24 ;  /* 0x000000181c007986 */ /* 0x0105e8000c101b06 */
[----:B0-----:R-:W3:Y:S01]  /*0450*/  LDG.E.64 R16, desc[UR6][R22.64] ;  /* 0x0000000616107981 */ /* 0x001ee2000c1e1b00 */
[----:B------:R-:W-:-:S04]  /*0460*/  IMAD.WIDE R12, R9, 0x8, R28 ;  /* 0x00000008090c7825 */ /* 0x000fc800078e021c */
[C---:B------:R-:W-:Y:S01]  /*0470*/  IMAD.WIDE R26, R7.reuse, 0x8, R22 ;  /* 0x00000008071a7825 */ /* 0x040fe200078e0216 */
[----:B------:R-:W-:Y:S01]  /*0480*/  LEA R11, R7, R11, 0x2 ;  /* 0x0000000b070b7211 */ /* 0x000fe200078e10ff */
[----:B---3--:R0:W-:Y:S04]  /*0490*/  STG.E.64 desc[UR6][R12.64], R16 ;  /* 0x000000100c007986 */ /* 0x0081e8000c101b06 */
[----:B------:R-:W3:Y:S01]  /*04a0*/  LDG.E.64 R26, desc[UR6][R26.64] ;  /* 0x000000061a1a7981 */ /* 0x000ee2000c1e1b00 */
[----:B-1----:R-:W-:-:S04]  /*04b0*/  IMAD.WIDE R18, R9, 0x8, R12 ;  /* 0x0000000809127825 */ /* 0x002fc800078e020c */
[----:B------:R-:W-:Y:S01]  /*04c0*/  IMAD.WIDE R14, R11, 0x8, R2 ;  /* 0x000000080b0e7825 */ /* 0x000fe200078e0202 */
[----:B------:R-:W-:Y:S01]  /*04d0*/  LEA R10, R9, R10, 0x2 ;  /* 0x0000000a090a7211 */ /* 0x000fe200078e10ff */
[----:B---3--:R-:W-:Y:S04]  /*04e0*/  STG.E.64 desc[UR6][R18.64], R26 ;  /* 0x0000001a12007986 */ /* 0x008fe8000c101b06 */
[----:B------:R-:W3:Y:S01]  /*04f0*/  LDG.E.64 R20, desc[UR6][R14.64] ;  /* 0x000000060e147981 */ /* 0x000ee2000c1e1b00 */
[----:B------:R-:W-:-:S04]  /*0500*/  IMAD.WIDE R22, R10, 0x8, R4 ;  /* 0x000000080a167825 */ /* 0x000fc800078e0204 */
[----:B--2---:R-:W-:Y:S01]  /*0510*/  IMAD.WIDE R24, R7, 0x8, R14 ;  /* 0x0000000807187825 */ /* 0x004fe200078e020e */
[----:B---3--:R-:W-:Y:S04]  /*0520*/  STG.E.64 desc[UR6][R22.64], R20 ;  /* 0x0000001416007986 */ /* 0x008fe8000c101b06 */
[----:B0-----:R0:W2:Y:S01]  /*0530*/  LDG.E.64 R16, desc[UR6][R24.64] ;  /* 0x0000000618107981 */ /* 0x0010a2000c1e1b00 */
[----:B------:R-:W-:-:S04]  /*0540*/  IMAD.WIDE R28, R9, 0x8, R22 ;  /* 0x00000008091c7825 */ /* 0x000fc800078e0216 */
[----:B0-----:R-:W-:Y:S01]  /*0550*/  IMAD.WIDE R24, R7, 0x8, R24 ;  /* 0x0000000807187825 */ /* 0x001fe200078e0218 */
[----:B--2---:R0:W-:Y:S04]  /*0560*/  STG.E.64 desc[UR6][R28.64], R16 ;  /* 0x000000101c007986 */ /* 0x0041e8000c101b06 */
        /* <DEDUP_REMOVED lines=10> */
[----:B------:R-:W2:Y:S01]  /*0610*/  LDG.E.64 R22, desc[UR6][R14.64] ;  /* 0x000000060e167981 */ /* 0x000ea2000c1e1b00 */
[----:B------:R-:W-:-:S04]  /*0620*/  IMAD.WIDE R24, R10, 0x8, R4 ;  /* 0x000000080a187825 */ /* 0x000fc800078e0204 */
[----:B------:R-:W-:Y:S01]  /*0630*/  IMAD.WIDE R26, R7, 0x8, R14 ;  /* 0x00000008071a7825 */ /* 0x000fe200078e020e */
[----:B--2---:R2:W-:Y:S04]  /*0640*/  STG.E.64 desc[UR6][R24.64], R22 ;  /* 0x0000001618007986 */ /* 0x0045e8000c101b06 */
[----:B0-----:R-:W3:Y:S01]  /*0650*/  LDG.E.64 R12, desc[UR6][R26.64] ;  /* 0x000000061a0c7981 */ /* 0x001ee2000c1e1b00 */
[----:B------:R-:W-:-:S04]  /*0660*/  IMAD.WIDE R16, R9, 0x8, R24 ;  /* 0x0000000809107825 */ /* 0x000fc800078e0218 */
[----:B------:R-:W-:Y:S01]  /*0670*/  IMAD.WIDE R28, R7, 0x8, R26 ;  /* 0x00000008071c7825 */ /* 0x000fe200078e021a */
[----:B---3--:R2:W-:Y:S04]  /*0680*/  STG.E.64 desc[UR6][R16.64], R12 ;  /* 0x0000000c10007986 */ /* 0x0085e8000c101b06 */
[----:B------:R-:W3:Y:S01]  /*0690*/  LDG.E.64 R14, desc[UR6][R28.64] ;  /* 0x000000061c0e7981 */ /* 0x000ee2000c1e1b00 */
[----:B-1----:R-:W-:-:S04]  /*06a0*/  IMAD.WIDE R18, R9, 0x8, R16 ;  /* 0x0000000809127825 */ /* 0x002fc800078e0210 */
[----:B------:R-:W-:Y:S01]  /*06b0*/  IMAD.WIDE R20, R7, 0x8, R28 ;  /* 0x0000000807147825 */ /* 0x000fe200078e021c */
[----:B------:R-:W-:-:S04]  /*06c0*/  IADD3 R8, PT, PT, R8, 0x10, RZ ;  /* 0x0000001008087810 */ /* 0x000fc80007ffe0ff */
[----:B------:R-:W-:Y:S01]  /*06d0*/  ISETP.GE.AND P1, PT, R8, -0xc, PT ;  /* 0xfffffff40800780c */ /* 0x000fe20003f26270 */
[----:B---3--:R2:W-:Y:S04]  /*06e0*/  STG.E.64 desc[UR6][R18.64], R14 ;  /* 0x0000000e12007986 */ /* 0x0085e8000c101b06 */
[----:B------:R-:W3:Y:S01]  /*06f0*/  LDG.E.64 R20, desc[UR6][R20.64] ;  /* 0x0000000614147981 */ /* 0x000ee2000c1e1b00 */
[----:B------:R-:W-:Y:S01]  /*0700*/  IMAD.WIDE R26, R9, 0x8, R18 ;  /* 0x00000008091a7825 */ /* 0x000fe200078e0212 */
[----:B------:R-:W-:Y:S02]  /*0710*/  LEA R11, R7, R11, 0x2 ;  /* 0x0000000b070b7211 */ /* 0x000fe400078e10ff */
[----:B------:R-:W-:Y:S02]  /*0720*/  LEA R10, R9, R10, 0x2 ;  /* 0x0000000a090a7211 */ /* 0x000fe400078e10ff */
[----:B---3--:R2:W-:Y:S02]  /*0730*/  STG.E.64 desc[UR6][R26.64], R20 ;  /* 0x000000141a007986 */ /* 0x0085e4000c101b06 */
[----:B------:R-:W-:Y:S05]  /*0740*/  @!P1 BRA `(.L_x_126) ;  /* 0xfffffff800d49947 */ /* 0x000fea000383ffff */
.L_x_125:
[----:B--2---:R-:W-:-:S04]  /*0750*/  IADD3 R12, PT, PT, -R8, RZ, RZ ;  /* 0x000000ff080c7210 */ /* 0x004fc80007ffe1ff */
[----:B------:R-:W-:-:S13]  /*0760*/  ISETP.GT.AND P1, PT, R12, 0x4, PT ;  /* 0x000000040c00780c */ /* 0x000fda0003f24270 */
[----:B------:R-:W-:Y:S05]  /*0770*/  @!P1 BRA `(.L_x_127) ;  /* 0x0000000000989947 */ /* 0x000fea0003800000 */
[----:B------:R-:W-:-:S05]  /*0780*/  IMAD.WIDE R14, R11, 0x8, R2 ;  /* 0x000000080b0e7825 */ /* 0x000fca00078e0202 */
        /* <DEDUP_REMOVED lines=22> */
[----:B--2---:R-:W2:Y:S01]  /*08f0*/  LDG.E.64 R12, desc[UR6][R22.64] ;  /* 0x00000006160c7981 */ /* 0x004ea2000c1e1b00 */
[----:B------:R-:W-:-:S04]  /*0900*/  IMAD.WIDE R24, R9, 0x8, R20 ;  /* 0x0000000809187825 */ /* 0x000fc800078e0214 */
[----:B------:R-:W-:Y:S01]  /*0910*/  IMAD.WIDE R28, R7, 0x8, R22 ;  /* 0x00000008071c7825 */ /* 0x000fe200078e0216 */
[----:B--2---:R1:W-:Y:S04]  /*0920*/  STG.E.64 desc[UR6][R24.64], R12 ;  /* 0x0000000c18007986 */ /* 0x0043e8000c101b06 */
[----:B------:R-:W2:Y:S01]  /*0930*/  LDG.E.64 R14, desc[UR6][R28.64] ;  /* 0x000000061c0e7981 */ /* 0x000ea2000c1e1b00 */
[----:B0-----:R-:W-:-:S04]  /*0940*/  IMAD.WIDE R16, R9, 0x8, R24 ;  /* 0x0000000809107825 */ /* 0x001fc800078e0218 */
[----:B------:R-:W-:Y:S01]  /*0950*/  IMAD.WIDE R26, R7, 0x8, R28 ;  /* 0x00000008071a7825 */ /* 0x000fe200078e021c */
[----:B--2---:R1:W-:Y:S05]  /*0960*/  STG.E.64 desc[UR6][R16.64], R14 ;  /* 0x0000000e10007986 */ /* 0x0043ea000c101b06 */
[----:B------:R-:W2:Y:S01]  /*0970*/  LDG.E.64 R26, desc[UR6][R26.64] ;  /* 0x000000061a1a7981 */ /* 0x000ea2000c1e1b00 */
[----:B------:R-:W-:Y:S01]  /*0980*/  IMAD.WIDE R22, R9, 0x8, R16 ;  /* 0x0000000809167825 */ /* 0x000fe200078e0210 */
[----:B------:R-:W-:Y:S02]  /*0990*/  PLOP3.LUT P0, PT, PT, PT, PT, 0x8, 0x80 ;  /* 0x000000000080781c */ /* 0x000fe40003f0e170 */
[----:B------:R-:W-:-:S02]  /*09a0*/  IADD3 R8, PT, PT, R8, 0x8, RZ ;  /* 0x0000000808087810 */ /* 0x000fc40007ffe0ff */
[----:B------:R-:W-:Y:S02]  /*09b0*/  LEA R11, R7, R11, 0x2 ;  /* 0x0000000b070b7211 */ /* 0x000fe400078e10ff */
[----:B------:R-:W-:Y:S01]  /*09c0*/  LEA R10, R9, R10, 0x2 ;  /* 0x0000000a090a7211 */ /* 0x000fe200078e10ff */
[----:B--2---:R1:W-:Y:S06]  /*09d0*/  STG.E.64 desc[UR6][R22.64], R26 ;  /* 0x0000001a16007986 */ /* 0x0043ec000c101b06 */
.L_x_127:
[----:B------:R-:W-:-:S13]  /*09e0*/  ISETP.NE.OR P0, PT, R8, RZ, P0 ;  /* 0x000000ff0800720c */ /* 0x000fda0000705670 */
[----:B------:R-:W-:Y:S05]  /*09f0*/  @!P0 BRA `(.L_x_123) ;  /* 0x0000000000548947 */ /* 0x000fea0003800000 */
.L_x_124:
[----:B01----:R-:W-:-:S05]  /*0a00*/  IMAD.WIDE R18, R11, 0x8, R2 ;  /* 0x000000080b127825 */ /* 0x003fca00078e0202 */
        /* <DEDUP_REMOVED lines=15> */
[----:B------:R-:W-:Y:S01]  /*0b00*/  IMAD.WIDE R22, R9, 0x8, R28 ;  /* 0x0000000809167825 */ /* 0x000fe200078e021c */
[----:B------:R-:W-:Y:S02]  /*0b10*/  LEA R11, R7, R11, 0x2 ;  /* 0x0000000b070b7211 */ /* 0x000fe400078e10ff */
[----:B------:R-:W-:Y:S02]  /*0b20*/  LEA R10, R9, R10, 0x2 ;  /* 0x0000000a090a7211 */ /* 0x000fe400078e10ff */
[----:B--2---:R0:W-:Y:S02]  /*0b30*/  STG.E.64 desc[UR6][R22.64], R18 ;  /* 0x0000001216007986 */ /* 0x0041e4000c101b06 */
[----:B------:R-:W-:Y:S05]  /*0b40*/  @P0 BRA `(.L_x_124) ;  /* 0xfffffffc00ac0947 */ /* 0x000fea000383ffff */
.L_x_123:
[----:B------:R-:W-:-:S13]  /*0b50*/  ISETP.NE.AND P0, PT, R6, RZ, PT ;  /* 0x000000ff0600720c */ /* 0x000fda0003f05270 */
[----:B------:R-:W-:Y:S05]  /*0b60*/  @!P0 EXIT ;  /* 0x000000000000894d */ /* 0x000fea0003800000 */
[----:B------:R-:W-:Y:S01]  /*0b70*/  IADD3 R8, PT, PT, -R6, RZ, RZ ;  /* 0x000000ff06087210 */ /* 0x000fe20007ffe1ff */
[C---:B------:R-:W-:Y:S02]  /*0b80*/  IMAD R6, R0.reuse, R9, RZ ;  /* 0x0000000900067224 */ /* 0x040fe400078e02ff */
[----:B------:R-:W-:-:S07]  /*0b90*/  IMAD R0, R0, R7, RZ ;  /* 0x0000000700007224 */ /* 0x000fce00078e02ff */
.L_x_128:
[----:B--2---:R-:W-:-:S06]  /*0ba0*/  IMAD.WIDE R10, R0, 0x8, R2 ;  /* 0x00000008000a7825 */ /* 0x004fcc00078e0202 */
[----:B------:R-:W2:Y:S01]  /*0bb0*/  LDG.E.64 R10, desc[UR6][R10.64] ;  /* 0x000000060a0a7981 */ /* 0x000ea2000c1e1b00 */
[----:B------:R-:W-:Y:S01]  /*0bc0*/  IADD3 R8, PT, PT, R8, 0x1, RZ ;  /* 0x0000000108087810 */ /* 0x000fe20007ffe0ff */
[C---:B01----:R-:W-:Y:S01]  /*0bd0*/  IMAD.WIDE R12, R6.reuse, 0x8, R4 ;  /* 0x00000008060c7825 */ /* 0x043fe200078e0204 */
[----:B------:R-:W-:Y:S02]  /*0be0*/  IADD3 R6, PT, PT, R6, R9, RZ ;  /* 0x0000000906067210 */ /* 0x000fe40007ffe0ff */
[----:B------:R-:W-:Y:S02]  /*0bf0*/  ISETP.NE.AND P0, PT, R8, RZ, PT ;  /* 0x000000ff0800720c */ /* 0x000fe40003f05270 */
[----:B------:R-:W-:Y:S01]  /*0c00*/  IADD3 R0, PT, PT, R0, R7, RZ ;  /* 0x0000000700007210 */ /* 0x000fe20007ffe0ff */
[----:B--2---:R2:W-:Y:S10]  /*0c10*/  STG.E.64 desc[UR6][R12.64], R10 ;  /* 0x0000000a0c007986 */ /* 0x0045f4000c101b06 */
[----:B------:R-:W-:Y:S05]  /*0c20*/  @P0 BRA `(.L_x_128) ;  /* 0xfffffffc00dc0947 */ /* 0x000fea000383ffff */
[----:B------:R-:W-:Y:S05]  /*0c30*/  EXIT ;  /* 0x000000000000794d */ /* 0x000fea0003800000 */
.L_x_122:
        /* <DEDUP_REMOVED lines=17> */
[----:B-1----:R-:W-:Y:S01]  /*0d50*/  IMAD.WIDE R14, R7, 0x8, R4 ;  /* 0x00000008070e7825 */ /* 0x002fe200078e0204 */
[----:B---3--:R1:W-:Y:S04]  /*0d60*/  STG.E.64 desc[UR6][R12.64], R10 ;  /* 0x0000000a0c007986 */ /* 0x0083e8000c101b06 */
[----:B------:R-:W3:Y:S01]  /*0d70*/  LDG.E.64 R16, desc[UR6][R14.64] ;  /* 0x000000060e107981 */ /* 0x000ee2000c1e1b00 */
[----:B------:R-:W-:-:S04]  /*0d80*/  IMAD.WIDE R18, R9, 0x8, R12 ;  /* 0x0000000809127825 */ /* 0x000fc800078e020c */
[----:B--2---:R-:W-:Y:S01]  /*0d90*/  IMAD.WIDE R20, R7, 0x8, R14 ;  /* 0x0000000807147825 */ /* 0x004fe200078e020e */
[----:B---3--:R2:W-:Y:S04]  /*0da0*/  STG.E.64 desc[UR6][R18.64], R16 ;  /* 0x0000001012007986 */ /* 0x0085e8000c101b06 */
        /* <DEDUP_REMOVED lines=219> */
[----:B---3--:R-:W-:Y:S04]  /*1b60*/  STG.E.64 desc[UR6][R20.64], R10 ;  /* 0x0000000a14007986 */ /* 0x008fe8000c101b06 */
[----:B------:R-:W3:Y:S01]  /*1b70*/  LDG.E.64 R14, desc[UR6][R12.64] ;  /* 0x000000060c0e7981 */ /* 0x000ee2000c1e1b00 */
[----:B------:R-:W-:-:S04]  /*1b80*/  IMAD.WIDE R22, R9, 0x8, R20 ;  /* 0x0000000809167825 */ /* 0x000fc800078e0214 */
[----:B-1----:R-:W-:Y:S01]  /*1b90*/  IMAD.WIDE R16, R7, 0x8, R12 ;  /* 0x0000000807107825 */ /* 0x002fe200078e020c */
[----:B---3--:R-:W-:Y:S04]  /*1ba0*/  STG.E.64 desc[UR6][R22.64], R14 ;  /* 0x0000000e16007986 */ /* 0x008fe8000c101b06 */
[----:B------:R-:W3:Y:S01]  /*1bb0*/  LDG.E.64 R18, desc[UR6][R16.64] ;  /* 0x0000000610127981 */ /* 0x000ee2000c1e1b00 */
[----:B------:R-:W-:-:S04]  /*1bc0*/  IMAD.WIDE R24, R9, 0x8, R22 ;  /* 0x0000000809187825 */ /* 0x000fc800078e0216 */
[----:B--2---:R-:W-:Y:S01]  /*1bd0*/  IMAD.WIDE R2, R7, 0x8, R16 ;  /* 0x0000000807027825 */ /* 0x004fe200078e0210 */
[----:B---3--:R-:W-:Y:S05]  /*1be0*/  STG.E.64 desc[UR6][R24.64], R18 ;  /* 0x0000001218007986 */ /* 0x008fea000c101b06 */
[----:B------:R-:W2:Y:S01]  /*1bf0*/  LDG.E.64 R2, desc[UR6][R2.64] ;  /* 0x0000000602027981 */ /* 0x000ea2000c1e1b00 */
[----:B------:R-:W-:-:S05]  /*1c00*/  IMAD.WIDE R4, R9, 0x8, R24 ;  /* 0x0000000809047825 */ /* 0x000fca00078e0218 */
[----:B--2---:R-:W-:Y:S01]  /*1c10*/  STG.E.64 desc[UR6][R4.64], R2 ;  /* 0x0000000204007986 */ /* 0x004fe2000c101b06 */
[----:B------:R-:W-:Y:S05]  /*1c20*/  EXIT ;  /* 0x000000000000794d */ /* 0x000fea0003800000 */
.L_x_129:
        /* <DEDUP_REMOVED lines=13> */
.L_x_165:


//--------------------- .nv.global.init           --------------------------
	.section	.nv.global.init,"aw",@progbits
	.align	4
.nv.global.init:
	.type		mrg32k3aM1SubSeq,@object
	.size		mrg32k3aM1SubSeq,(mrg32k3aM2SubSeq - mrg32k3aM1SubSeq)
mrg32k3aM1SubSeq:
        /*0000*/ 	.byte	0x0b, 0xcc, 0xee, 0x04, 0x73, 0x29, 0x8b, 0x6f, 0xf6, 0x53, 0x03, 0xf6, 0x23, 0xf6, 0xea, 0xda
        /* <DEDUP_REMOVED lines=125> */
	.type		mrg32k3aM2SubSeq,@object
	.size		mrg32k3aM2SubSeq,(mrg32k3aM1 - mrg32k3aM2SubSeq)
mrg32k3aM2SubSeq:
        /* <DEDUP_REMOVED lines=126> */
	.type		mrg32k3aM1,@object
	.size		mrg32k3aM1,(mrg32k3aM1Seq - mrg32k3aM1)
mrg32k3aM1:
        /* <DEDUP_REMOVED lines=144> */
	.type		mrg32k3aM1Seq,@object
	.size		mrg32k3aM1Seq,(mrg32k3aM2 - mrg32k3aM1Seq)
mrg32k3aM1Seq:
        /* <DEDUP_REMOVED lines=144> */
	.type		mrg32k3aM2,@object
	.size		mrg32k3aM2,(mrg32k3aM2Seq - mrg32k3aM2)
mrg32k3aM2:
        /* <DEDUP_REMOVED lines=144> */
	.type		mrg32k3aM2Seq,@object
	.size		mrg32k3aM2Seq,(precalc_xorwow_matrix - mrg32k3aM2Seq)
mrg32k3aM2Seq:
        /* <DEDUP_REMOVED lines=144> */
	.type		precalc_xorwow_matrix,@object
	.size		precalc_xorwow_matrix,(precalc_xorwow_offset_matrix - precalc_xorwow_matrix)
precalc_xorwow_matrix:
        /* <DEDUP_REMOVED lines=6400> */
	.type		precalc_xorwow_offset_matrix,@object
	.size		precalc_xorwow_offset_matrix,(.L_1 - precalc_xorwow_offset_matrix)
precalc_xorwow_offset_matrix:
        /* <DEDUP_REMOVED lines=6400> */
.L_1:


//--------------------- .nv.shared.reserved.0     --------------------------
	.section	.nv.shared.reserved.0,"aw",@nobits
	.weak		__nv_reservedSMEM_offset_0_alias
	.size		__nv_reservedSMEM_offset_0_alias, 0, 64
	.other		__nv_reservedSMEM_offset_0_alias,@"STO_CUDA_RESERVED_SHARED STV_DEFAULT"
__nv_reservedSMEM_offset_0_alias:
	.zero		0
	.zero		64


//--------------------- .nv.constant0._Z18zshift_mgpu_matrixP7double2PmS1_mmd --------------------------
	.section	.nv.constant0._Z18zshift_mgpu_matrixP7double2PmS1_mmd,"a",@progbits
	.sectionflags	@""
	.align	4
.nv.constant0._Z18zshift_mgpu_matrixP7double2PmS1_mmd:
	.zero		944


//--------------------- .nv.constant0._Z18cshift_mgpu_matrixP6float2PmS1_mmf --------------------------
	.section	.nv.constant0._Z18cshift_mgpu_matrixP6float2PmS1_mmf,"a",@progbits
	.sectionflags	@""
	.align	4
.nv.constant0._Z18cshift_mgpu_matrixP6float2PmS1_mmf:
	.zero		940


//--------------------- .nv.constant0._Z18dshift_mgpu_matrixPdPmS0_mmd --------------------------
	.section	.nv.constant0._Z18dshift_mgpu_matrixPdPmS0_mmd,"a",@progbits
	.sectionflags	@""
	.align	4
.nv.constant0._Z18dshift_mgpu_matrixPdPmS0_mmd:
	.zero		944


//--------------------- .nv.constant0._Z18sshift_mgpu_matrixPfPmS0_mmf --------------------------
	.section	.nv.constant0._Z18sshift_mgpu_matrixPfPmS0_mmf,"a",@progbits
	.sectionflags	@""
	.align	4
.nv.constant0._Z18sshift_mgpu_matrixPfPmS0_mmf:
	.zero		940


//--------------------- .nv.constant0._Z13zshift_matrixP7double2id --------------------------
	.section	.nv.constant0._Z13zshift_matrixP7double2id,"a",@progbits
	.sectionflags	@""
	.align	4
.nv.constant0._Z13zshift_matrixP7double2id:
	.zero		920


//--------------------- .nv.constant0._Z13cshift_matrixP6float2if --------------------------
	.section	.nv.constant0._Z13cshift_matrixP6float2if,"a",@progbits
	.sectionflags	@""
	.align	4
.nv.constant0._Z13cshift_matrixP6float2if:
	.zero		912


//--------------------- .nv.constant0._Z13dshift_matrixPdid --------------------------
	.section	.nv.constant0._Z13dshift_matrixPdid,"a",@progbits
	.sectionflags	@""
	.align	4
.nv.constant0._Z13dshift_matrixPdid:
	.zero		920


//--------------------- .nv.constant0._Z13sshift_matrixPfif --------------------------
	.section	.nv.constant0._Z13sshift_matrixPfif,"a",@progbits
	.sectionflags	@""
	.align	4
.nv.constant0._Z13sshift_matrixPfif:
	.zero		912


//--------------------- .nv.constant0._Z15z_normal_kernelyP24curandStatePhilox4_32_10P7double2i --------------------------
	.section	.nv.constant0._Z15z_normal_kernelyP24curandStatePhilox4_32_10P7double2i,"a",@progbits
	.sectionflags	@""
	.align	4
.nv.constant0._Z15z_normal_kernelyP24curandStatePhilox4_32_10P7double2i:
	.zero		924


//--------------------- .nv.constant0._Z15c_normal_kernelyP24curandStatePhilox4_32_10P6float2i --------------------------
	.section	.nv.constant0._Z15c_normal_kernelyP24curandStatePhilox4_32_10P6float2i,"a",@progbits
	.sectionflags	@""
	.align	4
.nv.constant0._Z15c_normal_kernelyP24curandStatePhilox4_32_10P6float2i:
	.zero		924


//--------------------- .nv.constant0._Z15d_normal_kernelyP24curandStatePhilox4_32_10Pdi --------------------------
	.section	.nv.constant0._Z15d_normal_kernelyP24curandStatePhilox4_32_10Pdi,"a",@progbits
	.sectionflags	@""
	.align	4
.nv.constant0._Z15d_normal_kernelyP24curandStatePhilox4_32_10Pdi:
	.zero		924


//--------------------- .nv.constant0._Z15s_normal_kernelyP24curandStatePhilox4_32_10Pfi --------------------------
	.section	.nv.constant0._Z15s_normal_kernelyP24curandStatePhilox4_32_10Pfi,"a",@progbits
	.sectionflags	@""
	.align	4
.nv.constant0._Z15s_normal_kernelyP24curandStatePhilox4_32_10Pfi:
	.zero		924


//--------------------- .nv.constant0._Z18clacpy_full_kerneliiPK6float2iPS_i --------------------------
	.section	.nv.constant0._Z18clacpy_full_kerneliiPK6float2iPS_i,"a",@progbits
	.sectionflags	@""
	.align	4
.nv.constant0._Z18clacpy_full_kerneliiPK6float2iPS_i:
	.zero		932


//--------------------- .nv.constant0._Z18zlacpy_full_kerneliiPK7double2iPS_i --------------------------
	.section	.nv.constant0._Z18zlacpy_full_kerneliiPK7double2iPS_i,"a",@progbits
	.sectionflags	@""
	.align	4
.nv.constant0._Z18zlacpy_full_kerneliiPK7double2iPS_i:
	.zero		932


//--------------------- .nv.constant0._Z18slacpy_full_kerneliiPKfiPfi --------------------------
	.section	.nv.constant0._Z18slacpy_full_kerneliiPKfiPfi,"a",@progbits
	.sectionflags	@""
	.align	4
.nv.constant0._Z18slacpy_full_kerneliiPKfiPfi:
	.zero		932


//--------------------- .nv.constant0._Z18dlacpy_full_kerneliiPKdiPdi --------------------------
	.section	.nv.constant0._Z18dlacpy_full_kerneliiPKdiPdi,"a",@progbits
	.sectionflags	@""
	.align	4
.nv.constant0._Z18dlacpy_full_kerneliiPKdiPdi:
	.zero		932


//--------------------- SYMBOLS --------------------------

	.type		.nv.reservedSmem.offset0,@object
	.size		.nv.reservedSmem.offset0,0x4
